//
// Generated by NVIDIA NVVM Compiler
//
// Compiler Build ID: CL-36424714
// Cuda compilation tools, release 13.0, V13.0.88
// Based on NVVM 20.0.0
//

.version 9.0
.target sm_100
.address_size 64

	// .globl	_ZN3cub18CUB_300001_SM_10006detail11EmptyKernelIvEEvv
// _ZZN3cub18CUB_300001_SM_10006detail6reduce28DeviceReduceSingleTileKernelINS2_10policy_hubIdjN4cuda3std3__44plusIdEEE10Policy1000EN6thrust24THRUST_300001_SM_1000_NS6detail15normal_iteratorINSD_10device_ptrIdEEEEPdjS9_dd6squareIdEEEvT0_T1_T2_T3_T4_T6_E12temp_storage has been demoted
// _ZZN3cub18CUB_300001_SM_10006detail6reduce18DeviceReduceKernelINS2_10policy_hubIdjN4cuda3std3__44plusIdEEE10Policy1000EN6thrust24THRUST_300001_SM_1000_NS6detail15normal_iteratorINSD_10device_ptrIdEEEEjS9_d6squareIdEEEvT0_PT3_T1_NS0_13GridEvenShareISO_EET2_T4_E12temp_storage has been demoted
// _ZZN3cub18CUB_300001_SM_10006detail6reduce28DeviceReduceSingleTileKernelINS2_10policy_hubIdjN4cuda3std3__44plusIdEEE10Policy1000EPdSC_iS9_ddNS7_10__identityEEEvT0_T1_T2_T3_T4_T6_E12temp_storage has been demoted
// _ZZN3cub18CUB_300001_SM_10006detail6reduce28DeviceReduceSingleTileKernelINS2_10policy_hubIdyN4cuda3std3__44plusIdEEE10Policy1000EN6thrust24THRUST_300001_SM_1000_NS6detail15normal_iteratorINSD_10device_ptrIdEEEEPdyS9_dd6squareIdEEEvT0_T1_T2_T3_T4_T6_E12temp_storage has been demoted
// _ZZN3cub18CUB_300001_SM_10006detail6reduce18DeviceReduceKernelINS2_10policy_hubIdyN4cuda3std3__44plusIdEEE10Policy1000EN6thrust24THRUST_300001_SM_1000_NS6detail15normal_iteratorINSD_10device_ptrIdEEEEyS9_d6squareIdEEEvT0_PT3_T1_NS0_13GridEvenShareISO_EET2_T4_E12temp_storage has been demoted
// _ZZN3cub18CUB_300001_SM_10006detail6reduce28DeviceReduceSingleTileKernelINS2_10policy_hubIdyN4cuda3std3__44plusIdEEE10Policy1000EPdSC_iS9_ddNS7_10__identityEEEvT0_T1_T2_T3_T4_T6_E12temp_storage has been demoted
.global .align 1 .b8 _ZN34_INTERNAL_09d352f3_4_k_cu_2c651dbb4cuda3std3__45__cpo5beginE[1];
.global .align 1 .b8 _ZN34_INTERNAL_09d352f3_4_k_cu_2c651dbb4cuda3std3__45__cpo3endE[1];
.global .align 1 .b8 _ZN34_INTERNAL_09d352f3_4_k_cu_2c651dbb4cuda3std3__45__cpo6cbeginE[1];
.global .align 1 .b8 _ZN34_INTERNAL_09d352f3_4_k_cu_2c651dbb4cuda3std3__45__cpo4cendE[1];
.global .align 1 .b8 _ZN34_INTERNAL_09d352f3_4_k_cu_2c651dbb4cuda3std3__45__cpo6rbeginE[1];
.global .align 1 .b8 _ZN34_INTERNAL_09d352f3_4_k_cu_2c651dbb4cuda3std3__45__cpo4rendE[1];
.global .align 1 .b8 _ZN34_INTERNAL_09d352f3_4_k_cu_2c651dbb4cuda3std3__45__cpo7crbeginE[1];
.global .align 1 .b8 _ZN34_INTERNAL_09d352f3_4_k_cu_2c651dbb4cuda3std3__45__cpo5crendE[1];
.global .align 1 .b8 _ZN34_INTERNAL_09d352f3_4_k_cu_2c651dbb4cuda3std3__436_GLOBAL__N__09d352f3_4_k_cu_2c651dbb6ignoreE[1];
.global .align 1 .b8 _ZN34_INTERNAL_09d352f3_4_k_cu_2c651dbb4cuda3std3__419piecewise_constructE[1];
.global .align 1 .b8 _ZN34_INTERNAL_09d352f3_4_k_cu_2c651dbb4cuda3std3__48in_placeE[1];
.global .align 1 .b8 _ZN34_INTERNAL_09d352f3_4_k_cu_2c651dbb4cuda3std3__420unreachable_sentinelE[1];
.global .align 1 .b8 _ZN34_INTERNAL_09d352f3_4_k_cu_2c651dbb4cuda3std3__47nulloptE[1];
.global .align 1 .b8 _ZN34_INTERNAL_09d352f3_4_k_cu_2c651dbb4cuda3std3__48unexpectE[1];
.global .align 1 .b8 _ZN34_INTERNAL_09d352f3_4_k_cu_2c651dbb4cuda3std6ranges3__45__cpo4swapE[1];
.global .align 1 .b8 _ZN34_INTERNAL_09d352f3_4_k_cu_2c651dbb4cuda3std6ranges3__45__cpo9iter_moveE[1];
.global .align 1 .b8 _ZN34_INTERNAL_09d352f3_4_k_cu_2c651dbb4cuda3std6ranges3__45__cpo5beginE[1];
.global .align 1 .b8 _ZN34_INTERNAL_09d352f3_4_k_cu_2c651dbb4cuda3std6ranges3__45__cpo3endE[1];
.global .align 1 .b8 _ZN34_INTERNAL_09d352f3_4_k_cu_2c651dbb4cuda3std6ranges3__45__cpo6cbeginE[1];
.global .align 1 .b8 _ZN34_INTERNAL_09d352f3_4_k_cu_2c651dbb4cuda3std6ranges3__45__cpo4cendE[1];
.global .align 1 .b8 _ZN34_INTERNAL_09d352f3_4_k_cu_2c651dbb4cuda3std6ranges3__45__cpo7advanceE[1];
.global .align 1 .b8 _ZN34_INTERNAL_09d352f3_4_k_cu_2c651dbb4cuda3std6ranges3__45__cpo9iter_swapE[1];
.global .align 1 .b8 _ZN34_INTERNAL_09d352f3_4_k_cu_2c651dbb4cuda3std6ranges3__45__cpo4nextE[1];
.global .align 1 .b8 _ZN34_INTERNAL_09d352f3_4_k_cu_2c651dbb4cuda3std6ranges3__45__cpo4prevE[1];
.global .align 1 .b8 _ZN34_INTERNAL_09d352f3_4_k_cu_2c651dbb4cuda3std6ranges3__45__cpo4dataE[1];
.global .align 1 .b8 _ZN34_INTERNAL_09d352f3_4_k_cu_2c651dbb4cuda3std6ranges3__45__cpo5cdataE[1];
.global .align 1 .b8 _ZN34_INTERNAL_09d352f3_4_k_cu_2c651dbb4cuda3std6ranges3__45__cpo4sizeE[1];
.global .align 1 .b8 _ZN34_INTERNAL_09d352f3_4_k_cu_2c651dbb4cuda3std6ranges3__45__cpo5ssizeE[1];
.global .align 1 .b8 _ZN34_INTERNAL_09d352f3_4_k_cu_2c651dbb4cuda3std6ranges3__45__cpo8distanceE[1];
.global .align 1 .b8 _ZN34_INTERNAL_09d352f3_4_k_cu_2c651dbb6thrust24THRUST_300001_SM_1000_NS8cuda_cub3parE[1];
.global .align 1 .b8 _ZN34_INTERNAL_09d352f3_4_k_cu_2c651dbb6thrust24THRUST_300001_SM_1000_NS8cuda_cub10par_nosyncE[1];
.global .align 1 .b8 _ZN34_INTERNAL_09d352f3_4_k_cu_2c651dbb6thrust24THRUST_300001_SM_1000_NS6system6detail10sequential3seqE[1];
.global .align 1 .b8 _ZN34_INTERNAL_09d352f3_4_k_cu_2c651dbb6thrust24THRUST_300001_SM_1000_NS12placeholders2_1E[1];
.global .align 1 .b8 _ZN34_INTERNAL_09d352f3_4_k_cu_2c651dbb6thrust24THRUST_300001_SM_1000_NS12placeholders2_2E[1];
.global .align 1 .b8 _ZN34_INTERNAL_09d352f3_4_k_cu_2c651dbb6thrust24THRUST_300001_SM_1000_NS12placeholders2_3E[1];
.global .align 1 .b8 _ZN34_INTERNAL_09d352f3_4_k_cu_2c651dbb6thrust24THRUST_300001_SM_1000_NS12placeholders2_4E[1];
.global .align 1 .b8 _ZN34_INTERNAL_09d352f3_4_k_cu_2c651dbb6thrust24THRUST_300001_SM_1000_NS12placeholders2_5E[1];
.global .align 1 .b8 _ZN34_INTERNAL_09d352f3_4_k_cu_2c651dbb6thrust24THRUST_300001_SM_1000_NS12placeholders2_6E[1];
.global .align 1 .b8 _ZN34_INTERNAL_09d352f3_4_k_cu_2c651dbb6thrust24THRUST_300001_SM_1000_NS12placeholders2_7E[1];
.global .align 1 .b8 _ZN34_INTERNAL_09d352f3_4_k_cu_2c651dbb6thrust24THRUST_300001_SM_1000_NS12placeholders2_8E[1];
.global .align 1 .b8 _ZN34_INTERNAL_09d352f3_4_k_cu_2c651dbb6thrust24THRUST_300001_SM_1000_NS12placeholders2_9E[1];
.global .align 1 .b8 _ZN34_INTERNAL_09d352f3_4_k_cu_2c651dbb6thrust24THRUST_300001_SM_1000_NS12placeholders3_10E[1];
.global .align 1 .b8 _ZN34_INTERNAL_09d352f3_4_k_cu_2c651dbb6thrust24THRUST_300001_SM_1000_NS3seqE[1];

.visible .entry _ZN3cub18CUB_300001_SM_10006detail11EmptyKernelIvEEvv()
{


	ret;

}
	// .globl	_ZN3cub18CUB_300001_SM_10006detail6reduce28DeviceReduceSingleTileKernelINS2_10policy_hubIdjN4cuda3std3__44plusIdEEE10Policy1000EN6thrust24THRUST_300001_SM_1000_NS6detail15normal_iteratorINSD_10device_ptrIdEEEEPdjS9_dd6squareIdEEEvT0_T1_T2_T3_T4_T6_
.visible .entry _ZN3cub18CUB_300001_SM_10006detail6reduce28DeviceReduceSingleTileKernelINS2_10policy_hubIdjN4cuda3std3__44plusIdEEE10Policy1000EN6thrust24THRUST_300001_SM_1000_NS6detail15normal_iteratorINSD_10device_ptrIdEEEEPdjS9_dd6squareIdEEEvT0_T1_T2_T3_T4_T6_(
	.param .align 8 .b8 _ZN3cub18CUB_300001_SM_10006detail6reduce28DeviceReduceSingleTileKernelINS2_10policy_hubIdjN4cuda3std3__44plusIdEEE10Policy1000EN6thrust24THRUST_300001_SM_1000_NS6detail15normal_iteratorINSD_10device_ptrIdEEEEPdjS9_dd6squareIdEEEvT0_T1_T2_T3_T4_T6__param_0[8],
	.param .u64 .ptr .align 1 _ZN3cub18CUB_300001_SM_10006detail6reduce28DeviceReduceSingleTileKernelINS2_10policy_hubIdjN4cuda3std3__44plusIdEEE10Policy1000EN6thrust24THRUST_300001_SM_1000_NS6detail15normal_iteratorINSD_10device_ptrIdEEEEPdjS9_dd6squareIdEEEvT0_T1_T2_T3_T4_T6__param_1,
	.param .u32 _ZN3cub18CUB_300001_SM_10006detail6reduce28DeviceReduceSingleTileKernelINS2_10policy_hubIdjN4cuda3std3__44plusIdEEE10Policy1000EN6thrust24THRUST_300001_SM_1000_NS6detail15normal_iteratorINSD_10device_ptrIdEEEEPdjS9_dd6squareIdEEEvT0_T1_T2_T3_T4_T6__param_2,
	.param .align 1 .b8 _ZN3cub18CUB_300001_SM_10006detail6reduce28DeviceReduceSingleTileKernelINS2_10policy_hubIdjN4cuda3std3__44plusIdEEE10Policy1000EN6thrust24THRUST_300001_SM_1000_NS6detail15normal_iteratorINSD_10device_ptrIdEEEEPdjS9_dd6squareIdEEEvT0_T1_T2_T3_T4_T6__param_3[1],
	.param .f64 _ZN3cub18CUB_300001_SM_10006detail6reduce28DeviceReduceSingleTileKernelINS2_10policy_hubIdjN4cuda3std3__44plusIdEEE10Policy1000EN6thrust24THRUST_300001_SM_1000_NS6detail15normal_iteratorINSD_10device_ptrIdEEEEPdjS9_dd6squareIdEEEvT0_T1_T2_T3_T4_T6__param_4,
	.param .align 1 .b8 _ZN3cub18CUB_300001_SM_10006detail6reduce28DeviceReduceSingleTileKernelINS2_10policy_hubIdjN4cuda3std3__44plusIdEEE10Policy1000EN6thrust24THRUST_300001_SM_1000_NS6detail15normal_iteratorINSD_10device_ptrIdEEEEPdjS9_dd6squareIdEEEvT0_T1_T2_T3_T4_T6__param_5[1]
)
.maxntid 640
.minnctapersm 1
{
	.reg .pred 	%p<71>;
	.reg .b32 	%r<288>;
	.reg .b64 	%rd<114>;
	.reg .b64 	%fd<382>;
	// demoted variable
	.shared .align 8 .b8 _ZZN3cub18CUB_300001_SM_10006detail6reduce28DeviceReduceSingleTileKernelINS2_10policy_hubIdjN4cuda3std3__44plusIdEEE10Policy1000EN6thrust24THRUST_300001_SM_1000_NS6detail15normal_iteratorINSD_10device_ptrIdEEEEPdjS9_dd6squareIdEEEvT0_T1_T2_T3_T4_T6_E12temp_storage[192];
	ld.param.u64 	%rd9, [_ZN3cub18CUB_300001_SM_10006detail6reduce28DeviceReduceSingleTileKernelINS2_10policy_hubIdjN4cuda3std3__44plusIdEEE10Policy1000EN6thrust24THRUST_300001_SM_1000_NS6detail15normal_iteratorINSD_10device_ptrIdEEEEPdjS9_dd6squareIdEEEvT0_T1_T2_T3_T4_T6__param_0];
	ld.param.u64 	%rd10, [_ZN3cub18CUB_300001_SM_10006detail6reduce28DeviceReduceSingleTileKernelINS2_10policy_hubIdjN4cuda3std3__44plusIdEEE10Policy1000EN6thrust24THRUST_300001_SM_1000_NS6detail15normal_iteratorINSD_10device_ptrIdEEEEPdjS9_dd6squareIdEEEvT0_T1_T2_T3_T4_T6__param_1];
	ld.param.u32 	%r51, [_ZN3cub18CUB_300001_SM_10006detail6reduce28DeviceReduceSingleTileKernelINS2_10policy_hubIdjN4cuda3std3__44plusIdEEE10Policy1000EN6thrust24THRUST_300001_SM_1000_NS6detail15normal_iteratorINSD_10device_ptrIdEEEEPdjS9_dd6squareIdEEEvT0_T1_T2_T3_T4_T6__param_2];
	ld.param.f64 	%fd42, [_ZN3cub18CUB_300001_SM_10006detail6reduce28DeviceReduceSingleTileKernelINS2_10policy_hubIdjN4cuda3std3__44plusIdEEE10Policy1000EN6thrust24THRUST_300001_SM_1000_NS6detail15normal_iteratorINSD_10device_ptrIdEEEEPdjS9_dd6squareIdEEEvT0_T1_T2_T3_T4_T6__param_4];
	cvta.to.global.u64 	%rd1, %rd10;
	setp.ne.s32 	%p1, %r51, 0;
	@%p1 bra 	$L__BB1_3;
	mov.u32 	%r270, %tid.x;
	setp.ne.s32 	%p70, %r270, 0;
	@%p70 bra 	$L__BB1_52;
	st.global.f64 	[%rd1], %fd42;
	bra.uni 	$L__BB1_52;
$L__BB1_3:
	cvta.to.global.u64 	%rd2, %rd9;
	setp.gt.u32 	%p2, %r51, 5119;
	@%p2 bra 	$L__BB1_28;
	mov.u32 	%r1, %tid.x;
	setp.ge.u32 	%p24, %r1, %r51;
	mov.f64 	%fd369, 0d0000000000000000;
	mov.u32 	%r274, %r1;
	@%p24 bra 	$L__BB1_6;
	mul.wide.u32 	%rd83, %r1, 8;
	add.s64 	%rd84, %rd2, %rd83;
	ld.global.f64 	%fd181, [%rd84];
	mul.f64 	%fd369, %fd181, %fd181;
	add.s32 	%r274, %r1, 640;
$L__BB1_6:
	setp.ge.u32 	%p25, %r274, %r51;
	@%p25 bra 	$L__BB1_19;
	not.b32 	%r146, %r274;
	add.s32 	%r147, %r51, %r146;
	mul.hi.u32 	%r148, %r147, -858993459;
	shr.u32 	%r149, %r148, 9;
	add.s32 	%r4, %r149, 1;
	and.b32  	%r5, %r4, 15;
	setp.lt.u32 	%p26, %r147, 9600;
	@%p26 bra 	$L__BB1_10;
	and.b32  	%r150, %r4, 16777200;
	neg.s32 	%r272, %r150;
	mul.wide.u32 	%rd85, %r274, 8;
	add.s64 	%rd86, %rd85, %rd2;
	add.s64 	%rd112, %rd86, 40960;
$L__BB1_9:
	.pragma "nounroll";
	ld.global.f64 	%fd183, [%rd112+-40960];
	fma.rn.f64 	%fd184, %fd183, %fd183, %fd369;
	ld.global.f64 	%fd185, [%rd112+-35840];
	fma.rn.f64 	%fd186, %fd185, %fd185, %fd184;
	ld.global.f64 	%fd187, [%rd112+-30720];
	fma.rn.f64 	%fd188, %fd187, %fd187, %fd186;
	ld.global.f64 	%fd189, [%rd112+-25600];
	fma.rn.f64 	%fd190, %fd189, %fd189, %fd188;
	ld.global.f64 	%fd191, [%rd112+-20480];
	fma.rn.f64 	%fd192, %fd191, %fd191, %fd190;
	ld.global.f64 	%fd193, [%rd112+-15360];
	fma.rn.f64 	%fd194, %fd193, %fd193, %fd192;
	ld.global.f64 	%fd195, [%rd112+-10240];
	fma.rn.f64 	%fd196, %fd195, %fd195, %fd194;
	ld.global.f64 	%fd197, [%rd112+-5120];
	fma.rn.f64 	%fd198, %fd197, %fd197, %fd196;
	ld.global.f64 	%fd199, [%rd112];
	fma.rn.f64 	%fd200, %fd199, %fd199, %fd198;
	ld.global.f64 	%fd201, [%rd112+5120];
	fma.rn.f64 	%fd202, %fd201, %fd201, %fd200;
	ld.global.f64 	%fd203, [%rd112+10240];
	fma.rn.f64 	%fd204, %fd203, %fd203, %fd202;
	ld.global.f64 	%fd205, [%rd112+15360];
	fma.rn.f64 	%fd206, %fd205, %fd205, %fd204;
	ld.global.f64 	%fd207, [%rd112+20480];
	fma.rn.f64 	%fd208, %fd207, %fd207, %fd206;
	ld.global.f64 	%fd209, [%rd112+25600];
	fma.rn.f64 	%fd210, %fd209, %fd209, %fd208;
	ld.global.f64 	%fd211, [%rd112+30720];
	fma.rn.f64 	%fd212, %fd211, %fd211, %fd210;
	ld.global.f64 	%fd213, [%rd112+35840];
	fma.rn.f64 	%fd369, %fd213, %fd213, %fd212;
	add.s32 	%r274, %r274, 10240;
	add.s32 	%r272, %r272, 16;
	add.s64 	%rd112, %rd112, 81920;
	setp.ne.s32 	%p27, %r272, 0;
	@%p27 bra 	$L__BB1_9;
$L__BB1_10:
	setp.eq.s32 	%p28, %r5, 0;
	@%p28 bra 	$L__BB1_19;
	and.b32  	%r12, %r4, 7;
	setp.lt.u32 	%p29, %r5, 8;
	@%p29 bra 	$L__BB1_13;
	mul.wide.u32 	%rd87, %r274, 8;
	add.s64 	%rd88, %rd2, %rd87;
	ld.global.f64 	%fd215, [%rd88];
	fma.rn.f64 	%fd216, %fd215, %fd215, %fd369;
	ld.global.f64 	%fd217, [%rd88+5120];
	fma.rn.f64 	%fd218, %fd217, %fd217, %fd216;
	ld.global.f64 	%fd219, [%rd88+10240];
	fma.rn.f64 	%fd220, %fd219, %fd219, %fd218;
	ld.global.f64 	%fd221, [%rd88+15360];
	fma.rn.f64 	%fd222, %fd221, %fd221, %fd220;
	ld.global.f64 	%fd223, [%rd88+20480];
	fma.rn.f64 	%fd224, %fd223, %fd223, %fd222;
	ld.global.f64 	%fd225, [%rd88+25600];
	fma.rn.f64 	%fd226, %fd225, %fd225, %fd224;
	ld.global.f64 	%fd227, [%rd88+30720];
	fma.rn.f64 	%fd228, %fd227, %fd227, %fd226;
	ld.global.f64 	%fd229, [%rd88+35840];
	fma.rn.f64 	%fd369, %fd229, %fd229, %fd228;
	add.s32 	%r274, %r274, 5120;
$L__BB1_13:
	setp.eq.s32 	%p30, %r12, 0;
	@%p30 bra 	$L__BB1_19;
	and.b32  	%r15, %r4, 3;
	setp.lt.u32 	%p31, %r12, 4;
	@%p31 bra 	$L__BB1_16;
	mul.wide.u32 	%rd89, %r274, 8;
	add.s64 	%rd90, %rd2, %rd89;
	ld.global.f64 	%fd231, [%rd90];
	fma.rn.f64 	%fd232, %fd231, %fd231, %fd369;
	ld.global.f64 	%fd233, [%rd90+5120];
	fma.rn.f64 	%fd234, %fd233, %fd233, %fd232;
	ld.global.f64 	%fd235, [%rd90+10240];
	fma.rn.f64 	%fd236, %fd235, %fd235, %fd234;
	ld.global.f64 	%fd237, [%rd90+15360];
	fma.rn.f64 	%fd369, %fd237, %fd237, %fd236;
	add.s32 	%r274, %r274, 2560;
$L__BB1_16:
	setp.eq.s32 	%p32, %r15, 0;
	@%p32 bra 	$L__BB1_19;
	mul.wide.u32 	%rd91, %r274, 8;
	add.s64 	%rd113, %rd2, %rd91;
	neg.s32 	%r277, %r15;
$L__BB1_18:
	.pragma "nounroll";
	ld.global.f64 	%fd238, [%rd113];
	fma.rn.f64 	%fd369, %fd238, %fd238, %fd369;
	add.s64 	%rd113, %rd113, 5120;
	add.s32 	%r277, %r277, 1;
	setp.ne.s32 	%p33, %r277, 0;
	@%p33 bra 	$L__BB1_18;
$L__BB1_19:
	setp.lt.u32 	%p34, %r51, 640;
	@%p34 bra 	$L__BB1_24;
	// begin inline asm
	mov.u32 %r214, %laneid;
	// end inline asm
	mov.b64 	%rd102, %fd369;
	mov.b64 	{%r216, %r221}, %rd102;
	mov.b32 	%r222, 1;
	mov.b32 	%r263, 31;
	mov.b32 	%r264, -1;
	// begin inline asm
	shfl.sync.down.b32 %r215, %r216, %r222, %r263, %r264;
	// end inline asm
	// begin inline asm
	shfl.sync.down.b32 %r220, %r221, %r222, %r263, %r264;
	// end inline asm
	mov.b64 	%rd103, {%r215, %r220};
	mov.b64 	%fd309, %rd103;
	setp.gt.s32 	%p62, %r214, 30;
	add.f64 	%fd310, %fd369, %fd309;
	selp.f64 	%fd311, %fd369, %fd310, %p62;
	mov.b64 	%rd104, %fd311;
	mov.b64 	{%r226, %r231}, %rd104;
	mov.b32 	%r232, 2;
	// begin inline asm
	shfl.sync.down.b32 %r225, %r226, %r232, %r263, %r264;
	// end inline asm
	// begin inline asm
	shfl.sync.down.b32 %r230, %r231, %r232, %r263, %r264;
	// end inline asm
	mov.b64 	%rd105, {%r225, %r230};
	mov.b64 	%fd312, %rd105;
	setp.gt.s32 	%p63, %r214, 29;
	add.f64 	%fd313, %fd311, %fd312;
	selp.f64 	%fd314, %fd311, %fd313, %p63;
	mov.b64 	%rd106, %fd314;
	mov.b64 	{%r236, %r241}, %rd106;
	mov.b32 	%r242, 4;
	// begin inline asm
	shfl.sync.down.b32 %r235, %r236, %r242, %r263, %r264;
	// end inline asm
	// begin inline asm
	shfl.sync.down.b32 %r240, %r241, %r242, %r263, %r264;
	// end inline asm
	mov.b64 	%rd107, {%r235, %r240};
	mov.b64 	%fd315, %rd107;
	setp.gt.s32 	%p64, %r214, 27;
	add.f64 	%fd316, %fd314, %fd315;
	selp.f64 	%fd317, %fd314, %fd316, %p64;
	mov.b64 	%rd108, %fd317;
	mov.b64 	{%r246, %r251}, %rd108;
	mov.b32 	%r252, 8;
	// begin inline asm
	shfl.sync.down.b32 %r245, %r246, %r252, %r263, %r264;
	// end inline asm
	// begin inline asm
	shfl.sync.down.b32 %r250, %r251, %r252, %r263, %r264;
	// end inline asm
	mov.b64 	%rd109, {%r245, %r250};
	mov.b64 	%fd318, %rd109;
	setp.gt.s32 	%p65, %r214, 23;
	add.f64 	%fd319, %fd317, %fd318;
	selp.f64 	%fd320, %fd317, %fd319, %p65;
	mov.b64 	%rd110, %fd320;
	mov.b64 	{%r256, %r261}, %rd110;
	mov.b32 	%r262, 16;
	// begin inline asm
	shfl.sync.down.b32 %r255, %r256, %r262, %r263, %r264;
	// end inline asm
	// begin inline asm
	shfl.sync.down.b32 %r260, %r261, %r262, %r263, %r264;
	// end inline asm
	mov.b64 	%rd111, {%r255, %r260};
	mov.b64 	%fd321, %rd111;
	setp.gt.s32 	%p66, %r214, 15;
	add.f64 	%fd16, %fd320, %fd321;
	selp.f64 	%fd381, %fd320, %fd16, %p66;
	setp.ne.s32 	%p67, %r214, 0;
	@%p67 bra 	$L__BB1_22;
	shr.u32 	%r265, %r1, 2;
	and.b32  	%r266, %r265, 248;
	mov.u32 	%r267, _ZZN3cub18CUB_300001_SM_10006detail6reduce28DeviceReduceSingleTileKernelINS2_10policy_hubIdjN4cuda3std3__44plusIdEEE10Policy1000EN6thrust24THRUST_300001_SM_1000_NS6detail15normal_iteratorINSD_10device_ptrIdEEEEPdjS9_dd6squareIdEEEvT0_T1_T2_T3_T4_T6_E12temp_storage;
	add.s32 	%r268, %r267, %r266;
	st.shared.f64 	[%r268+24], %fd16;
$L__BB1_22:
	bar.sync 	0;
	setp.ne.s32 	%p68, %r1, 0;
	@%p68 bra 	$L__BB1_50;
	ld.shared.f64 	%fd322, [_ZZN3cub18CUB_300001_SM_10006detail6reduce28DeviceReduceSingleTileKernelINS2_10policy_hubIdjN4cuda3std3__44plusIdEEE10Policy1000EN6thrust24THRUST_300001_SM_1000_NS6detail15normal_iteratorINSD_10device_ptrIdEEEEPdjS9_dd6squareIdEEEvT0_T1_T2_T3_T4_T6_E12temp_storage+32];
	add.f64 	%fd323, %fd381, %fd322;
	ld.shared.f64 	%fd324, [_ZZN3cub18CUB_300001_SM_10006detail6reduce28DeviceReduceSingleTileKernelINS2_10policy_hubIdjN4cuda3std3__44plusIdEEE10Policy1000EN6thrust24THRUST_300001_SM_1000_NS6detail15normal_iteratorINSD_10device_ptrIdEEEEPdjS9_dd6squareIdEEEvT0_T1_T2_T3_T4_T6_E12temp_storage+40];
	add.f64 	%fd325, %fd323, %fd324;
	ld.shared.f64 	%fd326, [_ZZN3cub18CUB_300001_SM_10006detail6reduce28DeviceReduceSingleTileKernelINS2_10policy_hubIdjN4cuda3std3__44plusIdEEE10Policy1000EN6thrust24THRUST_300001_SM_1000_NS6detail15normal_iteratorINSD_10device_ptrIdEEEEPdjS9_dd6squareIdEEEvT0_T1_T2_T3_T4_T6_E12temp_storage+48];
	add.f64 	%fd327, %fd325, %fd326;
	ld.shared.f64 	%fd328, [_ZZN3cub18CUB_300001_SM_10006detail6reduce28DeviceReduceSingleTileKernelINS2_10policy_hubIdjN4cuda3std3__44plusIdEEE10Policy1000EN6thrust24THRUST_300001_SM_1000_NS6detail15normal_iteratorINSD_10device_ptrIdEEEEPdjS9_dd6squareIdEEEvT0_T1_T2_T3_T4_T6_E12temp_storage+56];
	add.f64 	%fd329, %fd327, %fd328;
	ld.shared.f64 	%fd330, [_ZZN3cub18CUB_300001_SM_10006detail6reduce28DeviceReduceSingleTileKernelINS2_10policy_hubIdjN4cuda3std3__44plusIdEEE10Policy1000EN6thrust24THRUST_300001_SM_1000_NS6detail15normal_iteratorINSD_10device_ptrIdEEEEPdjS9_dd6squareIdEEEvT0_T1_T2_T3_T4_T6_E12temp_storage+64];
	add.f64 	%fd331, %fd329, %fd330;
	ld.shared.f64 	%fd332, [_ZZN3cub18CUB_300001_SM_10006detail6reduce28DeviceReduceSingleTileKernelINS2_10policy_hubIdjN4cuda3std3__44plusIdEEE10Policy1000EN6thrust24THRUST_300001_SM_1000_NS6detail15normal_iteratorINSD_10device_ptrIdEEEEPdjS9_dd6squareIdEEEvT0_T1_T2_T3_T4_T6_E12temp_storage+72];
	add.f64 	%fd333, %fd331, %fd332;
	ld.shared.f64 	%fd334, [_ZZN3cub18CUB_300001_SM_10006detail6reduce28DeviceReduceSingleTileKernelINS2_10policy_hubIdjN4cuda3std3__44plusIdEEE10Policy1000EN6thrust24THRUST_300001_SM_1000_NS6detail15normal_iteratorINSD_10device_ptrIdEEEEPdjS9_dd6squareIdEEEvT0_T1_T2_T3_T4_T6_E12temp_storage+80];
	add.f64 	%fd335, %fd333, %fd334;
	ld.shared.f64 	%fd336, [_ZZN3cub18CUB_300001_SM_10006detail6reduce28DeviceReduceSingleTileKernelINS2_10policy_hubIdjN4cuda3std3__44plusIdEEE10Policy1000EN6thrust24THRUST_300001_SM_1000_NS6detail15normal_iteratorINSD_10device_ptrIdEEEEPdjS9_dd6squareIdEEEvT0_T1_T2_T3_T4_T6_E12temp_storage+88];
	add.f64 	%fd337, %fd335, %fd336;
	ld.shared.f64 	%fd338, [_ZZN3cub18CUB_300001_SM_10006detail6reduce28DeviceReduceSingleTileKernelINS2_10policy_hubIdjN4cuda3std3__44plusIdEEE10Policy1000EN6thrust24THRUST_300001_SM_1000_NS6detail15normal_iteratorINSD_10device_ptrIdEEEEPdjS9_dd6squareIdEEEvT0_T1_T2_T3_T4_T6_E12temp_storage+96];
	add.f64 	%fd339, %fd337, %fd338;
	ld.shared.f64 	%fd340, [_ZZN3cub18CUB_300001_SM_10006detail6reduce28DeviceReduceSingleTileKernelINS2_10policy_hubIdjN4cuda3std3__44plusIdEEE10Policy1000EN6thrust24THRUST_300001_SM_1000_NS6detail15normal_iteratorINSD_10device_ptrIdEEEEPdjS9_dd6squareIdEEEvT0_T1_T2_T3_T4_T6_E12temp_storage+104];
	add.f64 	%fd341, %fd339, %fd340;
	ld.shared.f64 	%fd342, [_ZZN3cub18CUB_300001_SM_10006detail6reduce28DeviceReduceSingleTileKernelINS2_10policy_hubIdjN4cuda3std3__44plusIdEEE10Policy1000EN6thrust24THRUST_300001_SM_1000_NS6detail15normal_iteratorINSD_10device_ptrIdEEEEPdjS9_dd6squareIdEEEvT0_T1_T2_T3_T4_T6_E12temp_storage+112];
	add.f64 	%fd343, %fd341, %fd342;
	ld.shared.f64 	%fd344, [_ZZN3cub18CUB_300001_SM_10006detail6reduce28DeviceReduceSingleTileKernelINS2_10policy_hubIdjN4cuda3std3__44plusIdEEE10Policy1000EN6thrust24THRUST_300001_SM_1000_NS6detail15normal_iteratorINSD_10device_ptrIdEEEEPdjS9_dd6squareIdEEEvT0_T1_T2_T3_T4_T6_E12temp_storage+120];
	add.f64 	%fd345, %fd343, %fd344;
	ld.shared.f64 	%fd346, [_ZZN3cub18CUB_300001_SM_10006detail6reduce28DeviceReduceSingleTileKernelINS2_10policy_hubIdjN4cuda3std3__44plusIdEEE10Policy1000EN6thrust24THRUST_300001_SM_1000_NS6detail15normal_iteratorINSD_10device_ptrIdEEEEPdjS9_dd6squareIdEEEvT0_T1_T2_T3_T4_T6_E12temp_storage+128];
	add.f64 	%fd347, %fd345, %fd346;
	ld.shared.f64 	%fd348, [_ZZN3cub18CUB_300001_SM_10006detail6reduce28DeviceReduceSingleTileKernelINS2_10policy_hubIdjN4cuda3std3__44plusIdEEE10Policy1000EN6thrust24THRUST_300001_SM_1000_NS6detail15normal_iteratorINSD_10device_ptrIdEEEEPdjS9_dd6squareIdEEEvT0_T1_T2_T3_T4_T6_E12temp_storage+136];
	add.f64 	%fd349, %fd347, %fd348;
	ld.shared.f64 	%fd350, [_ZZN3cub18CUB_300001_SM_10006detail6reduce28DeviceReduceSingleTileKernelINS2_10policy_hubIdjN4cuda3std3__44plusIdEEE10Policy1000EN6thrust24THRUST_300001_SM_1000_NS6detail15normal_iteratorINSD_10device_ptrIdEEEEPdjS9_dd6squareIdEEEvT0_T1_T2_T3_T4_T6_E12temp_storage+144];
	add.f64 	%fd351, %fd349, %fd350;
	ld.shared.f64 	%fd352, [_ZZN3cub18CUB_300001_SM_10006detail6reduce28DeviceReduceSingleTileKernelINS2_10policy_hubIdjN4cuda3std3__44plusIdEEE10Policy1000EN6thrust24THRUST_300001_SM_1000_NS6detail15normal_iteratorINSD_10device_ptrIdEEEEPdjS9_dd6squareIdEEEvT0_T1_T2_T3_T4_T6_E12temp_storage+152];
	add.f64 	%fd353, %fd351, %fd352;
	ld.shared.f64 	%fd354, [_ZZN3cub18CUB_300001_SM_10006detail6reduce28DeviceReduceSingleTileKernelINS2_10policy_hubIdjN4cuda3std3__44plusIdEEE10Policy1000EN6thrust24THRUST_300001_SM_1000_NS6detail15normal_iteratorINSD_10device_ptrIdEEEEPdjS9_dd6squareIdEEEvT0_T1_T2_T3_T4_T6_E12temp_storage+160];
	add.f64 	%fd355, %fd353, %fd354;
	ld.shared.f64 	%fd356, [_ZZN3cub18CUB_300001_SM_10006detail6reduce28DeviceReduceSingleTileKernelINS2_10policy_hubIdjN4cuda3std3__44plusIdEEE10Policy1000EN6thrust24THRUST_300001_SM_1000_NS6detail15normal_iteratorINSD_10device_ptrIdEEEEPdjS9_dd6squareIdEEEvT0_T1_T2_T3_T4_T6_E12temp_storage+168];
	add.f64 	%fd357, %fd355, %fd356;
	ld.shared.f64 	%fd358, [_ZZN3cub18CUB_300001_SM_10006detail6reduce28DeviceReduceSingleTileKernelINS2_10policy_hubIdjN4cuda3std3__44plusIdEEE10Policy1000EN6thrust24THRUST_300001_SM_1000_NS6detail15normal_iteratorINSD_10device_ptrIdEEEEPdjS9_dd6squareIdEEEvT0_T1_T2_T3_T4_T6_E12temp_storage+176];
	add.f64 	%fd381, %fd357, %fd358;
	bra.uni 	$L__BB1_50;
$L__BB1_24:
	// begin inline asm
	mov.u32 %r151, %laneid;
	// end inline asm
	and.b32  	%r202, %r1, 992;
	add.s32 	%r203, %r202, 32;
	setp.gt.u32 	%p35, %r203, %r51;
	not.b32 	%r204, %r202;
	add.s32 	%r205, %r51, %r204;
	selp.b32 	%r200, %r205, 31, %p35;
	mov.b64 	%rd92, %fd369;
	mov.b64 	{%r153, %r158}, %rd92;
	mov.b32 	%r159, 1;
	mov.b32 	%r201, -1;
	// begin inline asm
	shfl.sync.down.b32 %r152, %r153, %r159, %r200, %r201;
	// end inline asm
	// begin inline asm
	shfl.sync.down.b32 %r157, %r158, %r159, %r200, %r201;
	// end inline asm
	mov.b64 	%rd93, {%r152, %r157};
	mov.b64 	%fd239, %rd93;
	setp.lt.s32 	%p36, %r151, %r200;
	add.f64 	%fd240, %fd369, %fd239;
	selp.f64 	%fd241, %fd240, %fd369, %p36;
	mov.b64 	%rd94, %fd241;
	mov.b64 	{%r163, %r168}, %rd94;
	mov.b32 	%r169, 2;
	// begin inline asm
	shfl.sync.down.b32 %r162, %r163, %r169, %r200, %r201;
	// end inline asm
	// begin inline asm
	shfl.sync.down.b32 %r167, %r168, %r169, %r200, %r201;
	// end inline asm
	mov.b64 	%rd95, {%r162, %r167};
	mov.b64 	%fd242, %rd95;
	add.s32 	%r206, %r151, 2;
	setp.gt.s32 	%p37, %r206, %r200;
	add.f64 	%fd243, %fd241, %fd242;
	selp.f64 	%fd244, %fd241, %fd243, %p37;
	mov.b64 	%rd96, %fd244;
	mov.b64 	{%r173, %r178}, %rd96;
	mov.b32 	%r179, 4;
	// begin inline asm
	shfl.sync.down.b32 %r172, %r173, %r179, %r200, %r201;
	// end inline asm
	// begin inline asm
	shfl.sync.down.b32 %r177, %r178, %r179, %r200, %r201;
	// end inline asm
	mov.b64 	%rd97, {%r172, %r177};
	mov.b64 	%fd245, %rd97;
	add.s32 	%r207, %r151, 4;
	setp.gt.s32 	%p38, %r207, %r200;
	add.f64 	%fd246, %fd244, %fd245;
	selp.f64 	%fd247, %fd244, %fd246, %p38;
	mov.b64 	%rd98, %fd247;
	mov.b64 	{%r183, %r188}, %rd98;
	mov.b32 	%r189, 8;
	// begin inline asm
	shfl.sync.down.b32 %r182, %r183, %r189, %r200, %r201;
	// end inline asm
	// begin inline asm
	shfl.sync.down.b32 %r187, %r188, %r189, %r200, %r201;
	// end inline asm
	mov.b64 	%rd99, {%r182, %r187};
	mov.b64 	%fd248, %rd99;
	add.s32 	%r208, %r151, 8;
	setp.gt.s32 	%p39, %r208, %r200;
	add.f64 	%fd249, %fd247, %fd248;
	selp.f64 	%fd250, %fd247, %fd249, %p39;
	mov.b64 	%rd100, %fd250;
	mov.b64 	{%r193, %r198}, %rd100;
	mov.b32 	%r199, 16;
	// begin inline asm
	shfl.sync.down.b32 %r192, %r193, %r199, %r200, %r201;
	// end inline asm
	// begin inline asm
	shfl.sync.down.b32 %r197, %r198, %r199, %r200, %r201;
	// end inline asm
	mov.b64 	%rd101, {%r192, %r197};
	mov.b64 	%fd251, %rd101;
	add.s32 	%r209, %r151, 16;
	setp.gt.s32 	%p40, %r209, %r200;
	add.f64 	%fd252, %fd250, %fd251;
	selp.f64 	%fd381, %fd250, %fd252, %p40;
	setp.ne.s32 	%p41, %r151, 0;
	@%p41 bra 	$L__BB1_26;
	shr.u32 	%r210, %r1, 2;
	and.b32  	%r211, %r210, 248;
	mov.u32 	%r212, _ZZN3cub18CUB_300001_SM_10006detail6reduce28DeviceReduceSingleTileKernelINS2_10policy_hubIdjN4cuda3std3__44plusIdEEE10Policy1000EN6thrust24THRUST_300001_SM_1000_NS6detail15normal_iteratorINSD_10device_ptrIdEEEEPdjS9_dd6squareIdEEEvT0_T1_T2_T3_T4_T6_E12temp_storage;
	add.s32 	%r213, %r212, %r211;
	st.shared.f64 	[%r213+24], %fd381;
$L__BB1_26:
	bar.sync 	0;
	setp.ne.s32 	%p42, %r1, 0;
	@%p42 bra 	$L__BB1_50;
	setp.gt.u32 	%p43, %r51, 32;
	ld.shared.f64 	%fd253, [_ZZN3cub18CUB_300001_SM_10006detail6reduce28DeviceReduceSingleTileKernelINS2_10policy_hubIdjN4cuda3std3__44plusIdEEE10Policy1000EN6thrust24THRUST_300001_SM_1000_NS6detail15normal_iteratorINSD_10device_ptrIdEEEEPdjS9_dd6squareIdEEEvT0_T1_T2_T3_T4_T6_E12temp_storage+32];
	add.f64 	%fd254, %fd381, %fd253;
	selp.f64 	%fd255, %fd254, %fd381, %p43;
	setp.gt.u32 	%p44, %r51, 64;
	ld.shared.f64 	%fd256, [_ZZN3cub18CUB_300001_SM_10006detail6reduce28DeviceReduceSingleTileKernelINS2_10policy_hubIdjN4cuda3std3__44plusIdEEE10Policy1000EN6thrust24THRUST_300001_SM_1000_NS6detail15normal_iteratorINSD_10device_ptrIdEEEEPdjS9_dd6squareIdEEEvT0_T1_T2_T3_T4_T6_E12temp_storage+40];
	add.f64 	%fd257, %fd256, %fd255;
	selp.f64 	%fd258, %fd257, %fd255, %p44;
	setp.gt.u32 	%p45, %r51, 96;
	ld.shared.f64 	%fd259, [_ZZN3cub18CUB_300001_SM_10006detail6reduce28DeviceReduceSingleTileKernelINS2_10policy_hubIdjN4cuda3std3__44plusIdEEE10Policy1000EN6thrust24THRUST_300001_SM_1000_NS6detail15normal_iteratorINSD_10device_ptrIdEEEEPdjS9_dd6squareIdEEEvT0_T1_T2_T3_T4_T6_E12temp_storage+48];
	add.f64 	%fd260, %fd259, %fd258;
	selp.f64 	%fd261, %fd260, %fd258, %p45;
	setp.gt.u32 	%p46, %r51, 128;
	ld.shared.f64 	%fd262, [_ZZN3cub18CUB_300001_SM_10006detail6reduce28DeviceReduceSingleTileKernelINS2_10policy_hubIdjN4cuda3std3__44plusIdEEE10Policy1000EN6thrust24THRUST_300001_SM_1000_NS6detail15normal_iteratorINSD_10device_ptrIdEEEEPdjS9_dd6squareIdEEEvT0_T1_T2_T3_T4_T6_E12temp_storage+56];
	add.f64 	%fd263, %fd262, %fd261;
	selp.f64 	%fd264, %fd263, %fd261, %p46;
	setp.gt.u32 	%p47, %r51, 160;
	ld.shared.f64 	%fd265, [_ZZN3cub18CUB_300001_SM_10006detail6reduce28DeviceReduceSingleTileKernelINS2_10policy_hubIdjN4cuda3std3__44plusIdEEE10Policy1000EN6thrust24THRUST_300001_SM_1000_NS6detail15normal_iteratorINSD_10device_ptrIdEEEEPdjS9_dd6squareIdEEEvT0_T1_T2_T3_T4_T6_E12temp_storage+64];
	add.f64 	%fd266, %fd265, %fd264;
	selp.f64 	%fd267, %fd266, %fd264, %p47;
	setp.gt.u32 	%p48, %r51, 192;
	ld.shared.f64 	%fd268, [_ZZN3cub18CUB_300001_SM_10006detail6reduce28DeviceReduceSingleTileKernelINS2_10policy_hubIdjN4cuda3std3__44plusIdEEE10Policy1000EN6thrust24THRUST_300001_SM_1000_NS6detail15normal_iteratorINSD_10device_ptrIdEEEEPdjS9_dd6squareIdEEEvT0_T1_T2_T3_T4_T6_E12temp_storage+72];
	add.f64 	%fd269, %fd268, %fd267;
	selp.f64 	%fd270, %fd269, %fd267, %p48;
	setp.gt.u32 	%p49, %r51, 224;
	ld.shared.f64 	%fd271, [_ZZN3cub18CUB_300001_SM_10006detail6reduce28DeviceReduceSingleTileKernelINS2_10policy_hubIdjN4cuda3std3__44plusIdEEE10Policy1000EN6thrust24THRUST_300001_SM_1000_NS6detail15normal_iteratorINSD_10device_ptrIdEEEEPdjS9_dd6squareIdEEEvT0_T1_T2_T3_T4_T6_E12temp_storage+80];
	add.f64 	%fd272, %fd271, %fd270;
	selp.f64 	%fd273, %fd272, %fd270, %p49;
	setp.gt.u32 	%p50, %r51, 256;
	ld.shared.f64 	%fd274, [_ZZN3cub18CUB_300001_SM_10006detail6reduce28DeviceReduceSingleTileKernelINS2_10policy_hubIdjN4cuda3std3__44plusIdEEE10Policy1000EN6thrust24THRUST_300001_SM_1000_NS6detail15normal_iteratorINSD_10device_ptrIdEEEEPdjS9_dd6squareIdEEEvT0_T1_T2_T3_T4_T6_E12temp_storage+88];
	add.f64 	%fd275, %fd274, %fd273;
	selp.f64 	%fd276, %fd275, %fd273, %p50;
	setp.gt.u32 	%p51, %r51, 288;
	ld.shared.f64 	%fd277, [_ZZN3cub18CUB_300001_SM_10006detail6reduce28DeviceReduceSingleTileKernelINS2_10policy_hubIdjN4cuda3std3__44plusIdEEE10Policy1000EN6thrust24THRUST_300001_SM_1000_NS6detail15normal_iteratorINSD_10device_ptrIdEEEEPdjS9_dd6squareIdEEEvT0_T1_T2_T3_T4_T6_E12temp_storage+96];
	add.f64 	%fd278, %fd277, %fd276;
	selp.f64 	%fd279, %fd278, %fd276, %p51;
	setp.gt.u32 	%p52, %r51, 320;
	ld.shared.f64 	%fd280, [_ZZN3cub18CUB_300001_SM_10006detail6reduce28DeviceReduceSingleTileKernelINS2_10policy_hubIdjN4cuda3std3__44plusIdEEE10Policy1000EN6thrust24THRUST_300001_SM_1000_NS6detail15normal_iteratorINSD_10device_ptrIdEEEEPdjS9_dd6squareIdEEEvT0_T1_T2_T3_T4_T6_E12temp_storage+104];
	add.f64 	%fd281, %fd280, %fd279;
	selp.f64 	%fd282, %fd281, %fd279, %p52;
	setp.gt.u32 	%p53, %r51, 352;
	ld.shared.f64 	%fd283, [_ZZN3cub18CUB_300001_SM_10006detail6reduce28DeviceReduceSingleTileKernelINS2_10policy_hubIdjN4cuda3std3__44plusIdEEE10Policy1000EN6thrust24THRUST_300001_SM_1000_NS6detail15normal_iteratorINSD_10device_ptrIdEEEEPdjS9_dd6squareIdEEEvT0_T1_T2_T3_T4_T6_E12temp_storage+112];
	add.f64 	%fd284, %fd283, %fd282;
	selp.f64 	%fd285, %fd284, %fd282, %p53;
	setp.gt.u32 	%p54, %r51, 384;
	ld.shared.f64 	%fd286, [_ZZN3cub18CUB_300001_SM_10006detail6reduce28DeviceReduceSingleTileKernelINS2_10policy_hubIdjN4cuda3std3__44plusIdEEE10Policy1000EN6thrust24THRUST_300001_SM_1000_NS6detail15normal_iteratorINSD_10device_ptrIdEEEEPdjS9_dd6squareIdEEEvT0_T1_T2_T3_T4_T6_E12temp_storage+120];
	add.f64 	%fd287, %fd286, %fd285;
	selp.f64 	%fd288, %fd287, %fd285, %p54;
	setp.gt.u32 	%p55, %r51, 416;
	ld.shared.f64 	%fd289, [_ZZN3cub18CUB_300001_SM_10006detail6reduce28DeviceReduceSingleTileKernelINS2_10policy_hubIdjN4cuda3std3__44plusIdEEE10Policy1000EN6thrust24THRUST_300001_SM_1000_NS6detail15normal_iteratorINSD_10device_ptrIdEEEEPdjS9_dd6squareIdEEEvT0_T1_T2_T3_T4_T6_E12temp_storage+128];
	add.f64 	%fd290, %fd289, %fd288;
	selp.f64 	%fd291, %fd290, %fd288, %p55;
	setp.gt.u32 	%p56, %r51, 448;
	ld.shared.f64 	%fd292, [_ZZN3cub18CUB_300001_SM_10006detail6reduce28DeviceReduceSingleTileKernelINS2_10policy_hubIdjN4cuda3std3__44plusIdEEE10Policy1000EN6thrust24THRUST_300001_SM_1000_NS6detail15normal_iteratorINSD_10device_ptrIdEEEEPdjS9_dd6squareIdEEEvT0_T1_T2_T3_T4_T6_E12temp_storage+136];
	add.f64 	%fd293, %fd292, %fd291;
	selp.f64 	%fd294, %fd293, %fd291, %p56;
	setp.gt.u32 	%p57, %r51, 480;
	ld.shared.f64 	%fd295, [_ZZN3cub18CUB_300001_SM_10006detail6reduce28DeviceReduceSingleTileKernelINS2_10policy_hubIdjN4cuda3std3__44plusIdEEE10Policy1000EN6thrust24THRUST_300001_SM_1000_NS6detail15normal_iteratorINSD_10device_ptrIdEEEEPdjS9_dd6squareIdEEEvT0_T1_T2_T3_T4_T6_E12temp_storage+144];
	add.f64 	%fd296, %fd295, %fd294;
	selp.f64 	%fd297, %fd296, %fd294, %p57;
	setp.gt.u32 	%p58, %r51, 512;
	ld.shared.f64 	%fd298, [_ZZN3cub18CUB_300001_SM_10006detail6reduce28DeviceReduceSingleTileKernelINS2_10policy_hubIdjN4cuda3std3__44plusIdEEE10Policy1000EN6thrust24THRUST_300001_SM_1000_NS6detail15normal_iteratorINSD_10device_ptrIdEEEEPdjS9_dd6squareIdEEEvT0_T1_T2_T3_T4_T6_E12temp_storage+152];
	add.f64 	%fd299, %fd298, %fd297;
	selp.f64 	%fd300, %fd299, %fd297, %p58;
	setp.gt.u32 	%p59, %r51, 544;
	ld.shared.f64 	%fd301, [_ZZN3cub18CUB_300001_SM_10006detail6reduce28DeviceReduceSingleTileKernelINS2_10policy_hubIdjN4cuda3std3__44plusIdEEE10Policy1000EN6thrust24THRUST_300001_SM_1000_NS6detail15normal_iteratorINSD_10device_ptrIdEEEEPdjS9_dd6squareIdEEEvT0_T1_T2_T3_T4_T6_E12temp_storage+160];
	add.f64 	%fd302, %fd301, %fd300;
	selp.f64 	%fd303, %fd302, %fd300, %p59;
	setp.gt.u32 	%p60, %r51, 576;
	ld.shared.f64 	%fd304, [_ZZN3cub18CUB_300001_SM_10006detail6reduce28DeviceReduceSingleTileKernelINS2_10policy_hubIdjN4cuda3std3__44plusIdEEE10Policy1000EN6thrust24THRUST_300001_SM_1000_NS6detail15normal_iteratorINSD_10device_ptrIdEEEEPdjS9_dd6squareIdEEEvT0_T1_T2_T3_T4_T6_E12temp_storage+168];
	add.f64 	%fd305, %fd304, %fd303;
	selp.f64 	%fd306, %fd305, %fd303, %p60;
	setp.gt.u32 	%p61, %r51, 608;
	ld.shared.f64 	%fd307, [_ZZN3cub18CUB_300001_SM_10006detail6reduce28DeviceReduceSingleTileKernelINS2_10policy_hubIdjN4cuda3std3__44plusIdEEE10Policy1000EN6thrust24THRUST_300001_SM_1000_NS6detail15normal_iteratorINSD_10device_ptrIdEEEEPdjS9_dd6squareIdEEEvT0_T1_T2_T3_T4_T6_E12temp_storage+176];
	add.f64 	%fd308, %fd307, %fd306;
	selp.f64 	%fd381, %fd308, %fd306, %p61;
	bra.uni 	$L__BB1_50;
$L__BB1_28:
	mov.u32 	%r21, %tid.x;
	mul.wide.u32 	%rd11, %r21, 8;
	add.s64 	%rd12, %rd2, %rd11;
	ld.global.f64 	%fd43, [%rd12];
	ld.global.f64 	%fd44, [%rd12+5120];
	mul.f64 	%fd45, %fd44, %fd44;
	ld.global.f64 	%fd46, [%rd12+10240];
	ld.global.f64 	%fd47, [%rd12+15360];
	ld.global.f64 	%fd48, [%rd12+20480];
	ld.global.f64 	%fd49, [%rd12+25600];
	ld.global.f64 	%fd50, [%rd12+30720];
	ld.global.f64 	%fd51, [%rd12+35840];
	fma.rn.f64 	%fd52, %fd43, %fd43, %fd45;
	fma.rn.f64 	%fd53, %fd46, %fd46, %fd52;
	fma.rn.f64 	%fd54, %fd47, %fd47, %fd53;
	fma.rn.f64 	%fd55, %fd48, %fd48, %fd54;
	fma.rn.f64 	%fd56, %fd49, %fd49, %fd55;
	fma.rn.f64 	%fd57, %fd50, %fd50, %fd56;
	fma.rn.f64 	%fd380, %fd51, %fd51, %fd57;
	add.s32 	%r22, %r51, -5120;
	setp.lt.u32 	%p3, %r22, 5120;
	mov.b32 	%r279, 5120;
	@%p3 bra 	$L__BB1_32;
	mov.b32 	%r279, 5120;
$L__BB1_30:
	add.s32 	%r54, %r21, %r279;
	mul.wide.u32 	%rd13, %r54, 8;
	add.s64 	%rd14, %rd2, %rd13;
	ld.global.f64 	%fd58, [%rd14];
	ld.global.f64 	%fd59, [%rd14+5120];
	ld.global.f64 	%fd60, [%rd14+10240];
	ld.global.f64 	%fd61, [%rd14+15360];
	ld.global.f64 	%fd62, [%rd14+20480];
	ld.global.f64 	%fd63, [%rd14+25600];
	ld.global.f64 	%fd64, [%rd14+30720];
	ld.global.f64 	%fd65, [%rd14+35840];
	fma.rn.f64 	%fd66, %fd58, %fd58, %fd380;
	fma.rn.f64 	%fd67, %fd59, %fd59, %fd66;
	fma.rn.f64 	%fd68, %fd60, %fd60, %fd67;
	fma.rn.f64 	%fd69, %fd61, %fd61, %fd68;
	fma.rn.f64 	%fd70, %fd62, %fd62, %fd69;
	fma.rn.f64 	%fd71, %fd63, %fd63, %fd70;
	fma.rn.f64 	%fd72, %fd64, %fd64, %fd71;
	fma.rn.f64 	%fd380, %fd65, %fd65, %fd72;
	sub.s32 	%r55, %r51, %r279;
	setp.lt.u32 	%p4, %r55, 5120;
	@%p4 bra 	$L__BB1_46;
	add.s32 	%r279, %r279, 5120;
	setp.le.u32 	%p5, %r279, %r22;
	@%p5 bra 	$L__BB1_30;
$L__BB1_32:
	setp.le.u32 	%p6, %r51, %r279;
	sub.s32 	%r56, %r51, %r279;
	setp.ge.s32 	%p7, %r21, %r56;
	or.pred  	%p8, %p6, %p7;
	@%p8 bra 	$L__BB1_46;
	not.b32 	%r58, %r21;
	add.s32 	%r59, %r51, %r58;
	sub.s32 	%r60, %r59, %r279;
	mul.hi.u32 	%r61, %r60, -858993459;
	shr.u32 	%r62, %r61, 9;
	add.s32 	%r26, %r62, 1;
	and.b32  	%r27, %r26, 15;
	setp.lt.u32 	%p9, %r60, 9600;
	mov.u32 	%r284, %r21;
	@%p9 bra 	$L__BB1_37;
	or.b32  	%r282, %r21, 5120;
	add.s32 	%r281, %r21, %r279;
	and.b32  	%r63, %r26, 16777200;
	neg.s32 	%r280, %r63;
$L__BB1_35:
	.pragma "nounroll";
	mul.wide.u32 	%rd15, %r281, 8;
	add.s64 	%rd16, %rd2, %rd15;
	ld.global.f64 	%fd74, [%rd16];
	fma.rn.f64 	%fd75, %fd74, %fd74, %fd380;
	add.s32 	%r64, %r281, 640;
	mul.wide.u32 	%rd17, %r64, 8;
	add.s64 	%rd18, %rd2, %rd17;
	ld.global.f64 	%fd76, [%rd18];
	fma.rn.f64 	%fd77, %fd76, %fd76, %fd75;
	add.s32 	%r65, %r281, 1280;
	mul.wide.u32 	%rd19, %r65, 8;
	add.s64 	%rd20, %rd2, %rd19;
	ld.global.f64 	%fd78, [%rd20];
	fma.rn.f64 	%fd79, %fd78, %fd78, %fd77;
	add.s32 	%r66, %r281, 1920;
	mul.wide.u32 	%rd21, %r66, 8;
	add.s64 	%rd22, %rd2, %rd21;
	ld.global.f64 	%fd80, [%rd22];
	fma.rn.f64 	%fd81, %fd80, %fd80, %fd79;
	add.s32 	%r67, %r281, 2560;
	mul.wide.u32 	%rd23, %r67, 8;
	add.s64 	%rd24, %rd2, %rd23;
	ld.global.f64 	%fd82, [%rd24];
	fma.rn.f64 	%fd83, %fd82, %fd82, %fd81;
	add.s32 	%r68, %r281, 3200;
	mul.wide.u32 	%rd25, %r68, 8;
	add.s64 	%rd26, %rd2, %rd25;
	ld.global.f64 	%fd84, [%rd26];
	fma.rn.f64 	%fd85, %fd84, %fd84, %fd83;
	add.s32 	%r69, %r281, 3840;
	mul.wide.u32 	%rd27, %r69, 8;
	add.s64 	%rd28, %rd2, %rd27;
	ld.global.f64 	%fd86, [%rd28];
	fma.rn.f64 	%fd87, %fd86, %fd86, %fd85;
	add.s32 	%r70, %r281, 4480;
	mul.wide.u32 	%rd29, %r70, 8;
	add.s64 	%rd30, %rd2, %rd29;
	ld.global.f64 	%fd88, [%rd30];
	fma.rn.f64 	%fd89, %fd88, %fd88, %fd87;
	add.s32 	%r71, %r281, 5120;
	mul.wide.u32 	%rd31, %r71, 8;
	add.s64 	%rd32, %rd2, %rd31;
	ld.global.f64 	%fd90, [%rd32];
	fma.rn.f64 	%fd91, %fd90, %fd90, %fd89;
	add.s32 	%r72, %r281, 5760;
	mul.wide.u32 	%rd33, %r72, 8;
	add.s64 	%rd34, %rd2, %rd33;
	ld.global.f64 	%fd92, [%rd34];
	fma.rn.f64 	%fd93, %fd92, %fd92, %fd91;
	add.s32 	%r73, %r281, 6400;
	mul.wide.u32 	%rd35, %r73, 8;
	add.s64 	%rd36, %rd2, %rd35;
	ld.global.f64 	%fd94, [%rd36];
	fma.rn.f64 	%fd95, %fd94, %fd94, %fd93;
	add.s32 	%r74, %r281, 7040;
	mul.wide.u32 	%rd37, %r74, 8;
	add.s64 	%rd38, %rd2, %rd37;
	ld.global.f64 	%fd96, [%rd38];
	fma.rn.f64 	%fd97, %fd96, %fd96, %fd95;
	add.s32 	%r75, %r281, 7680;
	mul.wide.u32 	%rd39, %r75, 8;
	add.s64 	%rd40, %rd2, %rd39;
	ld.global.f64 	%fd98, [%rd40];
	fma.rn.f64 	%fd99, %fd98, %fd98, %fd97;
	add.s32 	%r76, %r281, 8320;
	mul.wide.u32 	%rd41, %r76, 8;
	add.s64 	%rd42, %rd2, %rd41;
	ld.global.f64 	%fd100, [%rd42];
	fma.rn.f64 	%fd101, %fd100, %fd100, %fd99;
	add.s32 	%r77, %r281, 8960;
	mul.wide.u32 	%rd43, %r77, 8;
	add.s64 	%rd44, %rd2, %rd43;
	ld.global.f64 	%fd102, [%rd44];
	fma.rn.f64 	%fd103, %fd102, %fd102, %fd101;
	add.s32 	%r78, %r281, 9600;
	mul.wide.u32 	%rd45, %r78, 8;
	add.s64 	%rd46, %rd2, %rd45;
	ld.global.f64 	%fd104, [%rd46];
	fma.rn.f64 	%fd380, %fd104, %fd104, %fd103;
	add.s32 	%r282, %r282, 10240;
	add.s32 	%r281, %r281, 10240;
	add.s32 	%r280, %r280, 16;
	setp.ne.s32 	%p10, %r280, 0;
	@%p10 bra 	$L__BB1_35;
	add.s32 	%r284, %r282, -5120;
$L__BB1_37:
	setp.eq.s32 	%p11, %r27, 0;
	@%p11 bra 	$L__BB1_46;
	and.b32  	%r39, %r26, 7;
	setp.lt.u32 	%p12, %r27, 8;
	@%p12 bra 	$L__BB1_40;
	add.s32 	%r79, %r284, %r279;
	mul.wide.u32 	%rd47, %r79, 8;
	add.s64 	%rd48, %rd2, %rd47;
	ld.global.f64 	%fd106, [%rd48];
	fma.rn.f64 	%fd107, %fd106, %fd106, %fd380;
	add.s32 	%r80, %r79, 640;
	mul.wide.u32 	%rd49, %r80, 8;
	add.s64 	%rd50, %rd2, %rd49;
	ld.global.f64 	%fd108, [%rd50];
	fma.rn.f64 	%fd109, %fd108, %fd108, %fd107;
	add.s32 	%r81, %r79, 1280;
	mul.wide.u32 	%rd51, %r81, 8;
	add.s64 	%rd52, %rd2, %rd51;
	ld.global.f64 	%fd110, [%rd52];
	fma.rn.f64 	%fd111, %fd110, %fd110, %fd109;
	add.s32 	%r82, %r79, 1920;
	mul.wide.u32 	%rd53, %r82, 8;
	add.s64 	%rd54, %rd2, %rd53;
	ld.global.f64 	%fd112, [%rd54];
	fma.rn.f64 	%fd113, %fd112, %fd112, %fd111;
	add.s32 	%r83, %r79, 2560;
	mul.wide.u32 	%rd55, %r83, 8;
	add.s64 	%rd56, %rd2, %rd55;
	ld.global.f64 	%fd114, [%rd56];
	fma.rn.f64 	%fd115, %fd114, %fd114, %fd113;
	add.s32 	%r84, %r79, 3200;
	mul.wide.u32 	%rd57, %r84, 8;
	add.s64 	%rd58, %rd2, %rd57;
	ld.global.f64 	%fd116, [%rd58];
	fma.rn.f64 	%fd117, %fd116, %fd116, %fd115;
	add.s32 	%r85, %r79, 3840;
	mul.wide.u32 	%rd59, %r85, 8;
	add.s64 	%rd60, %rd2, %rd59;
	ld.global.f64 	%fd118, [%rd60];
	fma.rn.f64 	%fd119, %fd118, %fd118, %fd117;
	add.s32 	%r86, %r79, 4480;
	mul.wide.u32 	%rd61, %r86, 8;
	add.s64 	%rd62, %rd2, %rd61;
	ld.global.f64 	%fd120, [%rd62];
	fma.rn.f64 	%fd380, %fd120, %fd120, %fd119;
	add.s32 	%r284, %r284, 5120;
$L__BB1_40:
	setp.eq.s32 	%p13, %r39, 0;
	@%p13 bra 	$L__BB1_46;
	and.b32  	%r42, %r26, 3;
	setp.lt.u32 	%p14, %r39, 4;
	@%p14 bra 	$L__BB1_43;
	add.s32 	%r87, %r284, %r279;
	mul.wide.u32 	%rd63, %r87, 8;
	add.s64 	%rd64, %rd2, %rd63;
	ld.global.f64 	%fd122, [%rd64];
	fma.rn.f64 	%fd123, %fd122, %fd122, %fd380;
	add.s32 	%r88, %r87, 640;
	mul.wide.u32 	%rd65, %r88, 8;
	add.s64 	%rd66, %rd2, %rd65;
	ld.global.f64 	%fd124, [%rd66];
	fma.rn.f64 	%fd125, %fd124, %fd124, %fd123;
	add.s32 	%r89, %r87, 1280;
	mul.wide.u32 	%rd67, %r89, 8;
	add.s64 	%rd68, %rd2, %rd67;
	ld.global.f64 	%fd126, [%rd68];
	fma.rn.f64 	%fd127, %fd126, %fd126, %fd125;
	add.s32 	%r90, %r87, 1920;
	mul.wide.u32 	%rd69, %r90, 8;
	add.s64 	%rd70, %rd2, %rd69;
	ld.global.f64 	%fd128, [%rd70];
	fma.rn.f64 	%fd380, %fd128, %fd128, %fd127;
	add.s32 	%r284, %r284, 2560;
$L__BB1_43:
	setp.eq.s32 	%p15, %r42, 0;
	@%p15 bra 	$L__BB1_46;
	add.s32 	%r287, %r284, %r279;
	neg.s32 	%r286, %r42;
$L__BB1_45:
	.pragma "nounroll";
	mul.wide.u32 	%rd71, %r287, 8;
	add.s64 	%rd72, %rd2, %rd71;
	ld.global.f64 	%fd129, [%rd72];
	fma.rn.f64 	%fd380, %fd129, %fd129, %fd380;
	add.s32 	%r287, %r287, 640;
	add.s32 	%r286, %r286, 1;
	setp.ne.s32 	%p16, %r286, 0;
	@%p16 bra 	$L__BB1_45;
$L__BB1_46:
	// begin inline asm
	mov.u32 %r91, %laneid;
	// end inline asm
	mov.b64 	%rd73, %fd380;
	mov.b64 	{%r93, %r98}, %rd73;
	mov.b32 	%r99, 1;
	mov.b32 	%r140, 31;
	mov.b32 	%r141, -1;
	// begin inline asm
	shfl.sync.down.b32 %r92, %r93, %r99, %r140, %r141;
	// end inline asm
	// begin inline asm
	shfl.sync.down.b32 %r97, %r98, %r99, %r140, %r141;
	// end inline asm
	mov.b64 	%rd74, {%r92, %r97};
	mov.b64 	%fd130, %rd74;
	setp.gt.s32 	%p17, %r91, 30;
	add.f64 	%fd131, %fd380, %fd130;
	selp.f64 	%fd132, %fd380, %fd131, %p17;
	mov.b64 	%rd75, %fd132;
	mov.b64 	{%r103, %r108}, %rd75;
	mov.b32 	%r109, 2;
	// begin inline asm
	shfl.sync.down.b32 %r102, %r103, %r109, %r140, %r141;
	// end inline asm
	// begin inline asm
	shfl.sync.down.b32 %r107, %r108, %r109, %r140, %r141;
	// end inline asm
	mov.b64 	%rd76, {%r102, %r107};
	mov.b64 	%fd133, %rd76;
	setp.gt.s32 	%p18, %r91, 29;
	add.f64 	%fd134, %fd132, %fd133;
	selp.f64 	%fd135, %fd132, %fd134, %p18;
	mov.b64 	%rd77, %fd135;
	mov.b64 	{%r113, %r118}, %rd77;
	mov.b32 	%r119, 4;
	// begin inline asm
	shfl.sync.down.b32 %r112, %r113, %r119, %r140, %r141;
	// end inline asm
	// begin inline asm
	shfl.sync.down.b32 %r117, %r118, %r119, %r140, %r141;
	// end inline asm
	mov.b64 	%rd78, {%r112, %r117};
	mov.b64 	%fd136, %rd78;
	setp.gt.s32 	%p19, %r91, 27;
	add.f64 	%fd137, %fd135, %fd136;
	selp.f64 	%fd138, %fd135, %fd137, %p19;
	mov.b64 	%rd79, %fd138;
	mov.b64 	{%r123, %r128}, %rd79;
	mov.b32 	%r129, 8;
	// begin inline asm
	shfl.sync.down.b32 %r122, %r123, %r129, %r140, %r141;
	// end inline asm
	// begin inline asm
	shfl.sync.down.b32 %r127, %r128, %r129, %r140, %r141;
	// end inline asm
	mov.b64 	%rd80, {%r122, %r127};
	mov.b64 	%fd139, %rd80;
	setp.gt.s32 	%p20, %r91, 23;
	add.f64 	%fd140, %fd138, %fd139;
	selp.f64 	%fd141, %fd138, %fd140, %p20;
	mov.b64 	%rd81, %fd141;
	mov.b64 	{%r133, %r138}, %rd81;
	mov.b32 	%r139, 16;
	// begin inline asm
	shfl.sync.down.b32 %r132, %r133, %r139, %r140, %r141;
	// end inline asm
	// begin inline asm
	shfl.sync.down.b32 %r137, %r138, %r139, %r140, %r141;
	// end inline asm
	mov.b64 	%rd82, {%r132, %r137};
	mov.b64 	%fd142, %rd82;
	setp.gt.s32 	%p21, %r91, 15;
	add.f64 	%fd38, %fd141, %fd142;
	selp.f64 	%fd381, %fd141, %fd38, %p21;
	setp.ne.s32 	%p22, %r91, 0;
	@%p22 bra 	$L__BB1_48;
	shr.u32 	%r142, %r21, 2;
	and.b32  	%r143, %r142, 248;
	mov.u32 	%r144, _ZZN3cub18CUB_300001_SM_10006detail6reduce28DeviceReduceSingleTileKernelINS2_10policy_hubIdjN4cuda3std3__44plusIdEEE10Policy1000EN6thrust24THRUST_300001_SM_1000_NS6detail15normal_iteratorINSD_10device_ptrIdEEEEPdjS9_dd6squareIdEEEvT0_T1_T2_T3_T4_T6_E12temp_storage;
	add.s32 	%r145, %r144, %r143;
	st.shared.f64 	[%r145+24], %fd38;
$L__BB1_48:
	bar.sync 	0;
	setp.ne.s32 	%p23, %r21, 0;
	@%p23 bra 	$L__BB1_50;
	ld.shared.f64 	%fd143, [_ZZN3cub18CUB_300001_SM_10006detail6reduce28DeviceReduceSingleTileKernelINS2_10policy_hubIdjN4cuda3std3__44plusIdEEE10Policy1000EN6thrust24THRUST_300001_SM_1000_NS6detail15normal_iteratorINSD_10device_ptrIdEEEEPdjS9_dd6squareIdEEEvT0_T1_T2_T3_T4_T6_E12temp_storage+32];
	add.f64 	%fd144, %fd381, %fd143;
	ld.shared.f64 	%fd145, [_ZZN3cub18CUB_300001_SM_10006detail6reduce28DeviceReduceSingleTileKernelINS2_10policy_hubIdjN4cuda3std3__44plusIdEEE10Policy1000EN6thrust24THRUST_300001_SM_1000_NS6detail15normal_iteratorINSD_10device_ptrIdEEEEPdjS9_dd6squareIdEEEvT0_T1_T2_T3_T4_T6_E12temp_storage+40];
	add.f64 	%fd146, %fd144, %fd145;
	ld.shared.f64 	%fd147, [_ZZN3cub18CUB_300001_SM_10006detail6reduce28DeviceReduceSingleTileKernelINS2_10policy_hubIdjN4cuda3std3__44plusIdEEE10Policy1000EN6thrust24THRUST_300001_SM_1000_NS6detail15normal_iteratorINSD_10device_ptrIdEEEEPdjS9_dd6squareIdEEEvT0_T1_T2_T3_T4_T6_E12temp_storage+48];
	add.f64 	%fd148, %fd146, %fd147;
	ld.shared.f64 	%fd149, [_ZZN3cub18CUB_300001_SM_10006detail6reduce28DeviceReduceSingleTileKernelINS2_10policy_hubIdjN4cuda3std3__44plusIdEEE10Policy1000EN6thrust24THRUST_300001_SM_1000_NS6detail15normal_iteratorINSD_10device_ptrIdEEEEPdjS9_dd6squareIdEEEvT0_T1_T2_T3_T4_T6_E12temp_storage+56];
	add.f64 	%fd150, %fd148, %fd149;
	ld.shared.f64 	%fd151, [_ZZN3cub18CUB_300001_SM_10006detail6reduce28DeviceReduceSingleTileKernelINS2_10policy_hubIdjN4cuda3std3__44plusIdEEE10Policy1000EN6thrust24THRUST_300001_SM_1000_NS6detail15normal_iteratorINSD_10device_ptrIdEEEEPdjS9_dd6squareIdEEEvT0_T1_T2_T3_T4_T6_E12temp_storage+64];
	add.f64 	%fd152, %fd150, %fd151;
	ld.shared.f64 	%fd153, [_ZZN3cub18CUB_300001_SM_10006detail6reduce28DeviceReduceSingleTileKernelINS2_10policy_hubIdjN4cuda3std3__44plusIdEEE10Policy1000EN6thrust24THRUST_300001_SM_1000_NS6detail15normal_iteratorINSD_10device_ptrIdEEEEPdjS9_dd6squareIdEEEvT0_T1_T2_T3_T4_T6_E12temp_storage+72];
	add.f64 	%fd154, %fd152, %fd153;
	ld.shared.f64 	%fd155, [_ZZN3cub18CUB_300001_SM_10006detail6reduce28DeviceReduceSingleTileKernelINS2_10policy_hubIdjN4cuda3std3__44plusIdEEE10Policy1000EN6thrust24THRUST_300001_SM_1000_NS6detail15normal_iteratorINSD_10device_ptrIdEEEEPdjS9_dd6squareIdEEEvT0_T1_T2_T3_T4_T6_E12temp_storage+80];
	add.f64 	%fd156, %fd154, %fd155;
	ld.shared.f64 	%fd157, [_ZZN3cub18CUB_300001_SM_10006detail6reduce28DeviceReduceSingleTileKernelINS2_10policy_hubIdjN4cuda3std3__44plusIdEEE10Policy1000EN6thrust24THRUST_300001_SM_1000_NS6detail15normal_iteratorINSD_10device_ptrIdEEEEPdjS9_dd6squareIdEEEvT0_T1_T2_T3_T4_T6_E12temp_storage+88];
	add.f64 	%fd158, %fd156, %fd157;
	ld.shared.f64 	%fd159, [_ZZN3cub18CUB_300001_SM_10006detail6reduce28DeviceReduceSingleTileKernelINS2_10policy_hubIdjN4cuda3std3__44plusIdEEE10Policy1000EN6thrust24THRUST_300001_SM_1000_NS6detail15normal_iteratorINSD_10device_ptrIdEEEEPdjS9_dd6squareIdEEEvT0_T1_T2_T3_T4_T6_E12temp_storage+96];
	add.f64 	%fd160, %fd158, %fd159;
	ld.shared.f64 	%fd161, [_ZZN3cub18CUB_300001_SM_10006detail6reduce28DeviceReduceSingleTileKernelINS2_10policy_hubIdjN4cuda3std3__44plusIdEEE10Policy1000EN6thrust24THRUST_300001_SM_1000_NS6detail15normal_iteratorINSD_10device_ptrIdEEEEPdjS9_dd6squareIdEEEvT0_T1_T2_T3_T4_T6_E12temp_storage+104];
	add.f64 	%fd162, %fd160, %fd161;
	ld.shared.f64 	%fd163, [_ZZN3cub18CUB_300001_SM_10006detail6reduce28DeviceReduceSingleTileKernelINS2_10policy_hubIdjN4cuda3std3__44plusIdEEE10Policy1000EN6thrust24THRUST_300001_SM_1000_NS6detail15normal_iteratorINSD_10device_ptrIdEEEEPdjS9_dd6squareIdEEEvT0_T1_T2_T3_T4_T6_E12temp_storage+112];
	add.f64 	%fd164, %fd162, %fd163;
	ld.shared.f64 	%fd165, [_ZZN3cub18CUB_300001_SM_10006detail6reduce28DeviceReduceSingleTileKernelINS2_10policy_hubIdjN4cuda3std3__44plusIdEEE10Policy1000EN6thrust24THRUST_300001_SM_1000_NS6detail15normal_iteratorINSD_10device_ptrIdEEEEPdjS9_dd6squareIdEEEvT0_T1_T2_T3_T4_T6_E12temp_storage+120];
	add.f64 	%fd166, %fd164, %fd165;
	ld.shared.f64 	%fd167, [_ZZN3cub18CUB_300001_SM_10006detail6reduce28DeviceReduceSingleTileKernelINS2_10policy_hubIdjN4cuda3std3__44plusIdEEE10Policy1000EN6thrust24THRUST_300001_SM_1000_NS6detail15normal_iteratorINSD_10device_ptrIdEEEEPdjS9_dd6squareIdEEEvT0_T1_T2_T3_T4_T6_E12temp_storage+128];
	add.f64 	%fd168, %fd166, %fd167;
	ld.shared.f64 	%fd169, [_ZZN3cub18CUB_300001_SM_10006detail6reduce28DeviceReduceSingleTileKernelINS2_10policy_hubIdjN4cuda3std3__44plusIdEEE10Policy1000EN6thrust24THRUST_300001_SM_1000_NS6detail15normal_iteratorINSD_10device_ptrIdEEEEPdjS9_dd6squareIdEEEvT0_T1_T2_T3_T4_T6_E12temp_storage+136];
	add.f64 	%fd170, %fd168, %fd169;
	ld.shared.f64 	%fd171, [_ZZN3cub18CUB_300001_SM_10006detail6reduce28DeviceReduceSingleTileKernelINS2_10policy_hubIdjN4cuda3std3__44plusIdEEE10Policy1000EN6thrust24THRUST_300001_SM_1000_NS6detail15normal_iteratorINSD_10device_ptrIdEEEEPdjS9_dd6squareIdEEEvT0_T1_T2_T3_T4_T6_E12temp_storage+144];
	add.f64 	%fd172, %fd170, %fd171;
	ld.shared.f64 	%fd173, [_ZZN3cub18CUB_300001_SM_10006detail6reduce28DeviceReduceSingleTileKernelINS2_10policy_hubIdjN4cuda3std3__44plusIdEEE10Policy1000EN6thrust24THRUST_300001_SM_1000_NS6detail15normal_iteratorINSD_10device_ptrIdEEEEPdjS9_dd6squareIdEEEvT0_T1_T2_T3_T4_T6_E12temp_storage+152];
	add.f64 	%fd174, %fd172, %fd173;
	ld.shared.f64 	%fd175, [_ZZN3cub18CUB_300001_SM_10006detail6reduce28DeviceReduceSingleTileKernelINS2_10policy_hubIdjN4cuda3std3__44plusIdEEE10Policy1000EN6thrust24THRUST_300001_SM_1000_NS6detail15normal_iteratorINSD_10device_ptrIdEEEEPdjS9_dd6squareIdEEEvT0_T1_T2_T3_T4_T6_E12temp_storage+160];
	add.f64 	%fd176, %fd174, %fd175;
	ld.shared.f64 	%fd177, [_ZZN3cub18CUB_300001_SM_10006detail6reduce28DeviceReduceSingleTileKernelINS2_10policy_hubIdjN4cuda3std3__44plusIdEEE10Policy1000EN6thrust24THRUST_300001_SM_1000_NS6detail15normal_iteratorINSD_10device_ptrIdEEEEPdjS9_dd6squareIdEEEvT0_T1_T2_T3_T4_T6_E12temp_storage+168];
	add.f64 	%fd178, %fd176, %fd177;
	ld.shared.f64 	%fd179, [_ZZN3cub18CUB_300001_SM_10006detail6reduce28DeviceReduceSingleTileKernelINS2_10policy_hubIdjN4cuda3std3__44plusIdEEE10Policy1000EN6thrust24THRUST_300001_SM_1000_NS6detail15normal_iteratorINSD_10device_ptrIdEEEEPdjS9_dd6squareIdEEEvT0_T1_T2_T3_T4_T6_E12temp_storage+176];
	add.f64 	%fd381, %fd178, %fd179;
$L__BB1_50:
	mov.u32 	%r269, %tid.x;
	setp.ne.s32 	%p69, %r269, 0;
	@%p69 bra 	$L__BB1_52;
	add.f64 	%fd359, %fd42, %fd381;
	st.global.f64 	[%rd1], %fd359;
$L__BB1_52:
	ret;

}
	// .globl	_ZN3cub18CUB_300001_SM_10006detail6reduce18DeviceReduceKernelINS2_10policy_hubIdjN4cuda3std3__44plusIdEEE10Policy1000EN6thrust24THRUST_300001_SM_1000_NS6detail15normal_iteratorINSD_10device_ptrIdEEEEjS9_d6squareIdEEEvT0_PT3_T1_NS0_13GridEvenShareISO_EET2_T4_
.visible .entry _ZN3cub18CUB_300001_SM_10006detail6reduce18DeviceReduceKernelINS2_10policy_hubIdjN4cuda3std3__44plusIdEEE10Policy1000EN6thrust24THRUST_300001_SM_1000_NS6detail15normal_iteratorINSD_10device_ptrIdEEEEjS9_d6squareIdEEEvT0_PT3_T1_NS0_13GridEvenShareISO_EET2_T4_(
	.param .align 8 .b8 _ZN3cub18CUB_300001_SM_10006detail6reduce18DeviceReduceKernelINS2_10policy_hubIdjN4cuda3std3__44plusIdEEE10Policy1000EN6thrust24THRUST_300001_SM_1000_NS6detail15normal_iteratorINSD_10device_ptrIdEEEEjS9_d6squareIdEEEvT0_PT3_T1_NS0_13GridEvenShareISO_EET2_T4__param_0[8],
	.param .u64 .ptr .align 1 _ZN3cub18CUB_300001_SM_10006detail6reduce18DeviceReduceKernelINS2_10policy_hubIdjN4cuda3std3__44plusIdEEE10Policy1000EN6thrust24THRUST_300001_SM_1000_NS6detail15normal_iteratorINSD_10device_ptrIdEEEEjS9_d6squareIdEEEvT0_PT3_T1_NS0_13GridEvenShareISO_EET2_T4__param_1,
	.param .u32 _ZN3cub18CUB_300001_SM_10006detail6reduce18DeviceReduceKernelINS2_10policy_hubIdjN4cuda3std3__44plusIdEEE10Policy1000EN6thrust24THRUST_300001_SM_1000_NS6detail15normal_iteratorINSD_10device_ptrIdEEEEjS9_d6squareIdEEEvT0_PT3_T1_NS0_13GridEvenShareISO_EET2_T4__param_2,
	.param .align 4 .b8 _ZN3cub18CUB_300001_SM_10006detail6reduce18DeviceReduceKernelINS2_10policy_hubIdjN4cuda3std3__44plusIdEEE10Policy1000EN6thrust24THRUST_300001_SM_1000_NS6detail15normal_iteratorINSD_10device_ptrIdEEEEjS9_d6squareIdEEEvT0_PT3_T1_NS0_13GridEvenShareISO_EET2_T4__param_3[40],
	.param .align 1 .b8 _ZN3cub18CUB_300001_SM_10006detail6reduce18DeviceReduceKernelINS2_10policy_hubIdjN4cuda3std3__44plusIdEEE10Policy1000EN6thrust24THRUST_300001_SM_1000_NS6detail15normal_iteratorINSD_10device_ptrIdEEEEjS9_d6squareIdEEEvT0_PT3_T1_NS0_13GridEvenShareISO_EET2_T4__param_4[1],
	.param .align 1 .b8 _ZN3cub18CUB_300001_SM_10006detail6reduce18DeviceReduceKernelINS2_10policy_hubIdjN4cuda3std3__44plusIdEEE10Policy1000EN6thrust24THRUST_300001_SM_1000_NS6detail15normal_iteratorINSD_10device_ptrIdEEEEjS9_d6squareIdEEEvT0_PT3_T1_NS0_13GridEvenShareISO_EET2_T4__param_5[1]
)
.maxntid 640
{
	.reg .pred 	%p<69>;
	.reg .b16 	%rs<4>;
	.reg .b32 	%r<355>;
	.reg .b64 	%rd<159>;
	.reg .b64 	%fd<378>;
	// demoted variable
	.shared .align 8 .b8 _ZZN3cub18CUB_300001_SM_10006detail6reduce18DeviceReduceKernelINS2_10policy_hubIdjN4cuda3std3__44plusIdEEE10Policy1000EN6thrust24THRUST_300001_SM_1000_NS6detail15normal_iteratorINSD_10device_ptrIdEEEEjS9_d6squareIdEEEvT0_PT3_T1_NS0_13GridEvenShareISO_EET2_T4_E12temp_storage[192];
	ld.param.u32 	%r1, [_ZN3cub18CUB_300001_SM_10006detail6reduce18DeviceReduceKernelINS2_10policy_hubIdjN4cuda3std3__44plusIdEEE10Policy1000EN6thrust24THRUST_300001_SM_1000_NS6detail15normal_iteratorINSD_10device_ptrIdEEEEjS9_d6squareIdEEEvT0_PT3_T1_NS0_13GridEvenShareISO_EET2_T4__param_3+20];
	ld.param.u32 	%r2, [_ZN3cub18CUB_300001_SM_10006detail6reduce18DeviceReduceKernelINS2_10policy_hubIdjN4cuda3std3__44plusIdEEE10Policy1000EN6thrust24THRUST_300001_SM_1000_NS6detail15normal_iteratorINSD_10device_ptrIdEEEEjS9_d6squareIdEEEvT0_PT3_T1_NS0_13GridEvenShareISO_EET2_T4__param_3+24];
	ld.param.u64 	%rd3, [_ZN3cub18CUB_300001_SM_10006detail6reduce18DeviceReduceKernelINS2_10policy_hubIdjN4cuda3std3__44plusIdEEE10Policy1000EN6thrust24THRUST_300001_SM_1000_NS6detail15normal_iteratorINSD_10device_ptrIdEEEEjS9_d6squareIdEEEvT0_PT3_T1_NS0_13GridEvenShareISO_EET2_T4__param_0];
	ld.param.u64 	%rd2, [_ZN3cub18CUB_300001_SM_10006detail6reduce18DeviceReduceKernelINS2_10policy_hubIdjN4cuda3std3__44plusIdEEE10Policy1000EN6thrust24THRUST_300001_SM_1000_NS6detail15normal_iteratorINSD_10device_ptrIdEEEEjS9_d6squareIdEEEvT0_PT3_T1_NS0_13GridEvenShareISO_EET2_T4__param_1];
	cvta.to.global.u64 	%rd1, %rd3;
	mov.u32 	%r3, %ctaid.x;
	mul.lo.s32 	%r4, %r2, 5120;
	mul.lo.s32 	%r346, %r3, 5120;
	sub.s32 	%r6, %r1, %r346;
	setp.gt.u32 	%p1, %r6, 5119;
	@%p1 bra 	$L__BB2_26;
	mov.u32 	%r7, %tid.x;
	setp.ge.u32 	%p23, %r7, %r6;
	mov.f64 	%fd366, 0d0000000000000000;
	mov.u32 	%r337, %r7;
	@%p23 bra 	$L__BB2_3;
	add.s32 	%r180, %r346, %r7;
	mul.wide.u32 	%rd76, %r180, 8;
	add.s64 	%rd77, %rd1, %rd76;
	ld.global.f64 	%fd179, [%rd77];
	mul.f64 	%fd366, %fd179, %fd179;
	add.s32 	%r337, %r7, 640;
$L__BB2_3:
	setp.ge.u32 	%p24, %r337, %r6;
	@%p24 bra 	$L__BB2_17;
	not.b32 	%r181, %r337;
	add.s32 	%r182, %r1, %r181;
	sub.s32 	%r183, %r182, %r346;
	mul.hi.u32 	%r184, %r183, -858993459;
	shr.u32 	%r185, %r184, 9;
	add.s32 	%r10, %r185, 1;
	and.b32  	%r11, %r10, 15;
	setp.lt.u32 	%p25, %r183, 9600;
	@%p25 bra 	$L__BB2_8;
	add.s32 	%r336, %r337, 5120;
	add.s32 	%r335, %r337, %r346;
	and.b32  	%r186, %r10, 16777200;
	neg.s32 	%r334, %r186;
$L__BB2_6:
	.pragma "nounroll";
	mul.wide.u32 	%rd78, %r335, 8;
	add.s64 	%rd79, %rd1, %rd78;
	ld.global.f64 	%fd181, [%rd79];
	fma.rn.f64 	%fd182, %fd181, %fd181, %fd366;
	add.s32 	%r187, %r335, 640;
	mul.wide.u32 	%rd80, %r187, 8;
	add.s64 	%rd81, %rd1, %rd80;
	ld.global.f64 	%fd183, [%rd81];
	fma.rn.f64 	%fd184, %fd183, %fd183, %fd182;
	add.s32 	%r188, %r335, 1280;
	mul.wide.u32 	%rd82, %r188, 8;
	add.s64 	%rd83, %rd1, %rd82;
	ld.global.f64 	%fd185, [%rd83];
	fma.rn.f64 	%fd186, %fd185, %fd185, %fd184;
	add.s32 	%r189, %r335, 1920;
	mul.wide.u32 	%rd84, %r189, 8;
	add.s64 	%rd85, %rd1, %rd84;
	ld.global.f64 	%fd187, [%rd85];
	fma.rn.f64 	%fd188, %fd187, %fd187, %fd186;
	add.s32 	%r190, %r335, 2560;
	mul.wide.u32 	%rd86, %r190, 8;
	add.s64 	%rd87, %rd1, %rd86;
	ld.global.f64 	%fd189, [%rd87];
	fma.rn.f64 	%fd190, %fd189, %fd189, %fd188;
	add.s32 	%r191, %r335, 3200;
	mul.wide.u32 	%rd88, %r191, 8;
	add.s64 	%rd89, %rd1, %rd88;
	ld.global.f64 	%fd191, [%rd89];
	fma.rn.f64 	%fd192, %fd191, %fd191, %fd190;
	add.s32 	%r192, %r335, 3840;
	mul.wide.u32 	%rd90, %r192, 8;
	add.s64 	%rd91, %rd1, %rd90;
	ld.global.f64 	%fd193, [%rd91];
	fma.rn.f64 	%fd194, %fd193, %fd193, %fd192;
	add.s32 	%r193, %r335, 4480;
	mul.wide.u32 	%rd92, %r193, 8;
	add.s64 	%rd93, %rd1, %rd92;
	ld.global.f64 	%fd195, [%rd93];
	fma.rn.f64 	%fd196, %fd195, %fd195, %fd194;
	add.s32 	%r194, %r335, 5120;
	mul.wide.u32 	%rd94, %r194, 8;
	add.s64 	%rd95, %rd1, %rd94;
	ld.global.f64 	%fd197, [%rd95];
	fma.rn.f64 	%fd198, %fd197, %fd197, %fd196;
	add.s32 	%r195, %r335, 5760;
	mul.wide.u32 	%rd96, %r195, 8;
	add.s64 	%rd97, %rd1, %rd96;
	ld.global.f64 	%fd199, [%rd97];
	fma.rn.f64 	%fd200, %fd199, %fd199, %fd198;
	add.s32 	%r196, %r335, 6400;
	mul.wide.u32 	%rd98, %r196, 8;
	add.s64 	%rd99, %rd1, %rd98;
	ld.global.f64 	%fd201, [%rd99];
	fma.rn.f64 	%fd202, %fd201, %fd201, %fd200;
	add.s32 	%r197, %r335, 7040;
	mul.wide.u32 	%rd100, %r197, 8;
	add.s64 	%rd101, %rd1, %rd100;
	ld.global.f64 	%fd203, [%rd101];
	fma.rn.f64 	%fd204, %fd203, %fd203, %fd202;
	add.s32 	%r198, %r335, 7680;
	mul.wide.u32 	%rd102, %r198, 8;
	add.s64 	%rd103, %rd1, %rd102;
	ld.global.f64 	%fd205, [%rd103];
	fma.rn.f64 	%fd206, %fd205, %fd205, %fd204;
	add.s32 	%r199, %r335, 8320;
	mul.wide.u32 	%rd104, %r199, 8;
	add.s64 	%rd105, %rd1, %rd104;
	ld.global.f64 	%fd207, [%rd105];
	fma.rn.f64 	%fd208, %fd207, %fd207, %fd206;
	add.s32 	%r200, %r335, 8960;
	mul.wide.u32 	%rd106, %r200, 8;
	add.s64 	%rd107, %rd1, %rd106;
	ld.global.f64 	%fd209, [%rd107];
	fma.rn.f64 	%fd210, %fd209, %fd209, %fd208;
	add.s32 	%r201, %r335, 9600;
	mul.wide.u32 	%rd108, %r201, 8;
	add.s64 	%rd109, %rd1, %rd108;
	ld.global.f64 	%fd211, [%rd109];
	fma.rn.f64 	%fd366, %fd211, %fd211, %fd210;
	add.s32 	%r336, %r336, 10240;
	add.s32 	%r335, %r335, 10240;
	add.s32 	%r334, %r334, 16;
	setp.ne.s32 	%p26, %r334, 0;
	@%p26 bra 	$L__BB2_6;
	add.s32 	%r337, %r336, -5120;
$L__BB2_8:
	setp.eq.s32 	%p27, %r11, 0;
	@%p27 bra 	$L__BB2_17;
	and.b32  	%r23, %r10, 7;
	setp.lt.u32 	%p28, %r11, 8;
	@%p28 bra 	$L__BB2_11;
	add.s32 	%r202, %r337, %r346;
	mul.wide.u32 	%rd110, %r202, 8;
	add.s64 	%rd111, %rd1, %rd110;
	ld.global.f64 	%fd213, [%rd111];
	fma.rn.f64 	%fd214, %fd213, %fd213, %fd366;
	add.s32 	%r203, %r202, 640;
	mul.wide.u32 	%rd112, %r203, 8;
	add.s64 	%rd113, %rd1, %rd112;
	ld.global.f64 	%fd215, [%rd113];
	fma.rn.f64 	%fd216, %fd215, %fd215, %fd214;
	add.s32 	%r204, %r202, 1280;
	mul.wide.u32 	%rd114, %r204, 8;
	add.s64 	%rd115, %rd1, %rd114;
	ld.global.f64 	%fd217, [%rd115];
	fma.rn.f64 	%fd218, %fd217, %fd217, %fd216;
	add.s32 	%r205, %r202, 1920;
	mul.wide.u32 	%rd116, %r205, 8;
	add.s64 	%rd117, %rd1, %rd116;
	ld.global.f64 	%fd219, [%rd117];
	fma.rn.f64 	%fd220, %fd219, %fd219, %fd218;
	add.s32 	%r206, %r202, 2560;
	mul.wide.u32 	%rd118, %r206, 8;
	add.s64 	%rd119, %rd1, %rd118;
	ld.global.f64 	%fd221, [%rd119];
	fma.rn.f64 	%fd222, %fd221, %fd221, %fd220;
	add.s32 	%r207, %r202, 3200;
	mul.wide.u32 	%rd120, %r207, 8;
	add.s64 	%rd121, %rd1, %rd120;
	ld.global.f64 	%fd223, [%rd121];
	fma.rn.f64 	%fd224, %fd223, %fd223, %fd222;
	add.s32 	%r208, %r202, 3840;
	mul.wide.u32 	%rd122, %r208, 8;
	add.s64 	%rd123, %rd1, %rd122;
	ld.global.f64 	%fd225, [%rd123];
	fma.rn.f64 	%fd226, %fd225, %fd225, %fd224;
	add.s32 	%r209, %r202, 4480;
	mul.wide.u32 	%rd124, %r209, 8;
	add.s64 	%rd125, %rd1, %rd124;
	ld.global.f64 	%fd227, [%rd125];
	fma.rn.f64 	%fd366, %fd227, %fd227, %fd226;
	add.s32 	%r337, %r337, 5120;
$L__BB2_11:
	setp.eq.s32 	%p29, %r23, 0;
	@%p29 bra 	$L__BB2_17;
	and.b32  	%r26, %r10, 3;
	setp.lt.u32 	%p30, %r23, 4;
	@%p30 bra 	$L__BB2_14;
	add.s32 	%r210, %r337, %r346;
	mul.wide.u32 	%rd126, %r210, 8;
	add.s64 	%rd127, %rd1, %rd126;
	ld.global.f64 	%fd229, [%rd127];
	fma.rn.f64 	%fd230, %fd229, %fd229, %fd366;
	add.s32 	%r211, %r210, 640;
	mul.wide.u32 	%rd128, %r211, 8;
	add.s64 	%rd129, %rd1, %rd128;
	ld.global.f64 	%fd231, [%rd129];
	fma.rn.f64 	%fd232, %fd231, %fd231, %fd230;
	add.s32 	%r212, %r210, 1280;
	mul.wide.u32 	%rd130, %r212, 8;
	add.s64 	%rd131, %rd1, %rd130;
	ld.global.f64 	%fd233, [%rd131];
	fma.rn.f64 	%fd234, %fd233, %fd233, %fd232;
	add.s32 	%r213, %r210, 1920;
	mul.wide.u32 	%rd132, %r213, 8;
	add.s64 	%rd133, %rd1, %rd132;
	ld.global.f64 	%fd235, [%rd133];
	fma.rn.f64 	%fd366, %fd235, %fd235, %fd234;
	add.s32 	%r337, %r337, 2560;
$L__BB2_14:
	setp.eq.s32 	%p31, %r26, 0;
	@%p31 bra 	$L__BB2_17;
	add.s32 	%r341, %r337, %r346;
	neg.s32 	%r340, %r26;
$L__BB2_16:
	.pragma "nounroll";
	mul.wide.u32 	%rd134, %r341, 8;
	add.s64 	%rd135, %rd1, %rd134;
	ld.global.f64 	%fd236, [%rd135];
	fma.rn.f64 	%fd366, %fd236, %fd236, %fd366;
	add.s32 	%r341, %r341, 640;
	add.s32 	%r340, %r340, 1;
	setp.ne.s32 	%p32, %r340, 0;
	@%p32 bra 	$L__BB2_16;
$L__BB2_17:
	setp.lt.u32 	%p33, %r6, 640;
	@%p33 bra 	$L__BB2_22;
	// begin inline asm
	mov.u32 %r277, %laneid;
	// end inline asm
	mov.b64 	%rd146, %fd366;
	mov.b64 	{%r279, %r284}, %rd146;
	mov.b32 	%r285, 1;
	mov.b32 	%r326, 31;
	mov.b32 	%r327, -1;
	// begin inline asm
	shfl.sync.down.b32 %r278, %r279, %r285, %r326, %r327;
	// end inline asm
	// begin inline asm
	shfl.sync.down.b32 %r283, %r284, %r285, %r326, %r327;
	// end inline asm
	mov.b64 	%rd147, {%r278, %r283};
	mov.b64 	%fd307, %rd147;
	setp.gt.s32 	%p61, %r277, 30;
	add.f64 	%fd308, %fd366, %fd307;
	selp.f64 	%fd309, %fd366, %fd308, %p61;
	mov.b64 	%rd148, %fd309;
	mov.b64 	{%r289, %r294}, %rd148;
	mov.b32 	%r295, 2;
	// begin inline asm
	shfl.sync.down.b32 %r288, %r289, %r295, %r326, %r327;
	// end inline asm
	// begin inline asm
	shfl.sync.down.b32 %r293, %r294, %r295, %r326, %r327;
	// end inline asm
	mov.b64 	%rd149, {%r288, %r293};
	mov.b64 	%fd310, %rd149;
	setp.gt.s32 	%p62, %r277, 29;
	add.f64 	%fd311, %fd309, %fd310;
	selp.f64 	%fd312, %fd309, %fd311, %p62;
	mov.b64 	%rd150, %fd312;
	mov.b64 	{%r299, %r304}, %rd150;
	mov.b32 	%r305, 4;
	// begin inline asm
	shfl.sync.down.b32 %r298, %r299, %r305, %r326, %r327;
	// end inline asm
	// begin inline asm
	shfl.sync.down.b32 %r303, %r304, %r305, %r326, %r327;
	// end inline asm
	mov.b64 	%rd151, {%r298, %r303};
	mov.b64 	%fd313, %rd151;
	setp.gt.s32 	%p63, %r277, 27;
	add.f64 	%fd314, %fd312, %fd313;
	selp.f64 	%fd315, %fd312, %fd314, %p63;
	mov.b64 	%rd152, %fd315;
	mov.b64 	{%r309, %r314}, %rd152;
	mov.b32 	%r315, 8;
	// begin inline asm
	shfl.sync.down.b32 %r308, %r309, %r315, %r326, %r327;
	// end inline asm
	// begin inline asm
	shfl.sync.down.b32 %r313, %r314, %r315, %r326, %r327;
	// end inline asm
	mov.b64 	%rd153, {%r308, %r313};
	mov.b64 	%fd316, %rd153;
	setp.gt.s32 	%p64, %r277, 23;
	add.f64 	%fd317, %fd315, %fd316;
	selp.f64 	%fd318, %fd315, %fd317, %p64;
	mov.b64 	%rd154, %fd318;
	mov.b64 	{%r319, %r324}, %rd154;
	mov.b32 	%r325, 16;
	// begin inline asm
	shfl.sync.down.b32 %r318, %r319, %r325, %r326, %r327;
	// end inline asm
	// begin inline asm
	shfl.sync.down.b32 %r323, %r324, %r325, %r326, %r327;
	// end inline asm
	mov.b64 	%rd155, {%r318, %r323};
	mov.b64 	%fd319, %rd155;
	setp.gt.s32 	%p65, %r277, 15;
	add.f64 	%fd16, %fd318, %fd319;
	selp.f64 	%fd377, %fd318, %fd16, %p65;
	setp.ne.s32 	%p66, %r277, 0;
	@%p66 bra 	$L__BB2_20;
	shr.u32 	%r328, %r7, 2;
	and.b32  	%r329, %r328, 248;
	mov.u32 	%r330, _ZZN3cub18CUB_300001_SM_10006detail6reduce18DeviceReduceKernelINS2_10policy_hubIdjN4cuda3std3__44plusIdEEE10Policy1000EN6thrust24THRUST_300001_SM_1000_NS6detail15normal_iteratorINSD_10device_ptrIdEEEEjS9_d6squareIdEEEvT0_PT3_T1_NS0_13GridEvenShareISO_EET2_T4_E12temp_storage;
	add.s32 	%r331, %r330, %r329;
	st.shared.f64 	[%r331+24], %fd16;
$L__BB2_20:
	bar.sync 	0;
	setp.ne.s32 	%p67, %r7, 0;
	@%p67 bra 	$L__BB2_48;
	ld.shared.f64 	%fd320, [_ZZN3cub18CUB_300001_SM_10006detail6reduce18DeviceReduceKernelINS2_10policy_hubIdjN4cuda3std3__44plusIdEEE10Policy1000EN6thrust24THRUST_300001_SM_1000_NS6detail15normal_iteratorINSD_10device_ptrIdEEEEjS9_d6squareIdEEEvT0_PT3_T1_NS0_13GridEvenShareISO_EET2_T4_E12temp_storage+32];
	add.f64 	%fd321, %fd377, %fd320;
	ld.shared.f64 	%fd322, [_ZZN3cub18CUB_300001_SM_10006detail6reduce18DeviceReduceKernelINS2_10policy_hubIdjN4cuda3std3__44plusIdEEE10Policy1000EN6thrust24THRUST_300001_SM_1000_NS6detail15normal_iteratorINSD_10device_ptrIdEEEEjS9_d6squareIdEEEvT0_PT3_T1_NS0_13GridEvenShareISO_EET2_T4_E12temp_storage+40];
	add.f64 	%fd323, %fd321, %fd322;
	ld.shared.f64 	%fd324, [_ZZN3cub18CUB_300001_SM_10006detail6reduce18DeviceReduceKernelINS2_10policy_hubIdjN4cuda3std3__44plusIdEEE10Policy1000EN6thrust24THRUST_300001_SM_1000_NS6detail15normal_iteratorINSD_10device_ptrIdEEEEjS9_d6squareIdEEEvT0_PT3_T1_NS0_13GridEvenShareISO_EET2_T4_E12temp_storage+48];
	add.f64 	%fd325, %fd323, %fd324;
	ld.shared.f64 	%fd326, [_ZZN3cub18CUB_300001_SM_10006detail6reduce18DeviceReduceKernelINS2_10policy_hubIdjN4cuda3std3__44plusIdEEE10Policy1000EN6thrust24THRUST_300001_SM_1000_NS6detail15normal_iteratorINSD_10device_ptrIdEEEEjS9_d6squareIdEEEvT0_PT3_T1_NS0_13GridEvenShareISO_EET2_T4_E12temp_storage+56];
	add.f64 	%fd327, %fd325, %fd326;
	ld.shared.f64 	%fd328, [_ZZN3cub18CUB_300001_SM_10006detail6reduce18DeviceReduceKernelINS2_10policy_hubIdjN4cuda3std3__44plusIdEEE10Policy1000EN6thrust24THRUST_300001_SM_1000_NS6detail15normal_iteratorINSD_10device_ptrIdEEEEjS9_d6squareIdEEEvT0_PT3_T1_NS0_13GridEvenShareISO_EET2_T4_E12temp_storage+64];
	add.f64 	%fd329, %fd327, %fd328;
	ld.shared.f64 	%fd330, [_ZZN3cub18CUB_300001_SM_10006detail6reduce18DeviceReduceKernelINS2_10policy_hubIdjN4cuda3std3__44plusIdEEE10Policy1000EN6thrust24THRUST_300001_SM_1000_NS6detail15normal_iteratorINSD_10device_ptrIdEEEEjS9_d6squareIdEEEvT0_PT3_T1_NS0_13GridEvenShareISO_EET2_T4_E12temp_storage+72];
	add.f64 	%fd331, %fd329, %fd330;
	ld.shared.f64 	%fd332, [_ZZN3cub18CUB_300001_SM_10006detail6reduce18DeviceReduceKernelINS2_10policy_hubIdjN4cuda3std3__44plusIdEEE10Policy1000EN6thrust24THRUST_300001_SM_1000_NS6detail15normal_iteratorINSD_10device_ptrIdEEEEjS9_d6squareIdEEEvT0_PT3_T1_NS0_13GridEvenShareISO_EET2_T4_E12temp_storage+80];
	add.f64 	%fd333, %fd331, %fd332;
	ld.shared.f64 	%fd334, [_ZZN3cub18CUB_300001_SM_10006detail6reduce18DeviceReduceKernelINS2_10policy_hubIdjN4cuda3std3__44plusIdEEE10Policy1000EN6thrust24THRUST_300001_SM_1000_NS6detail15normal_iteratorINSD_10device_ptrIdEEEEjS9_d6squareIdEEEvT0_PT3_T1_NS0_13GridEvenShareISO_EET2_T4_E12temp_storage+88];
	add.f64 	%fd335, %fd333, %fd334;
	ld.shared.f64 	%fd336, [_ZZN3cub18CUB_300001_SM_10006detail6reduce18DeviceReduceKernelINS2_10policy_hubIdjN4cuda3std3__44plusIdEEE10Policy1000EN6thrust24THRUST_300001_SM_1000_NS6detail15normal_iteratorINSD_10device_ptrIdEEEEjS9_d6squareIdEEEvT0_PT3_T1_NS0_13GridEvenShareISO_EET2_T4_E12temp_storage+96];
	add.f64 	%fd337, %fd335, %fd336;
	ld.shared.f64 	%fd338, [_ZZN3cub18CUB_300001_SM_10006detail6reduce18DeviceReduceKernelINS2_10policy_hubIdjN4cuda3std3__44plusIdEEE10Policy1000EN6thrust24THRUST_300001_SM_1000_NS6detail15normal_iteratorINSD_10device_ptrIdEEEEjS9_d6squareIdEEEvT0_PT3_T1_NS0_13GridEvenShareISO_EET2_T4_E12temp_storage+104];
	add.f64 	%fd339, %fd337, %fd338;
	ld.shared.f64 	%fd340, [_ZZN3cub18CUB_300001_SM_10006detail6reduce18DeviceReduceKernelINS2_10policy_hubIdjN4cuda3std3__44plusIdEEE10Policy1000EN6thrust24THRUST_300001_SM_1000_NS6detail15normal_iteratorINSD_10device_ptrIdEEEEjS9_d6squareIdEEEvT0_PT3_T1_NS0_13GridEvenShareISO_EET2_T4_E12temp_storage+112];
	add.f64 	%fd341, %fd339, %fd340;
	ld.shared.f64 	%fd342, [_ZZN3cub18CUB_300001_SM_10006detail6reduce18DeviceReduceKernelINS2_10policy_hubIdjN4cuda3std3__44plusIdEEE10Policy1000EN6thrust24THRUST_300001_SM_1000_NS6detail15normal_iteratorINSD_10device_ptrIdEEEEjS9_d6squareIdEEEvT0_PT3_T1_NS0_13GridEvenShareISO_EET2_T4_E12temp_storage+120];
	add.f64 	%fd343, %fd341, %fd342;
	ld.shared.f64 	%fd344, [_ZZN3cub18CUB_300001_SM_10006detail6reduce18DeviceReduceKernelINS2_10policy_hubIdjN4cuda3std3__44plusIdEEE10Policy1000EN6thrust24THRUST_300001_SM_1000_NS6detail15normal_iteratorINSD_10device_ptrIdEEEEjS9_d6squareIdEEEvT0_PT3_T1_NS0_13GridEvenShareISO_EET2_T4_E12temp_storage+128];
	add.f64 	%fd345, %fd343, %fd344;
	ld.shared.f64 	%fd346, [_ZZN3cub18CUB_300001_SM_10006detail6reduce18DeviceReduceKernelINS2_10policy_hubIdjN4cuda3std3__44plusIdEEE10Policy1000EN6thrust24THRUST_300001_SM_1000_NS6detail15normal_iteratorINSD_10device_ptrIdEEEEjS9_d6squareIdEEEvT0_PT3_T1_NS0_13GridEvenShareISO_EET2_T4_E12temp_storage+136];
	add.f64 	%fd347, %fd345, %fd346;
	ld.shared.f64 	%fd348, [_ZZN3cub18CUB_300001_SM_10006detail6reduce18DeviceReduceKernelINS2_10policy_hubIdjN4cuda3std3__44plusIdEEE10Policy1000EN6thrust24THRUST_300001_SM_1000_NS6detail15normal_iteratorINSD_10device_ptrIdEEEEjS9_d6squareIdEEEvT0_PT3_T1_NS0_13GridEvenShareISO_EET2_T4_E12temp_storage+144];
	add.f64 	%fd349, %fd347, %fd348;
	ld.shared.f64 	%fd350, [_ZZN3cub18CUB_300001_SM_10006detail6reduce18DeviceReduceKernelINS2_10policy_hubIdjN4cuda3std3__44plusIdEEE10Policy1000EN6thrust24THRUST_300001_SM_1000_NS6detail15normal_iteratorINSD_10device_ptrIdEEEEjS9_d6squareIdEEEvT0_PT3_T1_NS0_13GridEvenShareISO_EET2_T4_E12temp_storage+152];
	add.f64 	%fd351, %fd349, %fd350;
	ld.shared.f64 	%fd352, [_ZZN3cub18CUB_300001_SM_10006detail6reduce18DeviceReduceKernelINS2_10policy_hubIdjN4cuda3std3__44plusIdEEE10Policy1000EN6thrust24THRUST_300001_SM_1000_NS6detail15normal_iteratorINSD_10device_ptrIdEEEEjS9_d6squareIdEEEvT0_PT3_T1_NS0_13GridEvenShareISO_EET2_T4_E12temp_storage+160];
	add.f64 	%fd353, %fd351, %fd352;
	ld.shared.f64 	%fd354, [_ZZN3cub18CUB_300001_SM_10006detail6reduce18DeviceReduceKernelINS2_10policy_hubIdjN4cuda3std3__44plusIdEEE10Policy1000EN6thrust24THRUST_300001_SM_1000_NS6detail15normal_iteratorINSD_10device_ptrIdEEEEjS9_d6squareIdEEEvT0_PT3_T1_NS0_13GridEvenShareISO_EET2_T4_E12temp_storage+168];
	add.f64 	%fd355, %fd353, %fd354;
	ld.shared.f64 	%fd356, [_ZZN3cub18CUB_300001_SM_10006detail6reduce18DeviceReduceKernelINS2_10policy_hubIdjN4cuda3std3__44plusIdEEE10Policy1000EN6thrust24THRUST_300001_SM_1000_NS6detail15normal_iteratorINSD_10device_ptrIdEEEEjS9_d6squareIdEEEvT0_PT3_T1_NS0_13GridEvenShareISO_EET2_T4_E12temp_storage+176];
	add.f64 	%fd377, %fd355, %fd356;
	bra.uni 	$L__BB2_48;
$L__BB2_22:
	// begin inline asm
	mov.u32 %r214, %laneid;
	// end inline asm
	and.b32  	%r265, %r7, 992;
	add.s32 	%r266, %r265, 32;
	setp.gt.u32 	%p34, %r266, %r6;
	not.b32 	%r267, %r265;
	add.s32 	%r268, %r6, %r267;
	selp.b32 	%r263, %r268, 31, %p34;
	mov.b64 	%rd136, %fd366;
	mov.b64 	{%r216, %r221}, %rd136;
	mov.b32 	%r222, 1;
	mov.b32 	%r264, -1;
	// begin inline asm
	shfl.sync.down.b32 %r215, %r216, %r222, %r263, %r264;
	// end inline asm
	// begin inline asm
	shfl.sync.down.b32 %r220, %r221, %r222, %r263, %r264;
	// end inline asm
	mov.b64 	%rd137, {%r215, %r220};
	mov.b64 	%fd237, %rd137;
	setp.lt.s32 	%p35, %r214, %r263;
	add.f64 	%fd238, %fd366, %fd237;
	selp.f64 	%fd239, %fd238, %fd366, %p35;
	mov.b64 	%rd138, %fd239;
	mov.b64 	{%r226, %r231}, %rd138;
	mov.b32 	%r232, 2;
	// begin inline asm
	shfl.sync.down.b32 %r225, %r226, %r232, %r263, %r264;
	// end inline asm
	// begin inline asm
	shfl.sync.down.b32 %r230, %r231, %r232, %r263, %r264;
	// end inline asm
	mov.b64 	%rd139, {%r225, %r230};
	mov.b64 	%fd240, %rd139;
	add.s32 	%r269, %r214, 2;
	setp.gt.s32 	%p36, %r269, %r263;
	add.f64 	%fd241, %fd239, %fd240;
	selp.f64 	%fd242, %fd239, %fd241, %p36;
	mov.b64 	%rd140, %fd242;
	mov.b64 	{%r236, %r241}, %rd140;
	mov.b32 	%r242, 4;
	// begin inline asm
	shfl.sync.down.b32 %r235, %r236, %r242, %r263, %r264;
	// end inline asm
	// begin inline asm
	shfl.sync.down.b32 %r240, %r241, %r242, %r263, %r264;
	// end inline asm
	mov.b64 	%rd141, {%r235, %r240};
	mov.b64 	%fd243, %rd141;
	add.s32 	%r270, %r214, 4;
	setp.gt.s32 	%p37, %r270, %r263;
	add.f64 	%fd244, %fd242, %fd243;
	selp.f64 	%fd245, %fd242, %fd244, %p37;
	mov.b64 	%rd142, %fd245;
	mov.b64 	{%r246, %r251}, %rd142;
	mov.b32 	%r252, 8;
	// begin inline asm
	shfl.sync.down.b32 %r245, %r246, %r252, %r263, %r264;
	// end inline asm
	// begin inline asm
	shfl.sync.down.b32 %r250, %r251, %r252, %r263, %r264;
	// end inline asm
	mov.b64 	%rd143, {%r245, %r250};
	mov.b64 	%fd246, %rd143;
	add.s32 	%r271, %r214, 8;
	setp.gt.s32 	%p38, %r271, %r263;
	add.f64 	%fd247, %fd245, %fd246;
	selp.f64 	%fd248, %fd245, %fd247, %p38;
	mov.b64 	%rd144, %fd248;
	mov.b64 	{%r256, %r261}, %rd144;
	mov.b32 	%r262, 16;
	// begin inline asm
	shfl.sync.down.b32 %r255, %r256, %r262, %r263, %r264;
	// end inline asm
	// begin inline asm
	shfl.sync.down.b32 %r260, %r261, %r262, %r263, %r264;
	// end inline asm
	mov.b64 	%rd145, {%r255, %r260};
	mov.b64 	%fd249, %rd145;
	add.s32 	%r272, %r214, 16;
	setp.gt.s32 	%p39, %r272, %r263;
	add.f64 	%fd250, %fd248, %fd249;
	selp.f64 	%fd377, %fd248, %fd250, %p39;
	setp.ne.s32 	%p40, %r214, 0;
	@%p40 bra 	$L__BB2_24;
	shr.u32 	%r273, %r7, 2;
	and.b32  	%r274, %r273, 248;
	mov.u32 	%r275, _ZZN3cub18CUB_300001_SM_10006detail6reduce18DeviceReduceKernelINS2_10policy_hubIdjN4cuda3std3__44plusIdEEE10Policy1000EN6thrust24THRUST_300001_SM_1000_NS6detail15normal_iteratorINSD_10device_ptrIdEEEEjS9_d6squareIdEEEvT0_PT3_T1_NS0_13GridEvenShareISO_EET2_T4_E12temp_storage;
	add.s32 	%r276, %r275, %r274;
	st.shared.f64 	[%r276+24], %fd377;
$L__BB2_24:
	bar.sync 	0;
	setp.ne.s32 	%p41, %r7, 0;
	@%p41 bra 	$L__BB2_48;
	setp.gt.u32 	%p42, %r6, 32;
	ld.shared.f64 	%fd251, [_ZZN3cub18CUB_300001_SM_10006detail6reduce18DeviceReduceKernelINS2_10policy_hubIdjN4cuda3std3__44plusIdEEE10Policy1000EN6thrust24THRUST_300001_SM_1000_NS6detail15normal_iteratorINSD_10device_ptrIdEEEEjS9_d6squareIdEEEvT0_PT3_T1_NS0_13GridEvenShareISO_EET2_T4_E12temp_storage+32];
	add.f64 	%fd252, %fd377, %fd251;
	selp.f64 	%fd253, %fd252, %fd377, %p42;
	setp.gt.u32 	%p43, %r6, 64;
	ld.shared.f64 	%fd254, [_ZZN3cub18CUB_300001_SM_10006detail6reduce18DeviceReduceKernelINS2_10policy_hubIdjN4cuda3std3__44plusIdEEE10Policy1000EN6thrust24THRUST_300001_SM_1000_NS6detail15normal_iteratorINSD_10device_ptrIdEEEEjS9_d6squareIdEEEvT0_PT3_T1_NS0_13GridEvenShareISO_EET2_T4_E12temp_storage+40];
	add.f64 	%fd255, %fd254, %fd253;
	selp.f64 	%fd256, %fd255, %fd253, %p43;
	setp.gt.u32 	%p44, %r6, 96;
	ld.shared.f64 	%fd257, [_ZZN3cub18CUB_300001_SM_10006detail6reduce18DeviceReduceKernelINS2_10policy_hubIdjN4cuda3std3__44plusIdEEE10Policy1000EN6thrust24THRUST_300001_SM_1000_NS6detail15normal_iteratorINSD_10device_ptrIdEEEEjS9_d6squareIdEEEvT0_PT3_T1_NS0_13GridEvenShareISO_EET2_T4_E12temp_storage+48];
	add.f64 	%fd258, %fd257, %fd256;
	selp.f64 	%fd259, %fd258, %fd256, %p44;
	setp.gt.u32 	%p45, %r6, 128;
	ld.shared.f64 	%fd260, [_ZZN3cub18CUB_300001_SM_10006detail6reduce18DeviceReduceKernelINS2_10policy_hubIdjN4cuda3std3__44plusIdEEE10Policy1000EN6thrust24THRUST_300001_SM_1000_NS6detail15normal_iteratorINSD_10device_ptrIdEEEEjS9_d6squareIdEEEvT0_PT3_T1_NS0_13GridEvenShareISO_EET2_T4_E12temp_storage+56];
	add.f64 	%fd261, %fd260, %fd259;
	selp.f64 	%fd262, %fd261, %fd259, %p45;
	setp.gt.u32 	%p46, %r6, 160;
	ld.shared.f64 	%fd263, [_ZZN3cub18CUB_300001_SM_10006detail6reduce18DeviceReduceKernelINS2_10policy_hubIdjN4cuda3std3__44plusIdEEE10Policy1000EN6thrust24THRUST_300001_SM_1000_NS6detail15normal_iteratorINSD_10device_ptrIdEEEEjS9_d6squareIdEEEvT0_PT3_T1_NS0_13GridEvenShareISO_EET2_T4_E12temp_storage+64];
	add.f64 	%fd264, %fd263, %fd262;
	selp.f64 	%fd265, %fd264, %fd262, %p46;
	setp.gt.u32 	%p47, %r6, 192;
	ld.shared.f64 	%fd266, [_ZZN3cub18CUB_300001_SM_10006detail6reduce18DeviceReduceKernelINS2_10policy_hubIdjN4cuda3std3__44plusIdEEE10Policy1000EN6thrust24THRUST_300001_SM_1000_NS6detail15normal_iteratorINSD_10device_ptrIdEEEEjS9_d6squareIdEEEvT0_PT3_T1_NS0_13GridEvenShareISO_EET2_T4_E12temp_storage+72];
	add.f64 	%fd267, %fd266, %fd265;
	selp.f64 	%fd268, %fd267, %fd265, %p47;
	setp.gt.u32 	%p48, %r6, 224;
	ld.shared.f64 	%fd269, [_ZZN3cub18CUB_300001_SM_10006detail6reduce18DeviceReduceKernelINS2_10policy_hubIdjN4cuda3std3__44plusIdEEE10Policy1000EN6thrust24THRUST_300001_SM_1000_NS6detail15normal_iteratorINSD_10device_ptrIdEEEEjS9_d6squareIdEEEvT0_PT3_T1_NS0_13GridEvenShareISO_EET2_T4_E12temp_storage+80];
	add.f64 	%fd270, %fd269, %fd268;
	selp.f64 	%fd271, %fd270, %fd268, %p48;
	setp.gt.u32 	%p49, %r6, 256;
	ld.shared.f64 	%fd272, [_ZZN3cub18CUB_300001_SM_10006detail6reduce18DeviceReduceKernelINS2_10policy_hubIdjN4cuda3std3__44plusIdEEE10Policy1000EN6thrust24THRUST_300001_SM_1000_NS6detail15normal_iteratorINSD_10device_ptrIdEEEEjS9_d6squareIdEEEvT0_PT3_T1_NS0_13GridEvenShareISO_EET2_T4_E12temp_storage+88];
	add.f64 	%fd273, %fd272, %fd271;
	selp.f64 	%fd274, %fd273, %fd271, %p49;
	setp.gt.u32 	%p50, %r6, 288;
	ld.shared.f64 	%fd275, [_ZZN3cub18CUB_300001_SM_10006detail6reduce18DeviceReduceKernelINS2_10policy_hubIdjN4cuda3std3__44plusIdEEE10Policy1000EN6thrust24THRUST_300001_SM_1000_NS6detail15normal_iteratorINSD_10device_ptrIdEEEEjS9_d6squareIdEEEvT0_PT3_T1_NS0_13GridEvenShareISO_EET2_T4_E12temp_storage+96];
	add.f64 	%fd276, %fd275, %fd274;
	selp.f64 	%fd277, %fd276, %fd274, %p50;
	setp.gt.u32 	%p51, %r6, 320;
	ld.shared.f64 	%fd278, [_ZZN3cub18CUB_300001_SM_10006detail6reduce18DeviceReduceKernelINS2_10policy_hubIdjN4cuda3std3__44plusIdEEE10Policy1000EN6thrust24THRUST_300001_SM_1000_NS6detail15normal_iteratorINSD_10device_ptrIdEEEEjS9_d6squareIdEEEvT0_PT3_T1_NS0_13GridEvenShareISO_EET2_T4_E12temp_storage+104];
	add.f64 	%fd279, %fd278, %fd277;
	selp.f64 	%fd280, %fd279, %fd277, %p51;
	setp.gt.u32 	%p52, %r6, 352;
	ld.shared.f64 	%fd281, [_ZZN3cub18CUB_300001_SM_10006detail6reduce18DeviceReduceKernelINS2_10policy_hubIdjN4cuda3std3__44plusIdEEE10Policy1000EN6thrust24THRUST_300001_SM_1000_NS6detail15normal_iteratorINSD_10device_ptrIdEEEEjS9_d6squareIdEEEvT0_PT3_T1_NS0_13GridEvenShareISO_EET2_T4_E12temp_storage+112];
	add.f64 	%fd282, %fd281, %fd280;
	selp.f64 	%fd283, %fd282, %fd280, %p52;
	setp.gt.u32 	%p53, %r6, 384;
	ld.shared.f64 	%fd284, [_ZZN3cub18CUB_300001_SM_10006detail6reduce18DeviceReduceKernelINS2_10policy_hubIdjN4cuda3std3__44plusIdEEE10Policy1000EN6thrust24THRUST_300001_SM_1000_NS6detail15normal_iteratorINSD_10device_ptrIdEEEEjS9_d6squareIdEEEvT0_PT3_T1_NS0_13GridEvenShareISO_EET2_T4_E12temp_storage+120];
	add.f64 	%fd285, %fd284, %fd283;
	selp.f64 	%fd286, %fd285, %fd283, %p53;
	setp.gt.u32 	%p54, %r6, 416;
	ld.shared.f64 	%fd287, [_ZZN3cub18CUB_300001_SM_10006detail6reduce18DeviceReduceKernelINS2_10policy_hubIdjN4cuda3std3__44plusIdEEE10Policy1000EN6thrust24THRUST_300001_SM_1000_NS6detail15normal_iteratorINSD_10device_ptrIdEEEEjS9_d6squareIdEEEvT0_PT3_T1_NS0_13GridEvenShareISO_EET2_T4_E12temp_storage+128];
	add.f64 	%fd288, %fd287, %fd286;
	selp.f64 	%fd289, %fd288, %fd286, %p54;
	setp.gt.u32 	%p55, %r6, 448;
	ld.shared.f64 	%fd290, [_ZZN3cub18CUB_300001_SM_10006detail6reduce18DeviceReduceKernelINS2_10policy_hubIdjN4cuda3std3__44plusIdEEE10Policy1000EN6thrust24THRUST_300001_SM_1000_NS6detail15normal_iteratorINSD_10device_ptrIdEEEEjS9_d6squareIdEEEvT0_PT3_T1_NS0_13GridEvenShareISO_EET2_T4_E12temp_storage+136];
	add.f64 	%fd291, %fd290, %fd289;
	selp.f64 	%fd292, %fd291, %fd289, %p55;
	setp.gt.u32 	%p56, %r6, 480;
	ld.shared.f64 	%fd293, [_ZZN3cub18CUB_300001_SM_10006detail6reduce18DeviceReduceKernelINS2_10policy_hubIdjN4cuda3std3__44plusIdEEE10Policy1000EN6thrust24THRUST_300001_SM_1000_NS6detail15normal_iteratorINSD_10device_ptrIdEEEEjS9_d6squareIdEEEvT0_PT3_T1_NS0_13GridEvenShareISO_EET2_T4_E12temp_storage+144];
	add.f64 	%fd294, %fd293, %fd292;
	selp.f64 	%fd295, %fd294, %fd292, %p56;
	setp.gt.u32 	%p57, %r6, 512;
	ld.shared.f64 	%fd296, [_ZZN3cub18CUB_300001_SM_10006detail6reduce18DeviceReduceKernelINS2_10policy_hubIdjN4cuda3std3__44plusIdEEE10Policy1000EN6thrust24THRUST_300001_SM_1000_NS6detail15normal_iteratorINSD_10device_ptrIdEEEEjS9_d6squareIdEEEvT0_PT3_T1_NS0_13GridEvenShareISO_EET2_T4_E12temp_storage+152];
	add.f64 	%fd297, %fd296, %fd295;
	selp.f64 	%fd298, %fd297, %fd295, %p57;
	setp.gt.u32 	%p58, %r6, 544;
	ld.shared.f64 	%fd299, [_ZZN3cub18CUB_300001_SM_10006detail6reduce18DeviceReduceKernelINS2_10policy_hubIdjN4cuda3std3__44plusIdEEE10Policy1000EN6thrust24THRUST_300001_SM_1000_NS6detail15normal_iteratorINSD_10device_ptrIdEEEEjS9_d6squareIdEEEvT0_PT3_T1_NS0_13GridEvenShareISO_EET2_T4_E12temp_storage+160];
	add.f64 	%fd300, %fd299, %fd298;
	selp.f64 	%fd301, %fd300, %fd298, %p58;
	setp.gt.u32 	%p59, %r6, 576;
	ld.shared.f64 	%fd302, [_ZZN3cub18CUB_300001_SM_10006detail6reduce18DeviceReduceKernelINS2_10policy_hubIdjN4cuda3std3__44plusIdEEE10Policy1000EN6thrust24THRUST_300001_SM_1000_NS6detail15normal_iteratorINSD_10device_ptrIdEEEEjS9_d6squareIdEEEvT0_PT3_T1_NS0_13GridEvenShareISO_EET2_T4_E12temp_storage+168];
	add.f64 	%fd303, %fd302, %fd301;
	selp.f64 	%fd304, %fd303, %fd301, %p59;
	setp.gt.u32 	%p60, %r6, 608;
	ld.shared.f64 	%fd305, [_ZZN3cub18CUB_300001_SM_10006detail6reduce18DeviceReduceKernelINS2_10policy_hubIdjN4cuda3std3__44plusIdEEE10Policy1000EN6thrust24THRUST_300001_SM_1000_NS6detail15normal_iteratorINSD_10device_ptrIdEEEEjS9_d6squareIdEEEvT0_PT3_T1_NS0_13GridEvenShareISO_EET2_T4_E12temp_storage+176];
	add.f64 	%fd306, %fd305, %fd304;
	selp.f64 	%fd377, %fd306, %fd304, %p60;
	bra.uni 	$L__BB2_48;
$L__BB2_26:
	mov.u32 	%r35, %tid.x;
	add.s32 	%r73, %r346, %r35;
	mul.wide.u32 	%rd4, %r73, 8;
	add.s64 	%rd5, %rd1, %rd4;
	ld.global.f64 	%fd41, [%rd5];
	ld.global.f64 	%fd42, [%rd5+5120];
	mul.f64 	%fd43, %fd42, %fd42;
	ld.global.f64 	%fd44, [%rd5+10240];
	ld.global.f64 	%fd45, [%rd5+15360];
	ld.global.f64 	%fd46, [%rd5+20480];
	ld.global.f64 	%fd47, [%rd5+25600];
	ld.global.f64 	%fd48, [%rd5+30720];
	ld.global.f64 	%fd49, [%rd5+35840];
	fma.rn.f64 	%fd50, %fd41, %fd41, %fd43;
	fma.rn.f64 	%fd51, %fd44, %fd44, %fd50;
	fma.rn.f64 	%fd52, %fd45, %fd45, %fd51;
	fma.rn.f64 	%fd53, %fd46, %fd46, %fd52;
	fma.rn.f64 	%fd54, %fd47, %fd47, %fd53;
	fma.rn.f64 	%fd55, %fd48, %fd48, %fd54;
	fma.rn.f64 	%fd376, %fd49, %fd49, %fd55;
	setp.lt.u32 	%p2, %r6, %r4;
	@%p2 bra 	$L__BB2_44;
	add.s32 	%r36, %r1, -5120;
	add.s32 	%r37, %r4, %r346;
	not.b32 	%r75, %r35;
	add.s32 	%r76, %r75, %r1;
	sub.s32 	%r77, %r76, %r4;
	sub.s32 	%r343, %r77, %r346;
	add.s32 	%r78, %r37, %r35;
	add.s32 	%r342, %r78, 5120;
	mov.b32 	%r345, 0;
	mov.u32 	%r344, %r37;
$L__BB2_28:
	add.s32 	%r346, %r346, %r4;
	setp.gt.u32 	%p3, %r346, %r36;
	@%p3 bra 	$L__BB2_30;
	add.s32 	%r79, %r35, %r346;
	mul.wide.u32 	%rd6, %r79, 8;
	add.s64 	%rd7, %rd1, %rd6;
	ld.global.f64 	%fd56, [%rd7];
	ld.global.f64 	%fd57, [%rd7+5120];
	ld.global.f64 	%fd58, [%rd7+10240];
	ld.global.f64 	%fd59, [%rd7+15360];
	ld.global.f64 	%fd60, [%rd7+20480];
	ld.global.f64 	%fd61, [%rd7+25600];
	ld.global.f64 	%fd62, [%rd7+30720];
	ld.global.f64 	%fd63, [%rd7+35840];
	fma.rn.f64 	%fd64, %fd56, %fd56, %fd376;
	fma.rn.f64 	%fd65, %fd57, %fd57, %fd64;
	fma.rn.f64 	%fd66, %fd58, %fd58, %fd65;
	fma.rn.f64 	%fd67, %fd59, %fd59, %fd66;
	fma.rn.f64 	%fd68, %fd60, %fd60, %fd67;
	fma.rn.f64 	%fd69, %fd61, %fd61, %fd68;
	fma.rn.f64 	%fd70, %fd62, %fd62, %fd69;
	fma.rn.f64 	%fd376, %fd63, %fd63, %fd70;
	sub.s32 	%r80, %r1, %r346;
	setp.lt.u32 	%p4, %r80, %r4;
	add.s32 	%r345, %r345, 1;
	add.s32 	%r344, %r344, %r4;
	sub.s32 	%r343, %r343, %r4;
	add.s32 	%r342, %r342, %r4;
	@%p4 bra 	$L__BB2_44;
	bra.uni 	$L__BB2_28;
$L__BB2_30:
	setp.le.u32 	%p5, %r1, %r346;
	sub.s32 	%r81, %r1, %r346;
	setp.ge.s32 	%p6, %r35, %r81;
	or.pred  	%p7, %p5, %p6;
	@%p7 bra 	$L__BB2_44;
	not.b32 	%r83, %r35;
	add.s32 	%r84, %r1, %r83;
	sub.s32 	%r85, %r84, %r37;
	mul.lo.s32 	%r86, %r2, %r345;
	mad.lo.s32 	%r87, %r86, -5120, %r85;
	mul.hi.u32 	%r88, %r87, -858993459;
	shr.u32 	%r89, %r88, 9;
	add.s32 	%r50, %r89, 1;
	and.b32  	%r51, %r50, 15;
	setp.lt.u32 	%p8, %r87, 9600;
	mov.u32 	%r351, %r35;
	@%p8 bra 	$L__BB2_35;
	or.b32  	%r349, %r35, 5120;
	mul.hi.u32 	%r90, %r343, -858993459;
	shr.u32 	%r91, %r90, 9;
	add.s32 	%r92, %r91, 1;
	and.b32  	%r93, %r92, 16777200;
	neg.s32 	%r347, %r93;
$L__BB2_33:
	.pragma "nounroll";
	add.s32 	%r94, %r342, -5120;
	mul.wide.u32 	%rd8, %r94, 8;
	add.s64 	%rd9, %rd1, %rd8;
	ld.global.f64 	%fd72, [%rd9];
	fma.rn.f64 	%fd73, %fd72, %fd72, %fd376;
	add.s32 	%r95, %r342, -4480;
	mul.wide.u32 	%rd10, %r95, 8;
	add.s64 	%rd11, %rd1, %rd10;
	ld.global.f64 	%fd74, [%rd11];
	fma.rn.f64 	%fd75, %fd74, %fd74, %fd73;
	add.s32 	%r96, %r342, -3840;
	mul.wide.u32 	%rd12, %r96, 8;
	add.s64 	%rd13, %rd1, %rd12;
	ld.global.f64 	%fd76, [%rd13];
	fma.rn.f64 	%fd77, %fd76, %fd76, %fd75;
	add.s32 	%r97, %r342, -3200;
	mul.wide.u32 	%rd14, %r97, 8;
	add.s64 	%rd15, %rd1, %rd14;
	ld.global.f64 	%fd78, [%rd15];
	fma.rn.f64 	%fd79, %fd78, %fd78, %fd77;
	add.s32 	%r98, %r342, -2560;
	mul.wide.u32 	%rd16, %r98, 8;
	add.s64 	%rd17, %rd1, %rd16;
	ld.global.f64 	%fd80, [%rd17];
	fma.rn.f64 	%fd81, %fd80, %fd80, %fd79;
	add.s32 	%r99, %r342, -1920;
	mul.wide.u32 	%rd18, %r99, 8;
	add.s64 	%rd19, %rd1, %rd18;
	ld.global.f64 	%fd82, [%rd19];
	fma.rn.f64 	%fd83, %fd82, %fd82, %fd81;
	add.s32 	%r100, %r342, -1280;
	mul.wide.u32 	%rd20, %r100, 8;
	add.s64 	%rd21, %rd1, %rd20;
	ld.global.f64 	%fd84, [%rd21];
	fma.rn.f64 	%fd85, %fd84, %fd84, %fd83;
	add.s32 	%r101, %r342, 4480;
	add.s32 	%r102, %r342, -640;
	mul.wide.u32 	%rd22, %r102, 8;
	add.s64 	%rd23, %rd1, %rd22;
	ld.global.f64 	%fd86, [%rd23];
	fma.rn.f64 	%fd87, %fd86, %fd86, %fd85;
	mul.wide.u32 	%rd24, %r342, 8;
	add.s64 	%rd25, %rd1, %rd24;
	ld.global.f64 	%fd88, [%rd25];
	fma.rn.f64 	%fd89, %fd88, %fd88, %fd87;
	add.s32 	%r103, %r342, 640;
	mul.wide.u32 	%rd26, %r103, 8;
	add.s64 	%rd27, %rd1, %rd26;
	ld.global.f64 	%fd90, [%rd27];
	fma.rn.f64 	%fd91, %fd90, %fd90, %fd89;
	add.s32 	%r104, %r342, 1280;
	mul.wide.u32 	%rd28, %r104, 8;
	add.s64 	%rd29, %rd1, %rd28;
	ld.global.f64 	%fd92, [%rd29];
	fma.rn.f64 	%fd93, %fd92, %fd92, %fd91;
	add.s32 	%r105, %r342, 1920;
	mul.wide.u32 	%rd30, %r105, 8;
	add.s64 	%rd31, %rd1, %rd30;
	ld.global.f64 	%fd94, [%rd31];
	fma.rn.f64 	%fd95, %fd94, %fd94, %fd93;
	add.s32 	%r106, %r342, 2560;
	mul.wide.u32 	%rd32, %r106, 8;
	add.s64 	%rd33, %rd1, %rd32;
	ld.global.f64 	%fd96, [%rd33];
	fma.rn.f64 	%fd97, %fd96, %fd96, %fd95;
	add.s32 	%r107, %r342, 3200;
	mul.wide.u32 	%rd34, %r107, 8;
	add.s64 	%rd35, %rd1, %rd34;
	ld.global.f64 	%fd98, [%rd35];
	fma.rn.f64 	%fd99, %fd98, %fd98, %fd97;
	add.s32 	%r108, %r342, 3840;
	mul.wide.u32 	%rd36, %r108, 8;
	add.s64 	%rd37, %rd1, %rd36;
	ld.global.f64 	%fd100, [%rd37];
	fma.rn.f64 	%fd101, %fd100, %fd100, %fd99;
	mul.wide.u32 	%rd38, %r101, 8;
	add.s64 	%rd39, %rd1, %rd38;
	ld.global.f64 	%fd102, [%rd39];
	fma.rn.f64 	%fd376, %fd102, %fd102, %fd101;
	add.s32 	%r349, %r349, 10240;
	add.s32 	%r342, %r342, 10240;
	add.s32 	%r347, %r347, 16;
	setp.ne.s32 	%p9, %r347, 0;
	@%p9 bra 	$L__BB2_33;
	add.s32 	%r351, %r349, -5120;
$L__BB2_35:
	setp.eq.s32 	%p10, %r51, 0;
	@%p10 bra 	$L__BB2_44;
	and.b32  	%r62, %r50, 7;
	setp.lt.u32 	%p11, %r51, 8;
	@%p11 bra 	$L__BB2_38;
	add.s32 	%r109, %r351, %r346;
	mul.wide.u32 	%rd40, %r109, 8;
	add.s64 	%rd41, %rd1, %rd40;
	ld.global.f64 	%fd104, [%rd41];
	fma.rn.f64 	%fd105, %fd104, %fd104, %fd376;
	add.s32 	%r110, %r109, 640;
	mul.wide.u32 	%rd42, %r110, 8;
	add.s64 	%rd43, %rd1, %rd42;
	ld.global.f64 	%fd106, [%rd43];
	fma.rn.f64 	%fd107, %fd106, %fd106, %fd105;
	add.s32 	%r111, %r109, 1280;
	mul.wide.u32 	%rd44, %r111, 8;
	add.s64 	%rd45, %rd1, %rd44;
	ld.global.f64 	%fd108, [%rd45];
	fma.rn.f64 	%fd109, %fd108, %fd108, %fd107;
	add.s32 	%r112, %r109, 1920;
	mul.wide.u32 	%rd46, %r112, 8;
	add.s64 	%rd47, %rd1, %rd46;
	ld.global.f64 	%fd110, [%rd47];
	fma.rn.f64 	%fd111, %fd110, %fd110, %fd109;
	add.s32 	%r113, %r109, 2560;
	mul.wide.u32 	%rd48, %r113, 8;
	add.s64 	%rd49, %rd1, %rd48;
	ld.global.f64 	%fd112, [%rd49];
	fma.rn.f64 	%fd113, %fd112, %fd112, %fd111;
	add.s32 	%r114, %r109, 3200;
	mul.wide.u32 	%rd50, %r114, 8;
	add.s64 	%rd51, %rd1, %rd50;
	ld.global.f64 	%fd114, [%rd51];
	fma.rn.f64 	%fd115, %fd114, %fd114, %fd113;
	add.s32 	%r115, %r109, 3840;
	mul.wide.u32 	%rd52, %r115, 8;
	add.s64 	%rd53, %rd1, %rd52;
	ld.global.f64 	%fd116, [%rd53];
	fma.rn.f64 	%fd117, %fd116, %fd116, %fd115;
	add.s32 	%r116, %r109, 4480;
	mul.wide.u32 	%rd54, %r116, 8;
	add.s64 	%rd55, %rd1, %rd54;
	ld.global.f64 	%fd118, [%rd55];
	fma.rn.f64 	%fd376, %fd118, %fd118, %fd117;
	add.s32 	%r351, %r351, 5120;
$L__BB2_38:
	setp.eq.s32 	%p12, %r62, 0;
	@%p12 bra 	$L__BB2_44;
	setp.lt.u32 	%p13, %r62, 4;
	@%p13 bra 	$L__BB2_41;
	add.s32 	%r117, %r351, %r346;
	mul.wide.u32 	%rd56, %r117, 8;
	add.s64 	%rd57, %rd1, %rd56;
	ld.global.f64 	%fd120, [%rd57];
	fma.rn.f64 	%fd121, %fd120, %fd120, %fd376;
	add.s32 	%r118, %r117, 640;
	mul.wide.u32 	%rd58, %r118, 8;
	add.s64 	%rd59, %rd1, %rd58;
	ld.global.f64 	%fd122, [%rd59];
	fma.rn.f64 	%fd123, %fd122, %fd122, %fd121;
	add.s32 	%r119, %r117, 1280;
	mul.wide.u32 	%rd60, %r119, 8;
	add.s64 	%rd61, %rd1, %rd60;
	ld.global.f64 	%fd124, [%rd61];
	fma.rn.f64 	%fd125, %fd124, %fd124, %fd123;
	add.s32 	%r120, %r117, 1920;
	mul.wide.u32 	%rd62, %r120, 8;
	add.s64 	%rd63, %rd1, %rd62;
	ld.global.f64 	%fd126, [%rd63];
	fma.rn.f64 	%fd376, %fd126, %fd126, %fd125;
	add.s32 	%r351, %r351, 2560;
$L__BB2_41:
	and.b32  	%r121, %r50, 3;
	setp.eq.s32 	%p14, %r121, 0;
	@%p14 bra 	$L__BB2_44;
	add.s32 	%r354, %r351, %r344;
	mul.hi.u32 	%r122, %r343, -858993459;
	cvt.u16.u32 	%rs1, %r122;
	shr.u16 	%rs2, %rs1, 9;
	add.s16 	%rs3, %rs2, 1;
	cvt.u32.u16 	%r123, %rs3;
	and.b32  	%r124, %r123, 3;
	neg.s32 	%r353, %r124;
$L__BB2_43:
	.pragma "nounroll";
	mul.wide.u32 	%rd64, %r354, 8;
	add.s64 	%rd65, %rd1, %rd64;
	ld.global.f64 	%fd127, [%rd65];
	fma.rn.f64 	%fd376, %fd127, %fd127, %fd376;
	add.s32 	%r354, %r354, 640;
	add.s32 	%r353, %r353, 1;
	setp.ne.s32 	%p15, %r353, 0;
	@%p15 bra 	$L__BB2_43;
$L__BB2_44:
	// begin inline asm
	mov.u32 %r125, %laneid;
	// end inline asm
	mov.b64 	%rd66, %fd376;
	mov.b64 	{%r127, %r132}, %rd66;
	mov.b32 	%r133, 1;
	mov.b32 	%r174, 31;
	mov.b32 	%r175, -1;
	// begin inline asm
	shfl.sync.down.b32 %r126, %r127, %r133, %r174, %r175;
	// end inline asm
	// begin inline asm
	shfl.sync.down.b32 %r131, %r132, %r133, %r174, %r175;
	// end inline asm
	mov.b64 	%rd67, {%r126, %r131};
	mov.b64 	%fd128, %rd67;
	setp.gt.s32 	%p16, %r125, 30;
	add.f64 	%fd129, %fd376, %fd128;
	selp.f64 	%fd130, %fd376, %fd129, %p16;
	mov.b64 	%rd68, %fd130;
	mov.b64 	{%r137, %r142}, %rd68;
	mov.b32 	%r143, 2;
	// begin inline asm
	shfl.sync.down.b32 %r136, %r137, %r143, %r174, %r175;
	// end inline asm
	// begin inline asm
	shfl.sync.down.b32 %r141, %r142, %r143, %r174, %r175;
	// end inline asm
	mov.b64 	%rd69, {%r136, %r141};
	mov.b64 	%fd131, %rd69;
	setp.gt.s32 	%p17, %r125, 29;
	add.f64 	%fd132, %fd130, %fd131;
	selp.f64 	%fd133, %fd130, %fd132, %p17;
	mov.b64 	%rd70, %fd133;
	mov.b64 	{%r147, %r152}, %rd70;
	mov.b32 	%r153, 4;
	// begin inline asm
	shfl.sync.down.b32 %r146, %r147, %r153, %r174, %r175;
	// end inline asm
	// begin inline asm
	shfl.sync.down.b32 %r151, %r152, %r153, %r174, %r175;
	// end inline asm
	mov.b64 	%rd71, {%r146, %r151};
	mov.b64 	%fd134, %rd71;
	setp.gt.s32 	%p18, %r125, 27;
	add.f64 	%fd135, %fd133, %fd134;
	selp.f64 	%fd136, %fd133, %fd135, %p18;
	mov.b64 	%rd72, %fd136;
	mov.b64 	{%r157, %r162}, %rd72;
	mov.b32 	%r163, 8;
	// begin inline asm
	shfl.sync.down.b32 %r156, %r157, %r163, %r174, %r175;
	// end inline asm
	// begin inline asm
	shfl.sync.down.b32 %r161, %r162, %r163, %r174, %r175;
	// end inline asm
	mov.b64 	%rd73, {%r156, %r161};
	mov.b64 	%fd137, %rd73;
	setp.gt.s32 	%p19, %r125, 23;
	add.f64 	%fd138, %fd136, %fd137;
	selp.f64 	%fd139, %fd136, %fd138, %p19;
	mov.b64 	%rd74, %fd139;
	mov.b64 	{%r167, %r172}, %rd74;
	mov.b32 	%r173, 16;
	// begin inline asm
	shfl.sync.down.b32 %r166, %r167, %r173, %r174, %r175;
	// end inline asm
	// begin inline asm
	shfl.sync.down.b32 %r171, %r172, %r173, %r174, %r175;
	// end inline asm
	mov.b64 	%rd75, {%r166, %r171};
	mov.b64 	%fd140, %rd75;
	setp.gt.s32 	%p20, %r125, 15;
	add.f64 	%fd37, %fd139, %fd140;
	selp.f64 	%fd377, %fd139, %fd37, %p20;
	setp.ne.s32 	%p21, %r125, 0;
	@%p21 bra 	$L__BB2_46;
	shr.u32 	%r176, %r35, 2;
	and.b32  	%r177, %r176, 248;
	mov.u32 	%r178, _ZZN3cub18CUB_300001_SM_10006detail6reduce18DeviceReduceKernelINS2_10policy_hubIdjN4cuda3std3__44plusIdEEE10Policy1000EN6thrust24THRUST_300001_SM_1000_NS6detail15normal_iteratorINSD_10device_ptrIdEEEEjS9_d6squareIdEEEvT0_PT3_T1_NS0_13GridEvenShareISO_EET2_T4_E12temp_storage;
	add.s32 	%r179, %r178, %r177;
	st.shared.f64 	[%r179+24], %fd37;
$L__BB2_46:
	bar.sync 	0;
	setp.ne.s32 	%p22, %r35, 0;
	@%p22 bra 	$L__BB2_48;
	ld.shared.f64 	%fd141, [_ZZN3cub18CUB_300001_SM_10006detail6reduce18DeviceReduceKernelINS2_10policy_hubIdjN4cuda3std3__44plusIdEEE10Policy1000EN6thrust24THRUST_300001_SM_1000_NS6detail15normal_iteratorINSD_10device_ptrIdEEEEjS9_d6squareIdEEEvT0_PT3_T1_NS0_13GridEvenShareISO_EET2_T4_E12temp_storage+32];
	add.f64 	%fd142, %fd377, %fd141;
	ld.shared.f64 	%fd143, [_ZZN3cub18CUB_300001_SM_10006detail6reduce18DeviceReduceKernelINS2_10policy_hubIdjN4cuda3std3__44plusIdEEE10Policy1000EN6thrust24THRUST_300001_SM_1000_NS6detail15normal_iteratorINSD_10device_ptrIdEEEEjS9_d6squareIdEEEvT0_PT3_T1_NS0_13GridEvenShareISO_EET2_T4_E12temp_storage+40];
	add.f64 	%fd144, %fd142, %fd143;
	ld.shared.f64 	%fd145, [_ZZN3cub18CUB_300001_SM_10006detail6reduce18DeviceReduceKernelINS2_10policy_hubIdjN4cuda3std3__44plusIdEEE10Policy1000EN6thrust24THRUST_300001_SM_1000_NS6detail15normal_iteratorINSD_10device_ptrIdEEEEjS9_d6squareIdEEEvT0_PT3_T1_NS0_13GridEvenShareISO_EET2_T4_E12temp_storage+48];
	add.f64 	%fd146, %fd144, %fd145;
	ld.shared.f64 	%fd147, [_ZZN3cub18CUB_300001_SM_10006detail6reduce18DeviceReduceKernelINS2_10policy_hubIdjN4cuda3std3__44plusIdEEE10Policy1000EN6thrust24THRUST_300001_SM_1000_NS6detail15normal_iteratorINSD_10device_ptrIdEEEEjS9_d6squareIdEEEvT0_PT3_T1_NS0_13GridEvenShareISO_EET2_T4_E12temp_storage+56];
	add.f64 	%fd148, %fd146, %fd147;
	ld.shared.f64 	%fd149, [_ZZN3cub18CUB_300001_SM_10006detail6reduce18DeviceReduceKernelINS2_10policy_hubIdjN4cuda3std3__44plusIdEEE10Policy1000EN6thrust24THRUST_300001_SM_1000_NS6detail15normal_iteratorINSD_10device_ptrIdEEEEjS9_d6squareIdEEEvT0_PT3_T1_NS0_13GridEvenShareISO_EET2_T4_E12temp_storage+64];
	add.f64 	%fd150, %fd148, %fd149;
	ld.shared.f64 	%fd151, [_ZZN3cub18CUB_300001_SM_10006detail6reduce18DeviceReduceKernelINS2_10policy_hubIdjN4cuda3std3__44plusIdEEE10Policy1000EN6thrust24THRUST_300001_SM_1000_NS6detail15normal_iteratorINSD_10device_ptrIdEEEEjS9_d6squareIdEEEvT0_PT3_T1_NS0_13GridEvenShareISO_EET2_T4_E12temp_storage+72];
	add.f64 	%fd152, %fd150, %fd151;
	ld.shared.f64 	%fd153, [_ZZN3cub18CUB_300001_SM_10006detail6reduce18DeviceReduceKernelINS2_10policy_hubIdjN4cuda3std3__44plusIdEEE10Policy1000EN6thrust24THRUST_300001_SM_1000_NS6detail15normal_iteratorINSD_10device_ptrIdEEEEjS9_d6squareIdEEEvT0_PT3_T1_NS0_13GridEvenShareISO_EET2_T4_E12temp_storage+80];
	add.f64 	%fd154, %fd152, %fd153;
	ld.shared.f64 	%fd155, [_ZZN3cub18CUB_300001_SM_10006detail6reduce18DeviceReduceKernelINS2_10policy_hubIdjN4cuda3std3__44plusIdEEE10Policy1000EN6thrust24THRUST_300001_SM_1000_NS6detail15normal_iteratorINSD_10device_ptrIdEEEEjS9_d6squareIdEEEvT0_PT3_T1_NS0_13GridEvenShareISO_EET2_T4_E12temp_storage+88];
	add.f64 	%fd156, %fd154, %fd155;
	ld.shared.f64 	%fd157, [_ZZN3cub18CUB_300001_SM_10006detail6reduce18DeviceReduceKernelINS2_10policy_hubIdjN4cuda3std3__44plusIdEEE10Policy1000EN6thrust24THRUST_300001_SM_1000_NS6detail15normal_iteratorINSD_10device_ptrIdEEEEjS9_d6squareIdEEEvT0_PT3_T1_NS0_13GridEvenShareISO_EET2_T4_E12temp_storage+96];
	add.f64 	%fd158, %fd156, %fd157;
	ld.shared.f64 	%fd159, [_ZZN3cub18CUB_300001_SM_10006detail6reduce18DeviceReduceKernelINS2_10policy_hubIdjN4cuda3std3__44plusIdEEE10Policy1000EN6thrust24THRUST_300001_SM_1000_NS6detail15normal_iteratorINSD_10device_ptrIdEEEEjS9_d6squareIdEEEvT0_PT3_T1_NS0_13GridEvenShareISO_EET2_T4_E12temp_storage+104];
	add.f64 	%fd160, %fd158, %fd159;
	ld.shared.f64 	%fd161, [_ZZN3cub18CUB_300001_SM_10006detail6reduce18DeviceReduceKernelINS2_10policy_hubIdjN4cuda3std3__44plusIdEEE10Policy1000EN6thrust24THRUST_300001_SM_1000_NS6detail15normal_iteratorINSD_10device_ptrIdEEEEjS9_d6squareIdEEEvT0_PT3_T1_NS0_13GridEvenShareISO_EET2_T4_E12temp_storage+112];
	add.f64 	%fd162, %fd160, %fd161;
	ld.shared.f64 	%fd163, [_ZZN3cub18CUB_300001_SM_10006detail6reduce18DeviceReduceKernelINS2_10policy_hubIdjN4cuda3std3__44plusIdEEE10Policy1000EN6thrust24THRUST_300001_SM_1000_NS6detail15normal_iteratorINSD_10device_ptrIdEEEEjS9_d6squareIdEEEvT0_PT3_T1_NS0_13GridEvenShareISO_EET2_T4_E12temp_storage+120];
	add.f64 	%fd164, %fd162, %fd163;
	ld.shared.f64 	%fd165, [_ZZN3cub18CUB_300001_SM_10006detail6reduce18DeviceReduceKernelINS2_10policy_hubIdjN4cuda3std3__44plusIdEEE10Policy1000EN6thrust24THRUST_300001_SM_1000_NS6detail15normal_iteratorINSD_10device_ptrIdEEEEjS9_d6squareIdEEEvT0_PT3_T1_NS0_13GridEvenShareISO_EET2_T4_E12temp_storage+128];
	add.f64 	%fd166, %fd164, %fd165;
	ld.shared.f64 	%fd167, [_ZZN3cub18CUB_300001_SM_10006detail6reduce18DeviceReduceKernelINS2_10policy_hubIdjN4cuda3std3__44plusIdEEE10Policy1000EN6thrust24THRUST_300001_SM_1000_NS6detail15normal_iteratorINSD_10device_ptrIdEEEEjS9_d6squareIdEEEvT0_PT3_T1_NS0_13GridEvenShareISO_EET2_T4_E12temp_storage+136];
	add.f64 	%fd168, %fd166, %fd167;
	ld.shared.f64 	%fd169, [_ZZN3cub18CUB_300001_SM_10006detail6reduce18DeviceReduceKernelINS2_10policy_hubIdjN4cuda3std3__44plusIdEEE10Policy1000EN6thrust24THRUST_300001_SM_1000_NS6detail15normal_iteratorINSD_10device_ptrIdEEEEjS9_d6squareIdEEEvT0_PT3_T1_NS0_13GridEvenShareISO_EET2_T4_E12temp_storage+144];
	add.f64 	%fd170, %fd168, %fd169;
	ld.shared.f64 	%fd171, [_ZZN3cub18CUB_300001_SM_10006detail6reduce18DeviceReduceKernelINS2_10policy_hubIdjN4cuda3std3__44plusIdEEE10Policy1000EN6thrust24THRUST_300001_SM_1000_NS6detail15normal_iteratorINSD_10device_ptrIdEEEEjS9_d6squareIdEEEvT0_PT3_T1_NS0_13GridEvenShareISO_EET2_T4_E12temp_storage+152];
	add.f64 	%fd172, %fd170, %fd171;
	ld.shared.f64 	%fd173, [_ZZN3cub18CUB_300001_SM_10006detail6reduce18DeviceReduceKernelINS2_10policy_hubIdjN4cuda3std3__44plusIdEEE10Policy1000EN6thrust24THRUST_300001_SM_1000_NS6detail15normal_iteratorINSD_10device_ptrIdEEEEjS9_d6squareIdEEEvT0_PT3_T1_NS0_13GridEvenShareISO_EET2_T4_E12temp_storage+160];
	add.f64 	%fd174, %fd172, %fd173;
	ld.shared.f64 	%fd175, [_ZZN3cub18CUB_300001_SM_10006detail6reduce18DeviceReduceKernelINS2_10policy_hubIdjN4cuda3std3__44plusIdEEE10Policy1000EN6thrust24THRUST_300001_SM_1000_NS6detail15normal_iteratorINSD_10device_ptrIdEEEEjS9_d6squareIdEEEvT0_PT3_T1_NS0_13GridEvenShareISO_EET2_T4_E12temp_storage+168];
	add.f64 	%fd176, %fd174, %fd175;
	ld.shared.f64 	%fd177, [_ZZN3cub18CUB_300001_SM_10006detail6reduce18DeviceReduceKernelINS2_10policy_hubIdjN4cuda3std3__44plusIdEEE10Policy1000EN6thrust24THRUST_300001_SM_1000_NS6detail15normal_iteratorINSD_10device_ptrIdEEEEjS9_d6squareIdEEEvT0_PT3_T1_NS0_13GridEvenShareISO_EET2_T4_E12temp_storage+176];
	add.f64 	%fd377, %fd176, %fd177;
$L__BB2_48:
	mov.u32 	%r332, %tid.x;
	setp.ne.s32 	%p68, %r332, 0;
	@%p68 bra 	$L__BB2_50;
	cvta.to.global.u64 	%rd156, %rd2;
	mul.wide.u32 	%rd157, %r3, 8;
	add.s64 	%rd158, %rd156, %rd157;
	st.global.f64 	[%rd158], %fd377;
$L__BB2_50:
	ret;

}
	// .globl	_ZN3cub18CUB_300001_SM_10006detail6reduce28DeviceReduceSingleTileKernelINS2_10policy_hubIdjN4cuda3std3__44plusIdEEE10Policy1000EPdSC_iS9_ddNS7_10__identityEEEvT0_T1_T2_T3_T4_T6_
.visible .entry _ZN3cub18CUB_300001_SM_10006detail6reduce28DeviceReduceSingleTileKernelINS2_10policy_hubIdjN4cuda3std3__44plusIdEEE10Policy1000EPdSC_iS9_ddNS7_10__identityEEEvT0_T1_T2_T3_T4_T6_(
	.param .u64 .ptr .align 1 _ZN3cub18CUB_300001_SM_10006detail6reduce28DeviceReduceSingleTileKernelINS2_10policy_hubIdjN4cuda3std3__44plusIdEEE10Policy1000EPdSC_iS9_ddNS7_10__identityEEEvT0_T1_T2_T3_T4_T6__param_0,
	.param .u64 .ptr .align 1 _ZN3cub18CUB_300001_SM_10006detail6reduce28DeviceReduceSingleTileKernelINS2_10policy_hubIdjN4cuda3std3__44plusIdEEE10Policy1000EPdSC_iS9_ddNS7_10__identityEEEvT0_T1_T2_T3_T4_T6__param_1,
	.param .u32 _ZN3cub18CUB_300001_SM_10006detail6reduce28DeviceReduceSingleTileKernelINS2_10policy_hubIdjN4cuda3std3__44plusIdEEE10Policy1000EPdSC_iS9_ddNS7_10__identityEEEvT0_T1_T2_T3_T4_T6__param_2,
	.param .align 1 .b8 _ZN3cub18CUB_300001_SM_10006detail6reduce28DeviceReduceSingleTileKernelINS2_10policy_hubIdjN4cuda3std3__44plusIdEEE10Policy1000EPdSC_iS9_ddNS7_10__identityEEEvT0_T1_T2_T3_T4_T6__param_3[1],
	.param .f64 _ZN3cub18CUB_300001_SM_10006detail6reduce28DeviceReduceSingleTileKernelINS2_10policy_hubIdjN4cuda3std3__44plusIdEEE10Policy1000EPdSC_iS9_ddNS7_10__identityEEEvT0_T1_T2_T3_T4_T6__param_4,
	.param .align 1 .b8 _ZN3cub18CUB_300001_SM_10006detail6reduce28DeviceReduceSingleTileKernelINS2_10policy_hubIdjN4cuda3std3__44plusIdEEE10Policy1000EPdSC_iS9_ddNS7_10__identityEEEvT0_T1_T2_T3_T4_T6__param_5[1]
)
.maxntid 640
.minnctapersm 1
{
	.reg .pred 	%p<62>;
	.reg .b32 	%r<239>;
	.reg .b64 	%rd<109>;
	.reg .b64 	%fd<264>;
	// demoted variable
	.shared .align 8 .b8 _ZZN3cub18CUB_300001_SM_10006detail6reduce28DeviceReduceSingleTileKernelINS2_10policy_hubIdjN4cuda3std3__44plusIdEEE10Policy1000EPdSC_iS9_ddNS7_10__identityEEEvT0_T1_T2_T3_T4_T6_E12temp_storage[192];
	ld.param.u64 	%rd9, [_ZN3cub18CUB_300001_SM_10006detail6reduce28DeviceReduceSingleTileKernelINS2_10policy_hubIdjN4cuda3std3__44plusIdEEE10Policy1000EPdSC_iS9_ddNS7_10__identityEEEvT0_T1_T2_T3_T4_T6__param_0];
	ld.param.u64 	%rd10, [_ZN3cub18CUB_300001_SM_10006detail6reduce28DeviceReduceSingleTileKernelINS2_10policy_hubIdjN4cuda3std3__44plusIdEEE10Policy1000EPdSC_iS9_ddNS7_10__identityEEEvT0_T1_T2_T3_T4_T6__param_1];
	ld.param.u32 	%r36, [_ZN3cub18CUB_300001_SM_10006detail6reduce28DeviceReduceSingleTileKernelINS2_10policy_hubIdjN4cuda3std3__44plusIdEEE10Policy1000EPdSC_iS9_ddNS7_10__identityEEEvT0_T1_T2_T3_T4_T6__param_2];
	ld.param.f64 	%fd30, [_ZN3cub18CUB_300001_SM_10006detail6reduce28DeviceReduceSingleTileKernelINS2_10policy_hubIdjN4cuda3std3__44plusIdEEE10Policy1000EPdSC_iS9_ddNS7_10__identityEEEvT0_T1_T2_T3_T4_T6__param_4];
	cvta.to.global.u64 	%rd1, %rd10;
	setp.ne.s32 	%p1, %r36, 0;
	@%p1 bra 	$L__BB3_3;
	mov.u32 	%r225, %tid.x;
	setp.ne.s32 	%p61, %r225, 0;
	@%p61 bra 	$L__BB3_39;
	st.global.f64 	[%rd1], %fd30;
	bra.uni 	$L__BB3_39;
$L__BB3_3:
	setp.gt.s32 	%p2, %r36, 5119;
	@%p2 bra 	$L__BB3_21;
	mov.u32 	%r1, %tid.x;
	setp.ge.s32 	%p19, %r1, %r36;
	mov.f64 	%fd255, 0d0000000000000000;
	mov.u32 	%r229, %r1;
	@%p19 bra 	$L__BB3_6;
	mul.wide.u32 	%rd74, %r1, 8;
	add.s64 	%rd73, %rd9, %rd74;
	// begin inline asm
	ld.global.nc.u64 %rd72, [%rd73];
	// end inline asm
	mov.b64 	%fd255, %rd72;
	add.s32 	%r229, %r1, 640;
$L__BB3_6:
	setp.ge.s32 	%p20, %r229, %r36;
	@%p20 bra 	$L__BB3_12;
	not.b32 	%r101, %r229;
	add.s32 	%r4, %r36, %r101;
	mul.hi.u32 	%r102, %r4, -858993459;
	shr.u32 	%r103, %r102, 9;
	add.s32 	%r5, %r103, 1;
	and.b32  	%r104, %r103, 3;
	setp.eq.s32 	%p21, %r104, 3;
	@%p21 bra 	$L__BB3_10;
	mul.wide.u32 	%rd75, %r229, 8;
	add.s64 	%rd107, %rd9, %rd75;
	and.b32  	%r105, %r5, 3;
	neg.s32 	%r227, %r105;
$L__BB3_9:
	.pragma "nounroll";
	// begin inline asm
	ld.global.nc.u64 %rd76, [%rd107];
	// end inline asm
	mov.b64 	%fd121, %rd76;
	add.f64 	%fd255, %fd255, %fd121;
	add.s32 	%r229, %r229, 640;
	add.s64 	%rd107, %rd107, 5120;
	add.s32 	%r227, %r227, 1;
	setp.ne.s32 	%p22, %r227, 0;
	@%p22 bra 	$L__BB3_9;
$L__BB3_10:
	setp.lt.u32 	%p23, %r4, 1920;
	@%p23 bra 	$L__BB3_12;
$L__BB3_11:
	mul.wide.s32 	%rd86, %r229, 8;
	add.s64 	%rd79, %rd9, %rd86;
	// begin inline asm
	ld.global.nc.u64 %rd78, [%rd79];
	// end inline asm
	mov.b64 	%fd122, %rd78;
	add.f64 	%fd123, %fd255, %fd122;
	add.s64 	%rd81, %rd79, 5120;
	// begin inline asm
	ld.global.nc.u64 %rd80, [%rd81];
	// end inline asm
	mov.b64 	%fd124, %rd80;
	add.f64 	%fd125, %fd123, %fd124;
	add.s64 	%rd83, %rd79, 10240;
	// begin inline asm
	ld.global.nc.u64 %rd82, [%rd83];
	// end inline asm
	mov.b64 	%fd126, %rd82;
	add.f64 	%fd127, %fd125, %fd126;
	add.s64 	%rd85, %rd79, 15360;
	// begin inline asm
	ld.global.nc.u64 %rd84, [%rd85];
	// end inline asm
	mov.b64 	%fd128, %rd84;
	add.f64 	%fd255, %fd127, %fd128;
	add.s32 	%r229, %r229, 2560;
	setp.lt.s32 	%p24, %r229, %r36;
	@%p24 bra 	$L__BB3_11;
$L__BB3_12:
	setp.lt.s32 	%p25, %r36, 640;
	@%p25 bra 	$L__BB3_17;
	// begin inline asm
	mov.u32 %r169, %laneid;
	// end inline asm
	mov.b64 	%rd97, %fd255;
	mov.b64 	{%r171, %r176}, %rd97;
	mov.b32 	%r177, 1;
	mov.b32 	%r218, 31;
	mov.b32 	%r219, -1;
	// begin inline asm
	shfl.sync.down.b32 %r170, %r171, %r177, %r218, %r219;
	// end inline asm
	// begin inline asm
	shfl.sync.down.b32 %r175, %r176, %r177, %r218, %r219;
	// end inline asm
	mov.b64 	%rd98, {%r170, %r175};
	mov.b64 	%fd199, %rd98;
	setp.gt.s32 	%p53, %r169, 30;
	add.f64 	%fd200, %fd255, %fd199;
	selp.f64 	%fd201, %fd255, %fd200, %p53;
	mov.b64 	%rd99, %fd201;
	mov.b64 	{%r181, %r186}, %rd99;
	mov.b32 	%r187, 2;
	// begin inline asm
	shfl.sync.down.b32 %r180, %r181, %r187, %r218, %r219;
	// end inline asm
	// begin inline asm
	shfl.sync.down.b32 %r185, %r186, %r187, %r218, %r219;
	// end inline asm
	mov.b64 	%rd100, {%r180, %r185};
	mov.b64 	%fd202, %rd100;
	setp.gt.s32 	%p54, %r169, 29;
	add.f64 	%fd203, %fd201, %fd202;
	selp.f64 	%fd204, %fd201, %fd203, %p54;
	mov.b64 	%rd101, %fd204;
	mov.b64 	{%r191, %r196}, %rd101;
	mov.b32 	%r197, 4;
	// begin inline asm
	shfl.sync.down.b32 %r190, %r191, %r197, %r218, %r219;
	// end inline asm
	// begin inline asm
	shfl.sync.down.b32 %r195, %r196, %r197, %r218, %r219;
	// end inline asm
	mov.b64 	%rd102, {%r190, %r195};
	mov.b64 	%fd205, %rd102;
	setp.gt.s32 	%p55, %r169, 27;
	add.f64 	%fd206, %fd204, %fd205;
	selp.f64 	%fd207, %fd204, %fd206, %p55;
	mov.b64 	%rd103, %fd207;
	mov.b64 	{%r201, %r206}, %rd103;
	mov.b32 	%r207, 8;
	// begin inline asm
	shfl.sync.down.b32 %r200, %r201, %r207, %r218, %r219;
	// end inline asm
	// begin inline asm
	shfl.sync.down.b32 %r205, %r206, %r207, %r218, %r219;
	// end inline asm
	mov.b64 	%rd104, {%r200, %r205};
	mov.b64 	%fd208, %rd104;
	setp.gt.s32 	%p56, %r169, 23;
	add.f64 	%fd209, %fd207, %fd208;
	selp.f64 	%fd210, %fd207, %fd209, %p56;
	mov.b64 	%rd105, %fd210;
	mov.b64 	{%r211, %r216}, %rd105;
	mov.b32 	%r217, 16;
	// begin inline asm
	shfl.sync.down.b32 %r210, %r211, %r217, %r218, %r219;
	// end inline asm
	// begin inline asm
	shfl.sync.down.b32 %r215, %r216, %r217, %r218, %r219;
	// end inline asm
	mov.b64 	%rd106, {%r210, %r215};
	mov.b64 	%fd211, %rd106;
	setp.gt.s32 	%p57, %r169, 15;
	add.f64 	%fd10, %fd210, %fd211;
	selp.f64 	%fd263, %fd210, %fd10, %p57;
	setp.ne.s32 	%p58, %r169, 0;
	@%p58 bra 	$L__BB3_15;
	shr.u32 	%r220, %r1, 2;
	and.b32  	%r221, %r220, 248;
	mov.u32 	%r222, _ZZN3cub18CUB_300001_SM_10006detail6reduce28DeviceReduceSingleTileKernelINS2_10policy_hubIdjN4cuda3std3__44plusIdEEE10Policy1000EPdSC_iS9_ddNS7_10__identityEEEvT0_T1_T2_T3_T4_T6_E12temp_storage;
	add.s32 	%r223, %r222, %r221;
	st.shared.f64 	[%r223+24], %fd10;
$L__BB3_15:
	bar.sync 	0;
	setp.ne.s32 	%p59, %r1, 0;
	@%p59 bra 	$L__BB3_37;
	ld.shared.f64 	%fd212, [_ZZN3cub18CUB_300001_SM_10006detail6reduce28DeviceReduceSingleTileKernelINS2_10policy_hubIdjN4cuda3std3__44plusIdEEE10Policy1000EPdSC_iS9_ddNS7_10__identityEEEvT0_T1_T2_T3_T4_T6_E12temp_storage+32];
	add.f64 	%fd213, %fd263, %fd212;
	ld.shared.f64 	%fd214, [_ZZN3cub18CUB_300001_SM_10006detail6reduce28DeviceReduceSingleTileKernelINS2_10policy_hubIdjN4cuda3std3__44plusIdEEE10Policy1000EPdSC_iS9_ddNS7_10__identityEEEvT0_T1_T2_T3_T4_T6_E12temp_storage+40];
	add.f64 	%fd215, %fd213, %fd214;
	ld.shared.f64 	%fd216, [_ZZN3cub18CUB_300001_SM_10006detail6reduce28DeviceReduceSingleTileKernelINS2_10policy_hubIdjN4cuda3std3__44plusIdEEE10Policy1000EPdSC_iS9_ddNS7_10__identityEEEvT0_T1_T2_T3_T4_T6_E12temp_storage+48];
	add.f64 	%fd217, %fd215, %fd216;
	ld.shared.f64 	%fd218, [_ZZN3cub18CUB_300001_SM_10006detail6reduce28DeviceReduceSingleTileKernelINS2_10policy_hubIdjN4cuda3std3__44plusIdEEE10Policy1000EPdSC_iS9_ddNS7_10__identityEEEvT0_T1_T2_T3_T4_T6_E12temp_storage+56];
	add.f64 	%fd219, %fd217, %fd218;
	ld.shared.f64 	%fd220, [_ZZN3cub18CUB_300001_SM_10006detail6reduce28DeviceReduceSingleTileKernelINS2_10policy_hubIdjN4cuda3std3__44plusIdEEE10Policy1000EPdSC_iS9_ddNS7_10__identityEEEvT0_T1_T2_T3_T4_T6_E12temp_storage+64];
	add.f64 	%fd221, %fd219, %fd220;
	ld.shared.f64 	%fd222, [_ZZN3cub18CUB_300001_SM_10006detail6reduce28DeviceReduceSingleTileKernelINS2_10policy_hubIdjN4cuda3std3__44plusIdEEE10Policy1000EPdSC_iS9_ddNS7_10__identityEEEvT0_T1_T2_T3_T4_T6_E12temp_storage+72];
	add.f64 	%fd223, %fd221, %fd222;
	ld.shared.f64 	%fd224, [_ZZN3cub18CUB_300001_SM_10006detail6reduce28DeviceReduceSingleTileKernelINS2_10policy_hubIdjN4cuda3std3__44plusIdEEE10Policy1000EPdSC_iS9_ddNS7_10__identityEEEvT0_T1_T2_T3_T4_T6_E12temp_storage+80];
	add.f64 	%fd225, %fd223, %fd224;
	ld.shared.f64 	%fd226, [_ZZN3cub18CUB_300001_SM_10006detail6reduce28DeviceReduceSingleTileKernelINS2_10policy_hubIdjN4cuda3std3__44plusIdEEE10Policy1000EPdSC_iS9_ddNS7_10__identityEEEvT0_T1_T2_T3_T4_T6_E12temp_storage+88];
	add.f64 	%fd227, %fd225, %fd226;
	ld.shared.f64 	%fd228, [_ZZN3cub18CUB_300001_SM_10006detail6reduce28DeviceReduceSingleTileKernelINS2_10policy_hubIdjN4cuda3std3__44plusIdEEE10Policy1000EPdSC_iS9_ddNS7_10__identityEEEvT0_T1_T2_T3_T4_T6_E12temp_storage+96];
	add.f64 	%fd229, %fd227, %fd228;
	ld.shared.f64 	%fd230, [_ZZN3cub18CUB_300001_SM_10006detail6reduce28DeviceReduceSingleTileKernelINS2_10policy_hubIdjN4cuda3std3__44plusIdEEE10Policy1000EPdSC_iS9_ddNS7_10__identityEEEvT0_T1_T2_T3_T4_T6_E12temp_storage+104];
	add.f64 	%fd231, %fd229, %fd230;
	ld.shared.f64 	%fd232, [_ZZN3cub18CUB_300001_SM_10006detail6reduce28DeviceReduceSingleTileKernelINS2_10policy_hubIdjN4cuda3std3__44plusIdEEE10Policy1000EPdSC_iS9_ddNS7_10__identityEEEvT0_T1_T2_T3_T4_T6_E12temp_storage+112];
	add.f64 	%fd233, %fd231, %fd232;
	ld.shared.f64 	%fd234, [_ZZN3cub18CUB_300001_SM_10006detail6reduce28DeviceReduceSingleTileKernelINS2_10policy_hubIdjN4cuda3std3__44plusIdEEE10Policy1000EPdSC_iS9_ddNS7_10__identityEEEvT0_T1_T2_T3_T4_T6_E12temp_storage+120];
	add.f64 	%fd235, %fd233, %fd234;
	ld.shared.f64 	%fd236, [_ZZN3cub18CUB_300001_SM_10006detail6reduce28DeviceReduceSingleTileKernelINS2_10policy_hubIdjN4cuda3std3__44plusIdEEE10Policy1000EPdSC_iS9_ddNS7_10__identityEEEvT0_T1_T2_T3_T4_T6_E12temp_storage+128];
	add.f64 	%fd237, %fd235, %fd236;
	ld.shared.f64 	%fd238, [_ZZN3cub18CUB_300001_SM_10006detail6reduce28DeviceReduceSingleTileKernelINS2_10policy_hubIdjN4cuda3std3__44plusIdEEE10Policy1000EPdSC_iS9_ddNS7_10__identityEEEvT0_T1_T2_T3_T4_T6_E12temp_storage+136];
	add.f64 	%fd239, %fd237, %fd238;
	ld.shared.f64 	%fd240, [_ZZN3cub18CUB_300001_SM_10006detail6reduce28DeviceReduceSingleTileKernelINS2_10policy_hubIdjN4cuda3std3__44plusIdEEE10Policy1000EPdSC_iS9_ddNS7_10__identityEEEvT0_T1_T2_T3_T4_T6_E12temp_storage+144];
	add.f64 	%fd241, %fd239, %fd240;
	ld.shared.f64 	%fd242, [_ZZN3cub18CUB_300001_SM_10006detail6reduce28DeviceReduceSingleTileKernelINS2_10policy_hubIdjN4cuda3std3__44plusIdEEE10Policy1000EPdSC_iS9_ddNS7_10__identityEEEvT0_T1_T2_T3_T4_T6_E12temp_storage+152];
	add.f64 	%fd243, %fd241, %fd242;
	ld.shared.f64 	%fd244, [_ZZN3cub18CUB_300001_SM_10006detail6reduce28DeviceReduceSingleTileKernelINS2_10policy_hubIdjN4cuda3std3__44plusIdEEE10Policy1000EPdSC_iS9_ddNS7_10__identityEEEvT0_T1_T2_T3_T4_T6_E12temp_storage+160];
	add.f64 	%fd245, %fd243, %fd244;
	ld.shared.f64 	%fd246, [_ZZN3cub18CUB_300001_SM_10006detail6reduce28DeviceReduceSingleTileKernelINS2_10policy_hubIdjN4cuda3std3__44plusIdEEE10Policy1000EPdSC_iS9_ddNS7_10__identityEEEvT0_T1_T2_T3_T4_T6_E12temp_storage+168];
	add.f64 	%fd247, %fd245, %fd246;
	ld.shared.f64 	%fd248, [_ZZN3cub18CUB_300001_SM_10006detail6reduce28DeviceReduceSingleTileKernelINS2_10policy_hubIdjN4cuda3std3__44plusIdEEE10Policy1000EPdSC_iS9_ddNS7_10__identityEEEvT0_T1_T2_T3_T4_T6_E12temp_storage+176];
	add.f64 	%fd263, %fd247, %fd248;
	bra.uni 	$L__BB3_37;
$L__BB3_17:
	// begin inline asm
	mov.u32 %r106, %laneid;
	// end inline asm
	and.b32  	%r157, %r1, 992;
	add.s32 	%r158, %r157, 32;
	setp.gt.s32 	%p26, %r158, %r36;
	not.b32 	%r159, %r157;
	add.s32 	%r160, %r36, %r159;
	selp.b32 	%r155, %r160, 31, %p26;
	mov.b64 	%rd87, %fd255;
	mov.b64 	{%r108, %r113}, %rd87;
	mov.b32 	%r114, 1;
	mov.b32 	%r156, -1;
	// begin inline asm
	shfl.sync.down.b32 %r107, %r108, %r114, %r155, %r156;
	// end inline asm
	// begin inline asm
	shfl.sync.down.b32 %r112, %r113, %r114, %r155, %r156;
	// end inline asm
	mov.b64 	%rd88, {%r107, %r112};
	mov.b64 	%fd129, %rd88;
	setp.lt.s32 	%p27, %r106, %r155;
	add.f64 	%fd130, %fd255, %fd129;
	selp.f64 	%fd131, %fd130, %fd255, %p27;
	mov.b64 	%rd89, %fd131;
	mov.b64 	{%r118, %r123}, %rd89;
	mov.b32 	%r124, 2;
	// begin inline asm
	shfl.sync.down.b32 %r117, %r118, %r124, %r155, %r156;
	// end inline asm
	// begin inline asm
	shfl.sync.down.b32 %r122, %r123, %r124, %r155, %r156;
	// end inline asm
	mov.b64 	%rd90, {%r117, %r122};
	mov.b64 	%fd132, %rd90;
	add.s32 	%r161, %r106, 2;
	setp.gt.s32 	%p28, %r161, %r155;
	add.f64 	%fd133, %fd131, %fd132;
	selp.f64 	%fd134, %fd131, %fd133, %p28;
	mov.b64 	%rd91, %fd134;
	mov.b64 	{%r128, %r133}, %rd91;
	mov.b32 	%r134, 4;
	// begin inline asm
	shfl.sync.down.b32 %r127, %r128, %r134, %r155, %r156;
	// end inline asm
	// begin inline asm
	shfl.sync.down.b32 %r132, %r133, %r134, %r155, %r156;
	// end inline asm
	mov.b64 	%rd92, {%r127, %r132};
	mov.b64 	%fd135, %rd92;
	add.s32 	%r162, %r106, 4;
	setp.gt.s32 	%p29, %r162, %r155;
	add.f64 	%fd136, %fd134, %fd135;
	selp.f64 	%fd137, %fd134, %fd136, %p29;
	mov.b64 	%rd93, %fd137;
	mov.b64 	{%r138, %r143}, %rd93;
	mov.b32 	%r144, 8;
	// begin inline asm
	shfl.sync.down.b32 %r137, %r138, %r144, %r155, %r156;
	// end inline asm
	// begin inline asm
	shfl.sync.down.b32 %r142, %r143, %r144, %r155, %r156;
	// end inline asm
	mov.b64 	%rd94, {%r137, %r142};
	mov.b64 	%fd138, %rd94;
	add.s32 	%r163, %r106, 8;
	setp.gt.s32 	%p30, %r163, %r155;
	add.f64 	%fd139, %fd137, %fd138;
	selp.f64 	%fd140, %fd137, %fd139, %p30;
	mov.b64 	%rd95, %fd140;
	mov.b64 	{%r148, %r153}, %rd95;
	mov.b32 	%r154, 16;
	// begin inline asm
	shfl.sync.down.b32 %r147, %r148, %r154, %r155, %r156;
	// end inline asm
	// begin inline asm
	shfl.sync.down.b32 %r152, %r153, %r154, %r155, %r156;
	// end inline asm
	mov.b64 	%rd96, {%r147, %r152};
	mov.b64 	%fd141, %rd96;
	add.s32 	%r164, %r106, 16;
	setp.gt.s32 	%p31, %r164, %r155;
	add.f64 	%fd142, %fd140, %fd141;
	selp.f64 	%fd263, %fd140, %fd142, %p31;
	setp.ne.s32 	%p32, %r106, 0;
	@%p32 bra 	$L__BB3_19;
	shr.u32 	%r165, %r1, 2;
	and.b32  	%r166, %r165, 248;
	mov.u32 	%r167, _ZZN3cub18CUB_300001_SM_10006detail6reduce28DeviceReduceSingleTileKernelINS2_10policy_hubIdjN4cuda3std3__44plusIdEEE10Policy1000EPdSC_iS9_ddNS7_10__identityEEEvT0_T1_T2_T3_T4_T6_E12temp_storage;
	add.s32 	%r168, %r167, %r166;
	st.shared.f64 	[%r168+24], %fd263;
$L__BB3_19:
	bar.sync 	0;
	setp.ne.s32 	%p33, %r1, 0;
	@%p33 bra 	$L__BB3_37;
	setp.gt.s32 	%p34, %r36, 32;
	ld.shared.f64 	%fd143, [_ZZN3cub18CUB_300001_SM_10006detail6reduce28DeviceReduceSingleTileKernelINS2_10policy_hubIdjN4cuda3std3__44plusIdEEE10Policy1000EPdSC_iS9_ddNS7_10__identityEEEvT0_T1_T2_T3_T4_T6_E12temp_storage+32];
	add.f64 	%fd144, %fd263, %fd143;
	selp.f64 	%fd145, %fd144, %fd263, %p34;
	setp.gt.s32 	%p35, %r36, 64;
	ld.shared.f64 	%fd146, [_ZZN3cub18CUB_300001_SM_10006detail6reduce28DeviceReduceSingleTileKernelINS2_10policy_hubIdjN4cuda3std3__44plusIdEEE10Policy1000EPdSC_iS9_ddNS7_10__identityEEEvT0_T1_T2_T3_T4_T6_E12temp_storage+40];
	add.f64 	%fd147, %fd146, %fd145;
	selp.f64 	%fd148, %fd147, %fd145, %p35;
	setp.gt.s32 	%p36, %r36, 96;
	ld.shared.f64 	%fd149, [_ZZN3cub18CUB_300001_SM_10006detail6reduce28DeviceReduceSingleTileKernelINS2_10policy_hubIdjN4cuda3std3__44plusIdEEE10Policy1000EPdSC_iS9_ddNS7_10__identityEEEvT0_T1_T2_T3_T4_T6_E12temp_storage+48];
	add.f64 	%fd150, %fd149, %fd148;
	selp.f64 	%fd151, %fd150, %fd148, %p36;
	setp.gt.s32 	%p37, %r36, 128;
	ld.shared.f64 	%fd152, [_ZZN3cub18CUB_300001_SM_10006detail6reduce28DeviceReduceSingleTileKernelINS2_10policy_hubIdjN4cuda3std3__44plusIdEEE10Policy1000EPdSC_iS9_ddNS7_10__identityEEEvT0_T1_T2_T3_T4_T6_E12temp_storage+56];
	add.f64 	%fd153, %fd152, %fd151;
	selp.f64 	%fd154, %fd153, %fd151, %p37;
	setp.gt.s32 	%p38, %r36, 160;
	ld.shared.f64 	%fd155, [_ZZN3cub18CUB_300001_SM_10006detail6reduce28DeviceReduceSingleTileKernelINS2_10policy_hubIdjN4cuda3std3__44plusIdEEE10Policy1000EPdSC_iS9_ddNS7_10__identityEEEvT0_T1_T2_T3_T4_T6_E12temp_storage+64];
	add.f64 	%fd156, %fd155, %fd154;
	selp.f64 	%fd157, %fd156, %fd154, %p38;
	setp.gt.s32 	%p39, %r36, 192;
	ld.shared.f64 	%fd158, [_ZZN3cub18CUB_300001_SM_10006detail6reduce28DeviceReduceSingleTileKernelINS2_10policy_hubIdjN4cuda3std3__44plusIdEEE10Policy1000EPdSC_iS9_ddNS7_10__identityEEEvT0_T1_T2_T3_T4_T6_E12temp_storage+72];
	add.f64 	%fd159, %fd158, %fd157;
	selp.f64 	%fd160, %fd159, %fd157, %p39;
	setp.gt.s32 	%p40, %r36, 224;
	ld.shared.f64 	%fd161, [_ZZN3cub18CUB_300001_SM_10006detail6reduce28DeviceReduceSingleTileKernelINS2_10policy_hubIdjN4cuda3std3__44plusIdEEE10Policy1000EPdSC_iS9_ddNS7_10__identityEEEvT0_T1_T2_T3_T4_T6_E12temp_storage+80];
	add.f64 	%fd162, %fd161, %fd160;
	selp.f64 	%fd163, %fd162, %fd160, %p40;
	setp.gt.s32 	%p41, %r36, 256;
	ld.shared.f64 	%fd164, [_ZZN3cub18CUB_300001_SM_10006detail6reduce28DeviceReduceSingleTileKernelINS2_10policy_hubIdjN4cuda3std3__44plusIdEEE10Policy1000EPdSC_iS9_ddNS7_10__identityEEEvT0_T1_T2_T3_T4_T6_E12temp_storage+88];
	add.f64 	%fd165, %fd164, %fd163;
	selp.f64 	%fd166, %fd165, %fd163, %p41;
	setp.gt.s32 	%p42, %r36, 288;
	ld.shared.f64 	%fd167, [_ZZN3cub18CUB_300001_SM_10006detail6reduce28DeviceReduceSingleTileKernelINS2_10policy_hubIdjN4cuda3std3__44plusIdEEE10Policy1000EPdSC_iS9_ddNS7_10__identityEEEvT0_T1_T2_T3_T4_T6_E12temp_storage+96];
	add.f64 	%fd168, %fd167, %fd166;
	selp.f64 	%fd169, %fd168, %fd166, %p42;
	setp.gt.s32 	%p43, %r36, 320;
	ld.shared.f64 	%fd170, [_ZZN3cub18CUB_300001_SM_10006detail6reduce28DeviceReduceSingleTileKernelINS2_10policy_hubIdjN4cuda3std3__44plusIdEEE10Policy1000EPdSC_iS9_ddNS7_10__identityEEEvT0_T1_T2_T3_T4_T6_E12temp_storage+104];
	add.f64 	%fd171, %fd170, %fd169;
	selp.f64 	%fd172, %fd171, %fd169, %p43;
	setp.gt.s32 	%p44, %r36, 352;
	ld.shared.f64 	%fd173, [_ZZN3cub18CUB_300001_SM_10006detail6reduce28DeviceReduceSingleTileKernelINS2_10policy_hubIdjN4cuda3std3__44plusIdEEE10Policy1000EPdSC_iS9_ddNS7_10__identityEEEvT0_T1_T2_T3_T4_T6_E12temp_storage+112];
	add.f64 	%fd174, %fd173, %fd172;
	selp.f64 	%fd175, %fd174, %fd172, %p44;
	setp.gt.s32 	%p45, %r36, 384;
	ld.shared.f64 	%fd176, [_ZZN3cub18CUB_300001_SM_10006detail6reduce28DeviceReduceSingleTileKernelINS2_10policy_hubIdjN4cuda3std3__44plusIdEEE10Policy1000EPdSC_iS9_ddNS7_10__identityEEEvT0_T1_T2_T3_T4_T6_E12temp_storage+120];
	add.f64 	%fd177, %fd176, %fd175;
	selp.f64 	%fd178, %fd177, %fd175, %p45;
	setp.gt.s32 	%p46, %r36, 416;
	ld.shared.f64 	%fd179, [_ZZN3cub18CUB_300001_SM_10006detail6reduce28DeviceReduceSingleTileKernelINS2_10policy_hubIdjN4cuda3std3__44plusIdEEE10Policy1000EPdSC_iS9_ddNS7_10__identityEEEvT0_T1_T2_T3_T4_T6_E12temp_storage+128];
	add.f64 	%fd180, %fd179, %fd178;
	selp.f64 	%fd181, %fd180, %fd178, %p46;
	setp.gt.s32 	%p47, %r36, 448;
	ld.shared.f64 	%fd182, [_ZZN3cub18CUB_300001_SM_10006detail6reduce28DeviceReduceSingleTileKernelINS2_10policy_hubIdjN4cuda3std3__44plusIdEEE10Policy1000EPdSC_iS9_ddNS7_10__identityEEEvT0_T1_T2_T3_T4_T6_E12temp_storage+136];
	add.f64 	%fd183, %fd182, %fd181;
	selp.f64 	%fd184, %fd183, %fd181, %p47;
	setp.gt.s32 	%p48, %r36, 480;
	ld.shared.f64 	%fd185, [_ZZN3cub18CUB_300001_SM_10006detail6reduce28DeviceReduceSingleTileKernelINS2_10policy_hubIdjN4cuda3std3__44plusIdEEE10Policy1000EPdSC_iS9_ddNS7_10__identityEEEvT0_T1_T2_T3_T4_T6_E12temp_storage+144];
	add.f64 	%fd186, %fd185, %fd184;
	selp.f64 	%fd187, %fd186, %fd184, %p48;
	setp.gt.s32 	%p49, %r36, 512;
	ld.shared.f64 	%fd188, [_ZZN3cub18CUB_300001_SM_10006detail6reduce28DeviceReduceSingleTileKernelINS2_10policy_hubIdjN4cuda3std3__44plusIdEEE10Policy1000EPdSC_iS9_ddNS7_10__identityEEEvT0_T1_T2_T3_T4_T6_E12temp_storage+152];
	add.f64 	%fd189, %fd188, %fd187;
	selp.f64 	%fd190, %fd189, %fd187, %p49;
	setp.gt.s32 	%p50, %r36, 544;
	ld.shared.f64 	%fd191, [_ZZN3cub18CUB_300001_SM_10006detail6reduce28DeviceReduceSingleTileKernelINS2_10policy_hubIdjN4cuda3std3__44plusIdEEE10Policy1000EPdSC_iS9_ddNS7_10__identityEEEvT0_T1_T2_T3_T4_T6_E12temp_storage+160];
	add.f64 	%fd192, %fd191, %fd190;
	selp.f64 	%fd193, %fd192, %fd190, %p50;
	setp.gt.s32 	%p51, %r36, 576;
	ld.shared.f64 	%fd194, [_ZZN3cub18CUB_300001_SM_10006detail6reduce28DeviceReduceSingleTileKernelINS2_10policy_hubIdjN4cuda3std3__44plusIdEEE10Policy1000EPdSC_iS9_ddNS7_10__identityEEEvT0_T1_T2_T3_T4_T6_E12temp_storage+168];
	add.f64 	%fd195, %fd194, %fd193;
	selp.f64 	%fd196, %fd195, %fd193, %p51;
	setp.gt.s32 	%p52, %r36, 608;
	ld.shared.f64 	%fd197, [_ZZN3cub18CUB_300001_SM_10006detail6reduce28DeviceReduceSingleTileKernelINS2_10policy_hubIdjN4cuda3std3__44plusIdEEE10Policy1000EPdSC_iS9_ddNS7_10__identityEEEvT0_T1_T2_T3_T4_T6_E12temp_storage+176];
	add.f64 	%fd198, %fd197, %fd196;
	selp.f64 	%fd263, %fd198, %fd196, %p52;
	bra.uni 	$L__BB3_37;
$L__BB3_21:
	mov.u32 	%r14, %tid.x;
	mul.wide.u32 	%rd27, %r14, 8;
	add.s64 	%rd12, %rd9, %rd27;
	// begin inline asm
	ld.global.nc.u64 %rd11, [%rd12];
	// end inline asm
	mov.b64 	%fd31, %rd11;
	add.s64 	%rd14, %rd12, 5120;
	// begin inline asm
	ld.global.nc.u64 %rd13, [%rd14];
	// end inline asm
	mov.b64 	%fd32, %rd13;
	add.s64 	%rd16, %rd12, 10240;
	// begin inline asm
	ld.global.nc.u64 %rd15, [%rd16];
	// end inline asm
	mov.b64 	%fd33, %rd15;
	add.s64 	%rd18, %rd12, 15360;
	// begin inline asm
	ld.global.nc.u64 %rd17, [%rd18];
	// end inline asm
	mov.b64 	%fd34, %rd17;
	add.s64 	%rd20, %rd12, 20480;
	// begin inline asm
	ld.global.nc.u64 %rd19, [%rd20];
	// end inline asm
	mov.b64 	%fd35, %rd19;
	add.s64 	%rd22, %rd12, 25600;
	// begin inline asm
	ld.global.nc.u64 %rd21, [%rd22];
	// end inline asm
	mov.b64 	%fd36, %rd21;
	add.s64 	%rd24, %rd12, 30720;
	// begin inline asm
	ld.global.nc.u64 %rd23, [%rd24];
	// end inline asm
	mov.b64 	%fd37, %rd23;
	add.s64 	%rd26, %rd12, 35840;
	// begin inline asm
	ld.global.nc.u64 %rd25, [%rd26];
	// end inline asm
	mov.b64 	%fd38, %rd25;
	add.f64 	%fd39, %fd31, %fd32;
	add.f64 	%fd40, %fd39, %fd33;
	add.f64 	%fd41, %fd40, %fd34;
	add.f64 	%fd42, %fd41, %fd35;
	add.f64 	%fd43, %fd42, %fd36;
	add.f64 	%fd44, %fd43, %fd37;
	add.f64 	%fd262, %fd44, %fd38;
	setp.lt.u32 	%p3, %r36, 10240;
	mov.b32 	%r232, 5120;
	@%p3 bra 	$L__BB3_25;
	add.s32 	%r15, %r36, -5120;
	mov.b32 	%r232, 5120;
$L__BB3_23:
	mul.wide.s32 	%rd44, %r232, 8;
	add.s64 	%rd29, %rd12, %rd44;
	// begin inline asm
	ld.global.nc.u64 %rd28, [%rd29];
	// end inline asm
	mov.b64 	%fd45, %rd28;
	add.s64 	%rd31, %rd29, 5120;
	// begin inline asm
	ld.global.nc.u64 %rd30, [%rd31];
	// end inline asm
	mov.b64 	%fd46, %rd30;
	add.s64 	%rd33, %rd29, 10240;
	// begin inline asm
	ld.global.nc.u64 %rd32, [%rd33];
	// end inline asm
	mov.b64 	%fd47, %rd32;
	add.s64 	%rd35, %rd29, 15360;
	// begin inline asm
	ld.global.nc.u64 %rd34, [%rd35];
	// end inline asm
	mov.b64 	%fd48, %rd34;
	add.s64 	%rd37, %rd29, 20480;
	// begin inline asm
	ld.global.nc.u64 %rd36, [%rd37];
	// end inline asm
	mov.b64 	%fd49, %rd36;
	add.s64 	%rd39, %rd29, 25600;
	// begin inline asm
	ld.global.nc.u64 %rd38, [%rd39];
	// end inline asm
	mov.b64 	%fd50, %rd38;
	add.s64 	%rd41, %rd29, 30720;
	// begin inline asm
	ld.global.nc.u64 %rd40, [%rd41];
	// end inline asm
	mov.b64 	%fd51, %rd40;
	add.s64 	%rd43, %rd29, 35840;
	// begin inline asm
	ld.global.nc.u64 %rd42, [%rd43];
	// end inline asm
	mov.b64 	%fd52, %rd42;
	add.f64 	%fd53, %fd262, %fd45;
	add.f64 	%fd54, %fd53, %fd46;
	add.f64 	%fd55, %fd54, %fd47;
	add.f64 	%fd56, %fd55, %fd48;
	add.f64 	%fd57, %fd56, %fd49;
	add.f64 	%fd58, %fd57, %fd50;
	add.f64 	%fd59, %fd58, %fd51;
	add.f64 	%fd262, %fd59, %fd52;
	sub.s32 	%r39, %r36, %r232;
	setp.lt.s32 	%p4, %r39, 5120;
	@%p4 bra 	$L__BB3_33;
	add.s32 	%r232, %r232, 5120;
	setp.le.s32 	%p5, %r232, %r15;
	@%p5 bra 	$L__BB3_23;
$L__BB3_25:
	setp.le.s32 	%p6, %r36, %r232;
	@%p6 bra 	$L__BB3_33;
	sub.s32 	%r19, %r36, %r232;
	setp.ge.s32 	%p7, %r14, %r19;
	@%p7 bra 	$L__BB3_33;
	not.b32 	%r40, %r14;
	add.s32 	%r41, %r36, %r40;
	sub.s32 	%r20, %r41, %r232;
	mul.hi.u32 	%r42, %r20, -858993459;
	shr.u32 	%r43, %r42, 9;
	add.s32 	%r21, %r43, 1;
	and.b32  	%r44, %r43, 3;
	setp.eq.s32 	%p8, %r44, 3;
	mov.u32 	%r236, %r14;
	@%p8 bra 	$L__BB3_30;
	add.s32 	%r234, %r14, %r232;
	and.b32  	%r45, %r21, 3;
	neg.s32 	%r233, %r45;
	mov.u32 	%r236, %r14;
$L__BB3_29:
	.pragma "nounroll";
	mul.wide.u32 	%rd47, %r234, 8;
	add.s64 	%rd46, %rd9, %rd47;
	// begin inline asm
	ld.global.nc.u64 %rd45, [%rd46];
	// end inline asm
	mov.b64 	%fd61, %rd45;
	add.f64 	%fd262, %fd262, %fd61;
	add.s32 	%r236, %r236, 640;
	add.s32 	%r234, %r234, 640;
	add.s32 	%r233, %r233, 1;
	setp.ne.s32 	%p9, %r233, 0;
	@%p9 bra 	$L__BB3_29;
$L__BB3_30:
	setp.lt.u32 	%p10, %r20, 1920;
	@%p10 bra 	$L__BB3_33;
	cvt.u64.u32 	%rd48, %r236;
	cvt.u64.u32 	%rd49, %r232;
	add.s64 	%rd50, %rd48, %rd49;
	shl.b64 	%rd51, %rd50, 3;
	add.s64 	%rd52, %rd51, %rd9;
	add.s64 	%rd108, %rd52, 10240;
	add.s32 	%r237, %r236, %r232;
$L__BB3_32:
	mul.wide.u32 	%rd61, %r237, 8;
	add.s64 	%rd54, %rd9, %rd61;
	// begin inline asm
	ld.global.nc.u64 %rd53, [%rd54];
	// end inline asm
	mov.b64 	%fd62, %rd53;
	add.f64 	%fd63, %fd262, %fd62;
	add.s64 	%rd56, %rd108, -5120;
	// begin inline asm
	ld.global.nc.u64 %rd55, [%rd56];
	// end inline asm
	mov.b64 	%fd64, %rd55;
	add.f64 	%fd65, %fd63, %fd64;
	// begin inline asm
	ld.global.nc.u64 %rd57, [%rd108];
	// end inline asm
	mov.b64 	%fd66, %rd57;
	add.f64 	%fd67, %fd65, %fd66;
	add.s64 	%rd60, %rd108, 5120;
	// begin inline asm
	ld.global.nc.u64 %rd59, [%rd60];
	// end inline asm
	mov.b64 	%fd68, %rd59;
	add.f64 	%fd262, %fd67, %fd68;
	add.s32 	%r236, %r236, 2560;
	add.s64 	%rd108, %rd108, 20480;
	add.s32 	%r237, %r237, 2560;
	setp.lt.s32 	%p11, %r236, %r19;
	@%p11 bra 	$L__BB3_32;
$L__BB3_33:
	// begin inline asm
	mov.u32 %r46, %laneid;
	// end inline asm
	mov.b64 	%rd62, %fd262;
	mov.b64 	{%r48, %r53}, %rd62;
	mov.b32 	%r54, 1;
	mov.b32 	%r95, 31;
	mov.b32 	%r96, -1;
	// begin inline asm
	shfl.sync.down.b32 %r47, %r48, %r54, %r95, %r96;
	// end inline asm
	// begin inline asm
	shfl.sync.down.b32 %r52, %r53, %r54, %r95, %r96;
	// end inline asm
	mov.b64 	%rd63, {%r47, %r52};
	mov.b64 	%fd69, %rd63;
	setp.gt.s32 	%p12, %r46, 30;
	add.f64 	%fd70, %fd262, %fd69;
	selp.f64 	%fd71, %fd262, %fd70, %p12;
	mov.b64 	%rd64, %fd71;
	mov.b64 	{%r58, %r63}, %rd64;
	mov.b32 	%r64, 2;
	// begin inline asm
	shfl.sync.down.b32 %r57, %r58, %r64, %r95, %r96;
	// end inline asm
	// begin inline asm
	shfl.sync.down.b32 %r62, %r63, %r64, %r95, %r96;
	// end inline asm
	mov.b64 	%rd65, {%r57, %r62};
	mov.b64 	%fd72, %rd65;
	setp.gt.s32 	%p13, %r46, 29;
	add.f64 	%fd73, %fd71, %fd72;
	selp.f64 	%fd74, %fd71, %fd73, %p13;
	mov.b64 	%rd66, %fd74;
	mov.b64 	{%r68, %r73}, %rd66;
	mov.b32 	%r74, 4;
	// begin inline asm
	shfl.sync.down.b32 %r67, %r68, %r74, %r95, %r96;
	// end inline asm
	// begin inline asm
	shfl.sync.down.b32 %r72, %r73, %r74, %r95, %r96;
	// end inline asm
	mov.b64 	%rd67, {%r67, %r72};
	mov.b64 	%fd75, %rd67;
	setp.gt.s32 	%p14, %r46, 27;
	add.f64 	%fd76, %fd74, %fd75;
	selp.f64 	%fd77, %fd74, %fd76, %p14;
	mov.b64 	%rd68, %fd77;
	mov.b64 	{%r78, %r83}, %rd68;
	mov.b32 	%r84, 8;
	// begin inline asm
	shfl.sync.down.b32 %r77, %r78, %r84, %r95, %r96;
	// end inline asm
	// begin inline asm
	shfl.sync.down.b32 %r82, %r83, %r84, %r95, %r96;
	// end inline asm
	mov.b64 	%rd69, {%r77, %r82};
	mov.b64 	%fd78, %rd69;
	setp.gt.s32 	%p15, %r46, 23;
	add.f64 	%fd79, %fd77, %fd78;
	selp.f64 	%fd80, %fd77, %fd79, %p15;
	mov.b64 	%rd70, %fd80;
	mov.b64 	{%r88, %r93}, %rd70;
	mov.b32 	%r94, 16;
	// begin inline asm
	shfl.sync.down.b32 %r87, %r88, %r94, %r95, %r96;
	// end inline asm
	// begin inline asm
	shfl.sync.down.b32 %r92, %r93, %r94, %r95, %r96;
	// end inline asm
	mov.b64 	%rd71, {%r87, %r92};
	mov.b64 	%fd81, %rd71;
	setp.gt.s32 	%p16, %r46, 15;
	add.f64 	%fd26, %fd80, %fd81;
	selp.f64 	%fd263, %fd80, %fd26, %p16;
	setp.ne.s32 	%p17, %r46, 0;
	@%p17 bra 	$L__BB3_35;
	shr.u32 	%r97, %r14, 2;
	and.b32  	%r98, %r97, 248;
	mov.u32 	%r99, _ZZN3cub18CUB_300001_SM_10006detail6reduce28DeviceReduceSingleTileKernelINS2_10policy_hubIdjN4cuda3std3__44plusIdEEE10Policy1000EPdSC_iS9_ddNS7_10__identityEEEvT0_T1_T2_T3_T4_T6_E12temp_storage;
	add.s32 	%r100, %r99, %r98;
	st.shared.f64 	[%r100+24], %fd26;
$L__BB3_35:
	bar.sync 	0;
	setp.ne.s32 	%p18, %r14, 0;
	@%p18 bra 	$L__BB3_37;
	ld.shared.f64 	%fd82, [_ZZN3cub18CUB_300001_SM_10006detail6reduce28DeviceReduceSingleTileKernelINS2_10policy_hubIdjN4cuda3std3__44plusIdEEE10Policy1000EPdSC_iS9_ddNS7_10__identityEEEvT0_T1_T2_T3_T4_T6_E12temp_storage+32];
	add.f64 	%fd83, %fd263, %fd82;
	ld.shared.f64 	%fd84, [_ZZN3cub18CUB_300001_SM_10006detail6reduce28DeviceReduceSingleTileKernelINS2_10policy_hubIdjN4cuda3std3__44plusIdEEE10Policy1000EPdSC_iS9_ddNS7_10__identityEEEvT0_T1_T2_T3_T4_T6_E12temp_storage+40];
	add.f64 	%fd85, %fd83, %fd84;
	ld.shared.f64 	%fd86, [_ZZN3cub18CUB_300001_SM_10006detail6reduce28DeviceReduceSingleTileKernelINS2_10policy_hubIdjN4cuda3std3__44plusIdEEE10Policy1000EPdSC_iS9_ddNS7_10__identityEEEvT0_T1_T2_T3_T4_T6_E12temp_storage+48];
	add.f64 	%fd87, %fd85, %fd86;
	ld.shared.f64 	%fd88, [_ZZN3cub18CUB_300001_SM_10006detail6reduce28DeviceReduceSingleTileKernelINS2_10policy_hubIdjN4cuda3std3__44plusIdEEE10Policy1000EPdSC_iS9_ddNS7_10__identityEEEvT0_T1_T2_T3_T4_T6_E12temp_storage+56];
	add.f64 	%fd89, %fd87, %fd88;
	ld.shared.f64 	%fd90, [_ZZN3cub18CUB_300001_SM_10006detail6reduce28DeviceReduceSingleTileKernelINS2_10policy_hubIdjN4cuda3std3__44plusIdEEE10Policy1000EPdSC_iS9_ddNS7_10__identityEEEvT0_T1_T2_T3_T4_T6_E12temp_storage+64];
	add.f64 	%fd91, %fd89, %fd90;
	ld.shared.f64 	%fd92, [_ZZN3cub18CUB_300001_SM_10006detail6reduce28DeviceReduceSingleTileKernelINS2_10policy_hubIdjN4cuda3std3__44plusIdEEE10Policy1000EPdSC_iS9_ddNS7_10__identityEEEvT0_T1_T2_T3_T4_T6_E12temp_storage+72];
	add.f64 	%fd93, %fd91, %fd92;
	ld.shared.f64 	%fd94, [_ZZN3cub18CUB_300001_SM_10006detail6reduce28DeviceReduceSingleTileKernelINS2_10policy_hubIdjN4cuda3std3__44plusIdEEE10Policy1000EPdSC_iS9_ddNS7_10__identityEEEvT0_T1_T2_T3_T4_T6_E12temp_storage+80];
	add.f64 	%fd95, %fd93, %fd94;
	ld.shared.f64 	%fd96, [_ZZN3cub18CUB_300001_SM_10006detail6reduce28DeviceReduceSingleTileKernelINS2_10policy_hubIdjN4cuda3std3__44plusIdEEE10Policy1000EPdSC_iS9_ddNS7_10__identityEEEvT0_T1_T2_T3_T4_T6_E12temp_storage+88];
	add.f64 	%fd97, %fd95, %fd96;
	ld.shared.f64 	%fd98, [_ZZN3cub18CUB_300001_SM_10006detail6reduce28DeviceReduceSingleTileKernelINS2_10policy_hubIdjN4cuda3std3__44plusIdEEE10Policy1000EPdSC_iS9_ddNS7_10__identityEEEvT0_T1_T2_T3_T4_T6_E12temp_storage+96];
	add.f64 	%fd99, %fd97, %fd98;
	ld.shared.f64 	%fd100, [_ZZN3cub18CUB_300001_SM_10006detail6reduce28DeviceReduceSingleTileKernelINS2_10policy_hubIdjN4cuda3std3__44plusIdEEE10Policy1000EPdSC_iS9_ddNS7_10__identityEEEvT0_T1_T2_T3_T4_T6_E12temp_storage+104];
	add.f64 	%fd101, %fd99, %fd100;
	ld.shared.f64 	%fd102, [_ZZN3cub18CUB_300001_SM_10006detail6reduce28DeviceReduceSingleTileKernelINS2_10policy_hubIdjN4cuda3std3__44plusIdEEE10Policy1000EPdSC_iS9_ddNS7_10__identityEEEvT0_T1_T2_T3_T4_T6_E12temp_storage+112];
	add.f64 	%fd103, %fd101, %fd102;
	ld.shared.f64 	%fd104, [_ZZN3cub18CUB_300001_SM_10006detail6reduce28DeviceReduceSingleTileKernelINS2_10policy_hubIdjN4cuda3std3__44plusIdEEE10Policy1000EPdSC_iS9_ddNS7_10__identityEEEvT0_T1_T2_T3_T4_T6_E12temp_storage+120];
	add.f64 	%fd105, %fd103, %fd104;
	ld.shared.f64 	%fd106, [_ZZN3cub18CUB_300001_SM_10006detail6reduce28DeviceReduceSingleTileKernelINS2_10policy_hubIdjN4cuda3std3__44plusIdEEE10Policy1000EPdSC_iS9_ddNS7_10__identityEEEvT0_T1_T2_T3_T4_T6_E12temp_storage+128];
	add.f64 	%fd107, %fd105, %fd106;
	ld.shared.f64 	%fd108, [_ZZN3cub18CUB_300001_SM_10006detail6reduce28DeviceReduceSingleTileKernelINS2_10policy_hubIdjN4cuda3std3__44plusIdEEE10Policy1000EPdSC_iS9_ddNS7_10__identityEEEvT0_T1_T2_T3_T4_T6_E12temp_storage+136];
	add.f64 	%fd109, %fd107, %fd108;
	ld.shared.f64 	%fd110, [_ZZN3cub18CUB_300001_SM_10006detail6reduce28DeviceReduceSingleTileKernelINS2_10policy_hubIdjN4cuda3std3__44plusIdEEE10Policy1000EPdSC_iS9_ddNS7_10__identityEEEvT0_T1_T2_T3_T4_T6_E12temp_storage+144];
	add.f64 	%fd111, %fd109, %fd110;
	ld.shared.f64 	%fd112, [_ZZN3cub18CUB_300001_SM_10006detail6reduce28DeviceReduceSingleTileKernelINS2_10policy_hubIdjN4cuda3std3__44plusIdEEE10Policy1000EPdSC_iS9_ddNS7_10__identityEEEvT0_T1_T2_T3_T4_T6_E12temp_storage+152];
	add.f64 	%fd113, %fd111, %fd112;
	ld.shared.f64 	%fd114, [_ZZN3cub18CUB_300001_SM_10006detail6reduce28DeviceReduceSingleTileKernelINS2_10policy_hubIdjN4cuda3std3__44plusIdEEE10Policy1000EPdSC_iS9_ddNS7_10__identityEEEvT0_T1_T2_T3_T4_T6_E12temp_storage+160];
	add.f64 	%fd115, %fd113, %fd114;
	ld.shared.f64 	%fd116, [_ZZN3cub18CUB_300001_SM_10006detail6reduce28DeviceReduceSingleTileKernelINS2_10policy_hubIdjN4cuda3std3__44plusIdEEE10Policy1000EPdSC_iS9_ddNS7_10__identityEEEvT0_T1_T2_T3_T4_T6_E12temp_storage+168];
	add.f64 	%fd117, %fd115, %fd116;
	ld.shared.f64 	%fd118, [_ZZN3cub18CUB_300001_SM_10006detail6reduce28DeviceReduceSingleTileKernelINS2_10policy_hubIdjN4cuda3std3__44plusIdEEE10Policy1000EPdSC_iS9_ddNS7_10__identityEEEvT0_T1_T2_T3_T4_T6_E12temp_storage+176];
	add.f64 	%fd263, %fd117, %fd118;
$L__BB3_37:
	mov.u32 	%r224, %tid.x;
	setp.ne.s32 	%p60, %r224, 0;
	@%p60 bra 	$L__BB3_39;
	add.f64 	%fd249, %fd30, %fd263;
	st.global.f64 	[%rd1], %fd249;
$L__BB3_39:
	ret;

}
	// .globl	_ZN3cub18CUB_300001_SM_10006detail6reduce28DeviceReduceSingleTileKernelINS2_10policy_hubIdyN4cuda3std3__44plusIdEEE10Policy1000EN6thrust24THRUST_300001_SM_1000_NS6detail15normal_iteratorINSD_10device_ptrIdEEEEPdyS9_dd6squareIdEEEvT0_T1_T2_T3_T4_T6_
.visible .entry _ZN3cub18CUB_300001_SM_10006detail6reduce28DeviceReduceSingleTileKernelINS2_10policy_hubIdyN4cuda3std3__44plusIdEEE10Policy1000EN6thrust24THRUST_300001_SM_1000_NS6detail15normal_iteratorINSD_10device_ptrIdEEEEPdyS9_dd6squareIdEEEvT0_T1_T2_T3_T4_T6_(
	.param .align 8 .b8 _ZN3cub18CUB_300001_SM_10006detail6reduce28DeviceReduceSingleTileKernelINS2_10policy_hubIdyN4cuda3std3__44plusIdEEE10Policy1000EN6thrust24THRUST_300001_SM_1000_NS6detail15normal_iteratorINSD_10device_ptrIdEEEEPdyS9_dd6squareIdEEEvT0_T1_T2_T3_T4_T6__param_0[8],
	.param .u64 .ptr .align 1 _ZN3cub18CUB_300001_SM_10006detail6reduce28DeviceReduceSingleTileKernelINS2_10policy_hubIdyN4cuda3std3__44plusIdEEE10Policy1000EN6thrust24THRUST_300001_SM_1000_NS6detail15normal_iteratorINSD_10device_ptrIdEEEEPdyS9_dd6squareIdEEEvT0_T1_T2_T3_T4_T6__param_1,
	.param .u64 _ZN3cub18CUB_300001_SM_10006detail6reduce28DeviceReduceSingleTileKernelINS2_10policy_hubIdyN4cuda3std3__44plusIdEEE10Policy1000EN6thrust24THRUST_300001_SM_1000_NS6detail15normal_iteratorINSD_10device_ptrIdEEEEPdyS9_dd6squareIdEEEvT0_T1_T2_T3_T4_T6__param_2,
	.param .align 1 .b8 _ZN3cub18CUB_300001_SM_10006detail6reduce28DeviceReduceSingleTileKernelINS2_10policy_hubIdyN4cuda3std3__44plusIdEEE10Policy1000EN6thrust24THRUST_300001_SM_1000_NS6detail15normal_iteratorINSD_10device_ptrIdEEEEPdyS9_dd6squareIdEEEvT0_T1_T2_T3_T4_T6__param_3[1],
	.param .f64 _ZN3cub18CUB_300001_SM_10006detail6reduce28DeviceReduceSingleTileKernelINS2_10policy_hubIdyN4cuda3std3__44plusIdEEE10Policy1000EN6thrust24THRUST_300001_SM_1000_NS6detail15normal_iteratorINSD_10device_ptrIdEEEEPdyS9_dd6squareIdEEEvT0_T1_T2_T3_T4_T6__param_4,
	.param .align 1 .b8 _ZN3cub18CUB_300001_SM_10006detail6reduce28DeviceReduceSingleTileKernelINS2_10policy_hubIdyN4cuda3std3__44plusIdEEE10Policy1000EN6thrust24THRUST_300001_SM_1000_NS6detail15normal_iteratorINSD_10device_ptrIdEEEEPdyS9_dd6squareIdEEEvT0_T1_T2_T3_T4_T6__param_5[1]
)
.maxntid 512
.minnctapersm 1
{
	.reg .pred 	%p<67>;
	.reg .b32 	%r<246>;
	.reg .b64 	%rd<86>;
	.reg .b64 	%fd<350>;
	// demoted variable
	.shared .align 8 .b8 _ZZN3cub18CUB_300001_SM_10006detail6reduce28DeviceReduceSingleTileKernelINS2_10policy_hubIdyN4cuda3std3__44plusIdEEE10Policy1000EN6thrust24THRUST_300001_SM_1000_NS6detail15normal_iteratorINSD_10device_ptrIdEEEEPdyS9_dd6squareIdEEEvT0_T1_T2_T3_T4_T6_E12temp_storage[152];
	ld.param.u64 	%rd18, [_ZN3cub18CUB_300001_SM_10006detail6reduce28DeviceReduceSingleTileKernelINS2_10policy_hubIdyN4cuda3std3__44plusIdEEE10Policy1000EN6thrust24THRUST_300001_SM_1000_NS6detail15normal_iteratorINSD_10device_ptrIdEEEEPdyS9_dd6squareIdEEEvT0_T1_T2_T3_T4_T6__param_0];
	ld.param.u64 	%rd20, [_ZN3cub18CUB_300001_SM_10006detail6reduce28DeviceReduceSingleTileKernelINS2_10policy_hubIdyN4cuda3std3__44plusIdEEE10Policy1000EN6thrust24THRUST_300001_SM_1000_NS6detail15normal_iteratorINSD_10device_ptrIdEEEEPdyS9_dd6squareIdEEEvT0_T1_T2_T3_T4_T6__param_1];
	ld.param.u64 	%rd19, [_ZN3cub18CUB_300001_SM_10006detail6reduce28DeviceReduceSingleTileKernelINS2_10policy_hubIdyN4cuda3std3__44plusIdEEE10Policy1000EN6thrust24THRUST_300001_SM_1000_NS6detail15normal_iteratorINSD_10device_ptrIdEEEEPdyS9_dd6squareIdEEEvT0_T1_T2_T3_T4_T6__param_2];
	ld.param.f64 	%fd42, [_ZN3cub18CUB_300001_SM_10006detail6reduce28DeviceReduceSingleTileKernelINS2_10policy_hubIdyN4cuda3std3__44plusIdEEE10Policy1000EN6thrust24THRUST_300001_SM_1000_NS6detail15normal_iteratorINSD_10device_ptrIdEEEEPdyS9_dd6squareIdEEEvT0_T1_T2_T3_T4_T6__param_4];
	cvta.to.global.u64 	%rd1, %rd20;
	setp.ne.s64 	%p1, %rd19, 0;
	@%p1 bra 	$L__BB4_3;
	mov.u32 	%r231, %tid.x;
	setp.ne.s32 	%p66, %r231, 0;
	@%p66 bra 	$L__BB4_51;
	st.global.f64 	[%rd1], %fd42;
	bra.uni 	$L__BB4_51;
$L__BB4_3:
	cvta.to.global.u64 	%rd2, %rd18;
	setp.gt.u64 	%p2, %rd19, 3583;
	@%p2 bra 	$L__BB4_28;
	cvt.u32.u64 	%r1, %rd19;
	mov.u32 	%r2, %tid.x;
	setp.ge.u32 	%p24, %r2, %r1;
	mov.f64 	%fd337, 0d0000000000000000;
	mov.u32 	%r235, %r2;
	@%p24 bra 	$L__BB4_6;
	mul.wide.u32 	%rd51, %r2, 8;
	add.s64 	%rd52, %rd2, %rd51;
	ld.global.f64 	%fd169, [%rd52];
	mul.f64 	%fd337, %fd169, %fd169;
	add.s32 	%r235, %r2, 512;
$L__BB4_6:
	setp.ge.u32 	%p25, %r235, %r1;
	@%p25 bra 	$L__BB4_19;
	not.b32 	%r108, %r235;
	add.s32 	%r109, %r108, %r1;
	shr.u32 	%r110, %r109, 9;
	add.s32 	%r5, %r110, 1;
	and.b32  	%r6, %r5, 15;
	setp.lt.u32 	%p26, %r109, 7680;
	@%p26 bra 	$L__BB4_10;
	and.b32  	%r111, %r5, 16777200;
	neg.s32 	%r233, %r111;
	mul.wide.u32 	%rd53, %r235, 8;
	add.s64 	%rd54, %rd53, %rd2;
	add.s64 	%rd81, %rd54, 32768;
$L__BB4_9:
	.pragma "nounroll";
	ld.global.f64 	%fd171, [%rd81+-32768];
	fma.rn.f64 	%fd172, %fd171, %fd171, %fd337;
	ld.global.f64 	%fd173, [%rd81+-28672];
	fma.rn.f64 	%fd174, %fd173, %fd173, %fd172;
	ld.global.f64 	%fd175, [%rd81+-24576];
	fma.rn.f64 	%fd176, %fd175, %fd175, %fd174;
	ld.global.f64 	%fd177, [%rd81+-20480];
	fma.rn.f64 	%fd178, %fd177, %fd177, %fd176;
	ld.global.f64 	%fd179, [%rd81+-16384];
	fma.rn.f64 	%fd180, %fd179, %fd179, %fd178;
	ld.global.f64 	%fd181, [%rd81+-12288];
	fma.rn.f64 	%fd182, %fd181, %fd181, %fd180;
	ld.global.f64 	%fd183, [%rd81+-8192];
	fma.rn.f64 	%fd184, %fd183, %fd183, %fd182;
	ld.global.f64 	%fd185, [%rd81+-4096];
	fma.rn.f64 	%fd186, %fd185, %fd185, %fd184;
	ld.global.f64 	%fd187, [%rd81];
	fma.rn.f64 	%fd188, %fd187, %fd187, %fd186;
	ld.global.f64 	%fd189, [%rd81+4096];
	fma.rn.f64 	%fd190, %fd189, %fd189, %fd188;
	ld.global.f64 	%fd191, [%rd81+8192];
	fma.rn.f64 	%fd192, %fd191, %fd191, %fd190;
	ld.global.f64 	%fd193, [%rd81+12288];
	fma.rn.f64 	%fd194, %fd193, %fd193, %fd192;
	ld.global.f64 	%fd195, [%rd81+16384];
	fma.rn.f64 	%fd196, %fd195, %fd195, %fd194;
	ld.global.f64 	%fd197, [%rd81+20480];
	fma.rn.f64 	%fd198, %fd197, %fd197, %fd196;
	ld.global.f64 	%fd199, [%rd81+24576];
	fma.rn.f64 	%fd200, %fd199, %fd199, %fd198;
	ld.global.f64 	%fd201, [%rd81+28672];
	fma.rn.f64 	%fd337, %fd201, %fd201, %fd200;
	add.s32 	%r235, %r235, 8192;
	add.s32 	%r233, %r233, 16;
	add.s64 	%rd81, %rd81, 65536;
	setp.ne.s32 	%p27, %r233, 0;
	@%p27 bra 	$L__BB4_9;
$L__BB4_10:
	setp.eq.s32 	%p28, %r6, 0;
	@%p28 bra 	$L__BB4_19;
	and.b32  	%r13, %r5, 7;
	setp.lt.u32 	%p29, %r6, 8;
	@%p29 bra 	$L__BB4_13;
	mul.wide.s32 	%rd55, %r235, 8;
	add.s64 	%rd56, %rd2, %rd55;
	ld.global.f64 	%fd203, [%rd56];
	fma.rn.f64 	%fd204, %fd203, %fd203, %fd337;
	ld.global.f64 	%fd205, [%rd56+4096];
	fma.rn.f64 	%fd206, %fd205, %fd205, %fd204;
	ld.global.f64 	%fd207, [%rd56+8192];
	fma.rn.f64 	%fd208, %fd207, %fd207, %fd206;
	ld.global.f64 	%fd209, [%rd56+12288];
	fma.rn.f64 	%fd210, %fd209, %fd209, %fd208;
	ld.global.f64 	%fd211, [%rd56+16384];
	fma.rn.f64 	%fd212, %fd211, %fd211, %fd210;
	ld.global.f64 	%fd213, [%rd56+20480];
	fma.rn.f64 	%fd214, %fd213, %fd213, %fd212;
	ld.global.f64 	%fd215, [%rd56+24576];
	fma.rn.f64 	%fd216, %fd215, %fd215, %fd214;
	ld.global.f64 	%fd217, [%rd56+28672];
	fma.rn.f64 	%fd337, %fd217, %fd217, %fd216;
	add.s32 	%r235, %r235, 4096;
$L__BB4_13:
	setp.eq.s32 	%p30, %r13, 0;
	@%p30 bra 	$L__BB4_19;
	and.b32  	%r16, %r5, 3;
	setp.lt.u32 	%p31, %r13, 4;
	@%p31 bra 	$L__BB4_16;
	mul.wide.s32 	%rd57, %r235, 8;
	add.s64 	%rd58, %rd2, %rd57;
	ld.global.f64 	%fd219, [%rd58];
	fma.rn.f64 	%fd220, %fd219, %fd219, %fd337;
	ld.global.f64 	%fd221, [%rd58+4096];
	fma.rn.f64 	%fd222, %fd221, %fd221, %fd220;
	ld.global.f64 	%fd223, [%rd58+8192];
	fma.rn.f64 	%fd224, %fd223, %fd223, %fd222;
	ld.global.f64 	%fd225, [%rd58+12288];
	fma.rn.f64 	%fd337, %fd225, %fd225, %fd224;
	add.s32 	%r235, %r235, 2048;
$L__BB4_16:
	setp.eq.s32 	%p32, %r16, 0;
	@%p32 bra 	$L__BB4_19;
	neg.s32 	%r238, %r16;
$L__BB4_18:
	.pragma "nounroll";
	mul.wide.s32 	%rd59, %r235, 8;
	add.s64 	%rd60, %rd2, %rd59;
	ld.global.f64 	%fd226, [%rd60];
	fma.rn.f64 	%fd337, %fd226, %fd226, %fd337;
	add.s32 	%r235, %r235, 512;
	add.s32 	%r238, %r238, 1;
	setp.ne.s32 	%p33, %r238, 0;
	@%p33 bra 	$L__BB4_18;
$L__BB4_19:
	setp.lt.u64 	%p34, %rd19, 512;
	@%p34 bra 	$L__BB4_24;
	// begin inline asm
	mov.u32 %r175, %laneid;
	// end inline asm
	mov.b64 	%rd71, %fd337;
	mov.b64 	{%r177, %r182}, %rd71;
	mov.b32 	%r183, 1;
	mov.b32 	%r224, 31;
	mov.b32 	%r225, -1;
	// begin inline asm
	shfl.sync.down.b32 %r176, %r177, %r183, %r224, %r225;
	// end inline asm
	// begin inline asm
	shfl.sync.down.b32 %r181, %r182, %r183, %r224, %r225;
	// end inline asm
	mov.b64 	%rd72, {%r176, %r181};
	mov.b64 	%fd285, %rd72;
	setp.gt.s32 	%p58, %r175, 30;
	add.f64 	%fd286, %fd337, %fd285;
	selp.f64 	%fd287, %fd337, %fd286, %p58;
	mov.b64 	%rd73, %fd287;
	mov.b64 	{%r187, %r192}, %rd73;
	mov.b32 	%r193, 2;
	// begin inline asm
	shfl.sync.down.b32 %r186, %r187, %r193, %r224, %r225;
	// end inline asm
	// begin inline asm
	shfl.sync.down.b32 %r191, %r192, %r193, %r224, %r225;
	// end inline asm
	mov.b64 	%rd74, {%r186, %r191};
	mov.b64 	%fd288, %rd74;
	setp.gt.s32 	%p59, %r175, 29;
	add.f64 	%fd289, %fd287, %fd288;
	selp.f64 	%fd290, %fd287, %fd289, %p59;
	mov.b64 	%rd75, %fd290;
	mov.b64 	{%r197, %r202}, %rd75;
	mov.b32 	%r203, 4;
	// begin inline asm
	shfl.sync.down.b32 %r196, %r197, %r203, %r224, %r225;
	// end inline asm
	// begin inline asm
	shfl.sync.down.b32 %r201, %r202, %r203, %r224, %r225;
	// end inline asm
	mov.b64 	%rd76, {%r196, %r201};
	mov.b64 	%fd291, %rd76;
	setp.gt.s32 	%p60, %r175, 27;
	add.f64 	%fd292, %fd290, %fd291;
	selp.f64 	%fd293, %fd290, %fd292, %p60;
	mov.b64 	%rd77, %fd293;
	mov.b64 	{%r207, %r212}, %rd77;
	mov.b32 	%r213, 8;
	// begin inline asm
	shfl.sync.down.b32 %r206, %r207, %r213, %r224, %r225;
	// end inline asm
	// begin inline asm
	shfl.sync.down.b32 %r211, %r212, %r213, %r224, %r225;
	// end inline asm
	mov.b64 	%rd78, {%r206, %r211};
	mov.b64 	%fd294, %rd78;
	setp.gt.s32 	%p61, %r175, 23;
	add.f64 	%fd295, %fd293, %fd294;
	selp.f64 	%fd296, %fd293, %fd295, %p61;
	mov.b64 	%rd79, %fd296;
	mov.b64 	{%r217, %r222}, %rd79;
	mov.b32 	%r223, 16;
	// begin inline asm
	shfl.sync.down.b32 %r216, %r217, %r223, %r224, %r225;
	// end inline asm
	// begin inline asm
	shfl.sync.down.b32 %r221, %r222, %r223, %r224, %r225;
	// end inline asm
	mov.b64 	%rd80, {%r216, %r221};
	mov.b64 	%fd297, %rd80;
	setp.gt.s32 	%p62, %r175, 15;
	add.f64 	%fd16, %fd296, %fd297;
	selp.f64 	%fd349, %fd296, %fd16, %p62;
	setp.ne.s32 	%p63, %r175, 0;
	@%p63 bra 	$L__BB4_22;
	shr.u32 	%r226, %r2, 2;
	and.b32  	%r227, %r226, 248;
	mov.u32 	%r228, _ZZN3cub18CUB_300001_SM_10006detail6reduce28DeviceReduceSingleTileKernelINS2_10policy_hubIdyN4cuda3std3__44plusIdEEE10Policy1000EN6thrust24THRUST_300001_SM_1000_NS6detail15normal_iteratorINSD_10device_ptrIdEEEEPdyS9_dd6squareIdEEEvT0_T1_T2_T3_T4_T6_E12temp_storage;
	add.s32 	%r229, %r228, %r227;
	st.shared.f64 	[%r229+16], %fd16;
$L__BB4_22:
	bar.sync 	0;
	setp.ne.s32 	%p64, %r2, 0;
	@%p64 bra 	$L__BB4_49;
	ld.shared.f64 	%fd298, [_ZZN3cub18CUB_300001_SM_10006detail6reduce28DeviceReduceSingleTileKernelINS2_10policy_hubIdyN4cuda3std3__44plusIdEEE10Policy1000EN6thrust24THRUST_300001_SM_1000_NS6detail15normal_iteratorINSD_10device_ptrIdEEEEPdyS9_dd6squareIdEEEvT0_T1_T2_T3_T4_T6_E12temp_storage+24];
	add.f64 	%fd299, %fd349, %fd298;
	ld.shared.f64 	%fd300, [_ZZN3cub18CUB_300001_SM_10006detail6reduce28DeviceReduceSingleTileKernelINS2_10policy_hubIdyN4cuda3std3__44plusIdEEE10Policy1000EN6thrust24THRUST_300001_SM_1000_NS6detail15normal_iteratorINSD_10device_ptrIdEEEEPdyS9_dd6squareIdEEEvT0_T1_T2_T3_T4_T6_E12temp_storage+32];
	add.f64 	%fd301, %fd299, %fd300;
	ld.shared.f64 	%fd302, [_ZZN3cub18CUB_300001_SM_10006detail6reduce28DeviceReduceSingleTileKernelINS2_10policy_hubIdyN4cuda3std3__44plusIdEEE10Policy1000EN6thrust24THRUST_300001_SM_1000_NS6detail15normal_iteratorINSD_10device_ptrIdEEEEPdyS9_dd6squareIdEEEvT0_T1_T2_T3_T4_T6_E12temp_storage+40];
	add.f64 	%fd303, %fd301, %fd302;
	ld.shared.f64 	%fd304, [_ZZN3cub18CUB_300001_SM_10006detail6reduce28DeviceReduceSingleTileKernelINS2_10policy_hubIdyN4cuda3std3__44plusIdEEE10Policy1000EN6thrust24THRUST_300001_SM_1000_NS6detail15normal_iteratorINSD_10device_ptrIdEEEEPdyS9_dd6squareIdEEEvT0_T1_T2_T3_T4_T6_E12temp_storage+48];
	add.f64 	%fd305, %fd303, %fd304;
	ld.shared.f64 	%fd306, [_ZZN3cub18CUB_300001_SM_10006detail6reduce28DeviceReduceSingleTileKernelINS2_10policy_hubIdyN4cuda3std3__44plusIdEEE10Policy1000EN6thrust24THRUST_300001_SM_1000_NS6detail15normal_iteratorINSD_10device_ptrIdEEEEPdyS9_dd6squareIdEEEvT0_T1_T2_T3_T4_T6_E12temp_storage+56];
	add.f64 	%fd307, %fd305, %fd306;
	ld.shared.f64 	%fd308, [_ZZN3cub18CUB_300001_SM_10006detail6reduce28DeviceReduceSingleTileKernelINS2_10policy_hubIdyN4cuda3std3__44plusIdEEE10Policy1000EN6thrust24THRUST_300001_SM_1000_NS6detail15normal_iteratorINSD_10device_ptrIdEEEEPdyS9_dd6squareIdEEEvT0_T1_T2_T3_T4_T6_E12temp_storage+64];
	add.f64 	%fd309, %fd307, %fd308;
	ld.shared.f64 	%fd310, [_ZZN3cub18CUB_300001_SM_10006detail6reduce28DeviceReduceSingleTileKernelINS2_10policy_hubIdyN4cuda3std3__44plusIdEEE10Policy1000EN6thrust24THRUST_300001_SM_1000_NS6detail15normal_iteratorINSD_10device_ptrIdEEEEPdyS9_dd6squareIdEEEvT0_T1_T2_T3_T4_T6_E12temp_storage+72];
	add.f64 	%fd311, %fd309, %fd310;
	ld.shared.f64 	%fd312, [_ZZN3cub18CUB_300001_SM_10006detail6reduce28DeviceReduceSingleTileKernelINS2_10policy_hubIdyN4cuda3std3__44plusIdEEE10Policy1000EN6thrust24THRUST_300001_SM_1000_NS6detail15normal_iteratorINSD_10device_ptrIdEEEEPdyS9_dd6squareIdEEEvT0_T1_T2_T3_T4_T6_E12temp_storage+80];
	add.f64 	%fd313, %fd311, %fd312;
	ld.shared.f64 	%fd314, [_ZZN3cub18CUB_300001_SM_10006detail6reduce28DeviceReduceSingleTileKernelINS2_10policy_hubIdyN4cuda3std3__44plusIdEEE10Policy1000EN6thrust24THRUST_300001_SM_1000_NS6detail15normal_iteratorINSD_10device_ptrIdEEEEPdyS9_dd6squareIdEEEvT0_T1_T2_T3_T4_T6_E12temp_storage+88];
	add.f64 	%fd315, %fd313, %fd314;
	ld.shared.f64 	%fd316, [_ZZN3cub18CUB_300001_SM_10006detail6reduce28DeviceReduceSingleTileKernelINS2_10policy_hubIdyN4cuda3std3__44plusIdEEE10Policy1000EN6thrust24THRUST_300001_SM_1000_NS6detail15normal_iteratorINSD_10device_ptrIdEEEEPdyS9_dd6squareIdEEEvT0_T1_T2_T3_T4_T6_E12temp_storage+96];
	add.f64 	%fd317, %fd315, %fd316;
	ld.shared.f64 	%fd318, [_ZZN3cub18CUB_300001_SM_10006detail6reduce28DeviceReduceSingleTileKernelINS2_10policy_hubIdyN4cuda3std3__44plusIdEEE10Policy1000EN6thrust24THRUST_300001_SM_1000_NS6detail15normal_iteratorINSD_10device_ptrIdEEEEPdyS9_dd6squareIdEEEvT0_T1_T2_T3_T4_T6_E12temp_storage+104];
	add.f64 	%fd319, %fd317, %fd318;
	ld.shared.f64 	%fd320, [_ZZN3cub18CUB_300001_SM_10006detail6reduce28DeviceReduceSingleTileKernelINS2_10policy_hubIdyN4cuda3std3__44plusIdEEE10Policy1000EN6thrust24THRUST_300001_SM_1000_NS6detail15normal_iteratorINSD_10device_ptrIdEEEEPdyS9_dd6squareIdEEEvT0_T1_T2_T3_T4_T6_E12temp_storage+112];
	add.f64 	%fd321, %fd319, %fd320;
	ld.shared.f64 	%fd322, [_ZZN3cub18CUB_300001_SM_10006detail6reduce28DeviceReduceSingleTileKernelINS2_10policy_hubIdyN4cuda3std3__44plusIdEEE10Policy1000EN6thrust24THRUST_300001_SM_1000_NS6detail15normal_iteratorINSD_10device_ptrIdEEEEPdyS9_dd6squareIdEEEvT0_T1_T2_T3_T4_T6_E12temp_storage+120];
	add.f64 	%fd323, %fd321, %fd322;
	ld.shared.f64 	%fd324, [_ZZN3cub18CUB_300001_SM_10006detail6reduce28DeviceReduceSingleTileKernelINS2_10policy_hubIdyN4cuda3std3__44plusIdEEE10Policy1000EN6thrust24THRUST_300001_SM_1000_NS6detail15normal_iteratorINSD_10device_ptrIdEEEEPdyS9_dd6squareIdEEEvT0_T1_T2_T3_T4_T6_E12temp_storage+128];
	add.f64 	%fd325, %fd323, %fd324;
	ld.shared.f64 	%fd326, [_ZZN3cub18CUB_300001_SM_10006detail6reduce28DeviceReduceSingleTileKernelINS2_10policy_hubIdyN4cuda3std3__44plusIdEEE10Policy1000EN6thrust24THRUST_300001_SM_1000_NS6detail15normal_iteratorINSD_10device_ptrIdEEEEPdyS9_dd6squareIdEEEvT0_T1_T2_T3_T4_T6_E12temp_storage+136];
	add.f64 	%fd349, %fd325, %fd326;
	bra.uni 	$L__BB4_49;
$L__BB4_24:
	// begin inline asm
	mov.u32 %r112, %laneid;
	// end inline asm
	and.b32  	%r163, %r2, 992;
	add.s32 	%r164, %r163, 32;
	setp.gt.u32 	%p35, %r164, %r1;
	not.b32 	%r165, %r163;
	add.s32 	%r166, %r1, %r165;
	selp.b32 	%r161, %r166, 31, %p35;
	mov.b64 	%rd61, %fd337;
	mov.b64 	{%r114, %r119}, %rd61;
	mov.b32 	%r120, 1;
	mov.b32 	%r162, -1;
	// begin inline asm
	shfl.sync.down.b32 %r113, %r114, %r120, %r161, %r162;
	// end inline asm
	// begin inline asm
	shfl.sync.down.b32 %r118, %r119, %r120, %r161, %r162;
	// end inline asm
	mov.b64 	%rd62, {%r113, %r118};
	mov.b64 	%fd227, %rd62;
	setp.lt.s32 	%p36, %r112, %r161;
	add.f64 	%fd228, %fd337, %fd227;
	selp.f64 	%fd229, %fd228, %fd337, %p36;
	mov.b64 	%rd63, %fd229;
	mov.b64 	{%r124, %r129}, %rd63;
	mov.b32 	%r130, 2;
	// begin inline asm
	shfl.sync.down.b32 %r123, %r124, %r130, %r161, %r162;
	// end inline asm
	// begin inline asm
	shfl.sync.down.b32 %r128, %r129, %r130, %r161, %r162;
	// end inline asm
	mov.b64 	%rd64, {%r123, %r128};
	mov.b64 	%fd230, %rd64;
	add.s32 	%r167, %r112, 2;
	setp.gt.s32 	%p37, %r167, %r161;
	add.f64 	%fd231, %fd229, %fd230;
	selp.f64 	%fd232, %fd229, %fd231, %p37;
	mov.b64 	%rd65, %fd232;
	mov.b64 	{%r134, %r139}, %rd65;
	mov.b32 	%r140, 4;
	// begin inline asm
	shfl.sync.down.b32 %r133, %r134, %r140, %r161, %r162;
	// end inline asm
	// begin inline asm
	shfl.sync.down.b32 %r138, %r139, %r140, %r161, %r162;
	// end inline asm
	mov.b64 	%rd66, {%r133, %r138};
	mov.b64 	%fd233, %rd66;
	add.s32 	%r168, %r112, 4;
	setp.gt.s32 	%p38, %r168, %r161;
	add.f64 	%fd234, %fd232, %fd233;
	selp.f64 	%fd235, %fd232, %fd234, %p38;
	mov.b64 	%rd67, %fd235;
	mov.b64 	{%r144, %r149}, %rd67;
	mov.b32 	%r150, 8;
	// begin inline asm
	shfl.sync.down.b32 %r143, %r144, %r150, %r161, %r162;
	// end inline asm
	// begin inline asm
	shfl.sync.down.b32 %r148, %r149, %r150, %r161, %r162;
	// end inline asm
	mov.b64 	%rd68, {%r143, %r148};
	mov.b64 	%fd236, %rd68;
	add.s32 	%r169, %r112, 8;
	setp.gt.s32 	%p39, %r169, %r161;
	add.f64 	%fd237, %fd235, %fd236;
	selp.f64 	%fd238, %fd235, %fd237, %p39;
	mov.b64 	%rd69, %fd238;
	mov.b64 	{%r154, %r159}, %rd69;
	mov.b32 	%r160, 16;
	// begin inline asm
	shfl.sync.down.b32 %r153, %r154, %r160, %r161, %r162;
	// end inline asm
	// begin inline asm
	shfl.sync.down.b32 %r158, %r159, %r160, %r161, %r162;
	// end inline asm
	mov.b64 	%rd70, {%r153, %r158};
	mov.b64 	%fd239, %rd70;
	add.s32 	%r170, %r112, 16;
	setp.gt.s32 	%p40, %r170, %r161;
	add.f64 	%fd240, %fd238, %fd239;
	selp.f64 	%fd349, %fd238, %fd240, %p40;
	setp.ne.s32 	%p41, %r112, 0;
	@%p41 bra 	$L__BB4_26;
	shr.u32 	%r171, %r2, 2;
	and.b32  	%r172, %r171, 248;
	mov.u32 	%r173, _ZZN3cub18CUB_300001_SM_10006detail6reduce28DeviceReduceSingleTileKernelINS2_10policy_hubIdyN4cuda3std3__44plusIdEEE10Policy1000EN6thrust24THRUST_300001_SM_1000_NS6detail15normal_iteratorINSD_10device_ptrIdEEEEPdyS9_dd6squareIdEEEvT0_T1_T2_T3_T4_T6_E12temp_storage;
	add.s32 	%r174, %r173, %r172;
	st.shared.f64 	[%r174+16], %fd349;
$L__BB4_26:
	bar.sync 	0;
	setp.ne.s32 	%p42, %r2, 0;
	@%p42 bra 	$L__BB4_49;
	setp.gt.u64 	%p43, %rd19, 32;
	ld.shared.f64 	%fd241, [_ZZN3cub18CUB_300001_SM_10006detail6reduce28DeviceReduceSingleTileKernelINS2_10policy_hubIdyN4cuda3std3__44plusIdEEE10Policy1000EN6thrust24THRUST_300001_SM_1000_NS6detail15normal_iteratorINSD_10device_ptrIdEEEEPdyS9_dd6squareIdEEEvT0_T1_T2_T3_T4_T6_E12temp_storage+24];
	add.f64 	%fd242, %fd349, %fd241;
	selp.f64 	%fd243, %fd242, %fd349, %p43;
	setp.gt.u64 	%p44, %rd19, 64;
	ld.shared.f64 	%fd244, [_ZZN3cub18CUB_300001_SM_10006detail6reduce28DeviceReduceSingleTileKernelINS2_10policy_hubIdyN4cuda3std3__44plusIdEEE10Policy1000EN6thrust24THRUST_300001_SM_1000_NS6detail15normal_iteratorINSD_10device_ptrIdEEEEPdyS9_dd6squareIdEEEvT0_T1_T2_T3_T4_T6_E12temp_storage+32];
	add.f64 	%fd245, %fd244, %fd243;
	selp.f64 	%fd246, %fd245, %fd243, %p44;
	setp.gt.u64 	%p45, %rd19, 96;
	ld.shared.f64 	%fd247, [_ZZN3cub18CUB_300001_SM_10006detail6reduce28DeviceReduceSingleTileKernelINS2_10policy_hubIdyN4cuda3std3__44plusIdEEE10Policy1000EN6thrust24THRUST_300001_SM_1000_NS6detail15normal_iteratorINSD_10device_ptrIdEEEEPdyS9_dd6squareIdEEEvT0_T1_T2_T3_T4_T6_E12temp_storage+40];
	add.f64 	%fd248, %fd247, %fd246;
	selp.f64 	%fd249, %fd248, %fd246, %p45;
	setp.gt.u64 	%p46, %rd19, 128;
	ld.shared.f64 	%fd250, [_ZZN3cub18CUB_300001_SM_10006detail6reduce28DeviceReduceSingleTileKernelINS2_10policy_hubIdyN4cuda3std3__44plusIdEEE10Policy1000EN6thrust24THRUST_300001_SM_1000_NS6detail15normal_iteratorINSD_10device_ptrIdEEEEPdyS9_dd6squareIdEEEvT0_T1_T2_T3_T4_T6_E12temp_storage+48];
	add.f64 	%fd251, %fd250, %fd249;
	selp.f64 	%fd252, %fd251, %fd249, %p46;
	setp.gt.u64 	%p47, %rd19, 160;
	ld.shared.f64 	%fd253, [_ZZN3cub18CUB_300001_SM_10006detail6reduce28DeviceReduceSingleTileKernelINS2_10policy_hubIdyN4cuda3std3__44plusIdEEE10Policy1000EN6thrust24THRUST_300001_SM_1000_NS6detail15normal_iteratorINSD_10device_ptrIdEEEEPdyS9_dd6squareIdEEEvT0_T1_T2_T3_T4_T6_E12temp_storage+56];
	add.f64 	%fd254, %fd253, %fd252;
	selp.f64 	%fd255, %fd254, %fd252, %p47;
	setp.gt.u64 	%p48, %rd19, 192;
	ld.shared.f64 	%fd256, [_ZZN3cub18CUB_300001_SM_10006detail6reduce28DeviceReduceSingleTileKernelINS2_10policy_hubIdyN4cuda3std3__44plusIdEEE10Policy1000EN6thrust24THRUST_300001_SM_1000_NS6detail15normal_iteratorINSD_10device_ptrIdEEEEPdyS9_dd6squareIdEEEvT0_T1_T2_T3_T4_T6_E12temp_storage+64];
	add.f64 	%fd257, %fd256, %fd255;
	selp.f64 	%fd258, %fd257, %fd255, %p48;
	setp.gt.u64 	%p49, %rd19, 224;
	ld.shared.f64 	%fd259, [_ZZN3cub18CUB_300001_SM_10006detail6reduce28DeviceReduceSingleTileKernelINS2_10policy_hubIdyN4cuda3std3__44plusIdEEE10Policy1000EN6thrust24THRUST_300001_SM_1000_NS6detail15normal_iteratorINSD_10device_ptrIdEEEEPdyS9_dd6squareIdEEEvT0_T1_T2_T3_T4_T6_E12temp_storage+72];
	add.f64 	%fd260, %fd259, %fd258;
	selp.f64 	%fd261, %fd260, %fd258, %p49;
	setp.gt.u64 	%p50, %rd19, 256;
	ld.shared.f64 	%fd262, [_ZZN3cub18CUB_300001_SM_10006detail6reduce28DeviceReduceSingleTileKernelINS2_10policy_hubIdyN4cuda3std3__44plusIdEEE10Policy1000EN6thrust24THRUST_300001_SM_1000_NS6detail15normal_iteratorINSD_10device_ptrIdEEEEPdyS9_dd6squareIdEEEvT0_T1_T2_T3_T4_T6_E12temp_storage+80];
	add.f64 	%fd263, %fd262, %fd261;
	selp.f64 	%fd264, %fd263, %fd261, %p50;
	setp.gt.u64 	%p51, %rd19, 288;
	ld.shared.f64 	%fd265, [_ZZN3cub18CUB_300001_SM_10006detail6reduce28DeviceReduceSingleTileKernelINS2_10policy_hubIdyN4cuda3std3__44plusIdEEE10Policy1000EN6thrust24THRUST_300001_SM_1000_NS6detail15normal_iteratorINSD_10device_ptrIdEEEEPdyS9_dd6squareIdEEEvT0_T1_T2_T3_T4_T6_E12temp_storage+88];
	add.f64 	%fd266, %fd265, %fd264;
	selp.f64 	%fd267, %fd266, %fd264, %p51;
	setp.gt.u64 	%p52, %rd19, 320;
	ld.shared.f64 	%fd268, [_ZZN3cub18CUB_300001_SM_10006detail6reduce28DeviceReduceSingleTileKernelINS2_10policy_hubIdyN4cuda3std3__44plusIdEEE10Policy1000EN6thrust24THRUST_300001_SM_1000_NS6detail15normal_iteratorINSD_10device_ptrIdEEEEPdyS9_dd6squareIdEEEvT0_T1_T2_T3_T4_T6_E12temp_storage+96];
	add.f64 	%fd269, %fd268, %fd267;
	selp.f64 	%fd270, %fd269, %fd267, %p52;
	setp.gt.u64 	%p53, %rd19, 352;
	ld.shared.f64 	%fd271, [_ZZN3cub18CUB_300001_SM_10006detail6reduce28DeviceReduceSingleTileKernelINS2_10policy_hubIdyN4cuda3std3__44plusIdEEE10Policy1000EN6thrust24THRUST_300001_SM_1000_NS6detail15normal_iteratorINSD_10device_ptrIdEEEEPdyS9_dd6squareIdEEEvT0_T1_T2_T3_T4_T6_E12temp_storage+104];
	add.f64 	%fd272, %fd271, %fd270;
	selp.f64 	%fd273, %fd272, %fd270, %p53;
	setp.gt.u64 	%p54, %rd19, 384;
	ld.shared.f64 	%fd274, [_ZZN3cub18CUB_300001_SM_10006detail6reduce28DeviceReduceSingleTileKernelINS2_10policy_hubIdyN4cuda3std3__44plusIdEEE10Policy1000EN6thrust24THRUST_300001_SM_1000_NS6detail15normal_iteratorINSD_10device_ptrIdEEEEPdyS9_dd6squareIdEEEvT0_T1_T2_T3_T4_T6_E12temp_storage+112];
	add.f64 	%fd275, %fd274, %fd273;
	selp.f64 	%fd276, %fd275, %fd273, %p54;
	setp.gt.u64 	%p55, %rd19, 416;
	ld.shared.f64 	%fd277, [_ZZN3cub18CUB_300001_SM_10006detail6reduce28DeviceReduceSingleTileKernelINS2_10policy_hubIdyN4cuda3std3__44plusIdEEE10Policy1000EN6thrust24THRUST_300001_SM_1000_NS6detail15normal_iteratorINSD_10device_ptrIdEEEEPdyS9_dd6squareIdEEEvT0_T1_T2_T3_T4_T6_E12temp_storage+120];
	add.f64 	%fd278, %fd277, %fd276;
	selp.f64 	%fd279, %fd278, %fd276, %p55;
	setp.gt.u64 	%p56, %rd19, 448;
	ld.shared.f64 	%fd280, [_ZZN3cub18CUB_300001_SM_10006detail6reduce28DeviceReduceSingleTileKernelINS2_10policy_hubIdyN4cuda3std3__44plusIdEEE10Policy1000EN6thrust24THRUST_300001_SM_1000_NS6detail15normal_iteratorINSD_10device_ptrIdEEEEPdyS9_dd6squareIdEEEvT0_T1_T2_T3_T4_T6_E12temp_storage+128];
	add.f64 	%fd281, %fd280, %fd279;
	selp.f64 	%fd282, %fd281, %fd279, %p56;
	setp.gt.u64 	%p57, %rd19, 480;
	ld.shared.f64 	%fd283, [_ZZN3cub18CUB_300001_SM_10006detail6reduce28DeviceReduceSingleTileKernelINS2_10policy_hubIdyN4cuda3std3__44plusIdEEE10Policy1000EN6thrust24THRUST_300001_SM_1000_NS6detail15normal_iteratorINSD_10device_ptrIdEEEEPdyS9_dd6squareIdEEEvT0_T1_T2_T3_T4_T6_E12temp_storage+136];
	add.f64 	%fd284, %fd283, %fd282;
	selp.f64 	%fd349, %fd284, %fd282, %p57;
	bra.uni 	$L__BB4_49;
$L__BB4_28:
	mov.u32 	%r24, %tid.x;
	cvt.u64.u32 	%rd6, %r24;
	mul.wide.u32 	%rd22, %r24, 8;
	add.s64 	%rd7, %rd2, %rd22;
	ld.global.f64 	%fd43, [%rd7];
	ld.global.f64 	%fd44, [%rd7+4096];
	mul.f64 	%fd45, %fd44, %fd44;
	ld.global.f64 	%fd46, [%rd7+8192];
	ld.global.f64 	%fd47, [%rd7+12288];
	ld.global.f64 	%fd48, [%rd7+16384];
	ld.global.f64 	%fd49, [%rd7+20480];
	ld.global.f64 	%fd50, [%rd7+24576];
	fma.rn.f64 	%fd51, %fd43, %fd43, %fd45;
	fma.rn.f64 	%fd52, %fd46, %fd46, %fd51;
	fma.rn.f64 	%fd53, %fd47, %fd47, %fd52;
	fma.rn.f64 	%fd54, %fd48, %fd48, %fd53;
	fma.rn.f64 	%fd55, %fd49, %fd49, %fd54;
	fma.rn.f64 	%fd348, %fd50, %fd50, %fd55;
	add.s64 	%rd8, %rd19, -3584;
	setp.lt.u64 	%p3, %rd8, 3584;
	mov.b64 	%rd83, 3584;
	@%p3 bra 	$L__BB4_32;
	mov.b64 	%rd83, 3584;
$L__BB4_30:
	shl.b64 	%rd24, %rd83, 3;
	add.s64 	%rd25, %rd7, %rd24;
	ld.global.f64 	%fd56, [%rd25];
	ld.global.f64 	%fd57, [%rd25+4096];
	ld.global.f64 	%fd58, [%rd25+8192];
	ld.global.f64 	%fd59, [%rd25+12288];
	ld.global.f64 	%fd60, [%rd25+16384];
	ld.global.f64 	%fd61, [%rd25+20480];
	ld.global.f64 	%fd62, [%rd25+24576];
	fma.rn.f64 	%fd63, %fd56, %fd56, %fd348;
	fma.rn.f64 	%fd64, %fd57, %fd57, %fd63;
	fma.rn.f64 	%fd65, %fd58, %fd58, %fd64;
	fma.rn.f64 	%fd66, %fd59, %fd59, %fd65;
	fma.rn.f64 	%fd67, %fd60, %fd60, %fd66;
	fma.rn.f64 	%fd68, %fd61, %fd61, %fd67;
	fma.rn.f64 	%fd348, %fd62, %fd62, %fd68;
	sub.s64 	%rd26, %rd19, %rd83;
	setp.lt.u64 	%p4, %rd26, 3584;
	@%p4 bra 	$L__BB4_45;
	add.s64 	%rd83, %rd83, 3584;
	setp.le.u64 	%p5, %rd83, %rd8;
	@%p5 bra 	$L__BB4_30;
$L__BB4_32:
	setp.le.u64 	%p6, %rd19, %rd83;
	cvt.u32.u64 	%r42, %rd83;
	cvt.u32.u64 	%r43, %rd19;
	sub.s32 	%r44, %r43, %r42;
	setp.ge.s32 	%p7, %r24, %r44;
	or.pred  	%p8, %p6, %p7;
	@%p8 bra 	$L__BB4_45;
	not.b32 	%r47, %r24;
	add.s32 	%r48, %r47, %r43;
	sub.s32 	%r50, %r48, %r42;
	shr.u32 	%r51, %r50, 9;
	add.s32 	%r25, %r51, 1;
	and.b32  	%r26, %r25, 15;
	setp.lt.u32 	%p9, %r50, 7680;
	mov.u32 	%r242, %r24;
	@%p9 bra 	$L__BB4_36;
	and.b32  	%r52, %r25, 16777200;
	neg.s32 	%r240, %r52;
	add.s64 	%rd27, %rd83, %rd6;
	shl.b64 	%rd28, %rd27, 3;
	add.s64 	%rd29, %rd28, %rd2;
	add.s64 	%rd84, %rd29, 32768;
	mov.u32 	%r242, %r24;
$L__BB4_35:
	.pragma "nounroll";
	ld.global.f64 	%fd70, [%rd84+-32768];
	fma.rn.f64 	%fd71, %fd70, %fd70, %fd348;
	ld.global.f64 	%fd72, [%rd84+-28672];
	fma.rn.f64 	%fd73, %fd72, %fd72, %fd71;
	ld.global.f64 	%fd74, [%rd84+-24576];
	fma.rn.f64 	%fd75, %fd74, %fd74, %fd73;
	ld.global.f64 	%fd76, [%rd84+-20480];
	fma.rn.f64 	%fd77, %fd76, %fd76, %fd75;
	ld.global.f64 	%fd78, [%rd84+-16384];
	fma.rn.f64 	%fd79, %fd78, %fd78, %fd77;
	ld.global.f64 	%fd80, [%rd84+-12288];
	fma.rn.f64 	%fd81, %fd80, %fd80, %fd79;
	ld.global.f64 	%fd82, [%rd84+-8192];
	fma.rn.f64 	%fd83, %fd82, %fd82, %fd81;
	ld.global.f64 	%fd84, [%rd84+-4096];
	fma.rn.f64 	%fd85, %fd84, %fd84, %fd83;
	ld.global.f64 	%fd86, [%rd84];
	fma.rn.f64 	%fd87, %fd86, %fd86, %fd85;
	ld.global.f64 	%fd88, [%rd84+4096];
	fma.rn.f64 	%fd89, %fd88, %fd88, %fd87;
	ld.global.f64 	%fd90, [%rd84+8192];
	fma.rn.f64 	%fd91, %fd90, %fd90, %fd89;
	ld.global.f64 	%fd92, [%rd84+12288];
	fma.rn.f64 	%fd93, %fd92, %fd92, %fd91;
	ld.global.f64 	%fd94, [%rd84+16384];
	fma.rn.f64 	%fd95, %fd94, %fd94, %fd93;
	ld.global.f64 	%fd96, [%rd84+20480];
	fma.rn.f64 	%fd97, %fd96, %fd96, %fd95;
	ld.global.f64 	%fd98, [%rd84+24576];
	fma.rn.f64 	%fd99, %fd98, %fd98, %fd97;
	ld.global.f64 	%fd100, [%rd84+28672];
	fma.rn.f64 	%fd348, %fd100, %fd100, %fd99;
	add.s32 	%r242, %r242, 8192;
	add.s32 	%r240, %r240, 16;
	add.s64 	%rd84, %rd84, 65536;
	setp.ne.s32 	%p10, %r240, 0;
	@%p10 bra 	$L__BB4_35;
$L__BB4_36:
	setp.eq.s32 	%p11, %r26, 0;
	@%p11 bra 	$L__BB4_45;
	and.b32  	%r33, %r25, 7;
	setp.lt.u32 	%p12, %r26, 8;
	@%p12 bra 	$L__BB4_39;
	cvt.u64.u32 	%rd30, %r242;
	add.s64 	%rd31, %rd83, %rd30;
	shl.b64 	%rd32, %rd31, 3;
	add.s64 	%rd33, %rd2, %rd32;
	ld.global.f64 	%fd102, [%rd33];
	fma.rn.f64 	%fd103, %fd102, %fd102, %fd348;
	ld.global.f64 	%fd104, [%rd33+4096];
	fma.rn.f64 	%fd105, %fd104, %fd104, %fd103;
	ld.global.f64 	%fd106, [%rd33+8192];
	fma.rn.f64 	%fd107, %fd106, %fd106, %fd105;
	ld.global.f64 	%fd108, [%rd33+12288];
	fma.rn.f64 	%fd109, %fd108, %fd108, %fd107;
	ld.global.f64 	%fd110, [%rd33+16384];
	fma.rn.f64 	%fd111, %fd110, %fd110, %fd109;
	ld.global.f64 	%fd112, [%rd33+20480];
	fma.rn.f64 	%fd113, %fd112, %fd112, %fd111;
	ld.global.f64 	%fd114, [%rd33+24576];
	fma.rn.f64 	%fd115, %fd114, %fd114, %fd113;
	ld.global.f64 	%fd116, [%rd33+28672];
	fma.rn.f64 	%fd348, %fd116, %fd116, %fd115;
	add.s32 	%r242, %r242, 4096;
$L__BB4_39:
	setp.eq.s32 	%p13, %r33, 0;
	@%p13 bra 	$L__BB4_45;
	and.b32  	%r36, %r25, 3;
	setp.lt.u32 	%p14, %r33, 4;
	@%p14 bra 	$L__BB4_42;
	cvt.u64.u32 	%rd34, %r242;
	add.s64 	%rd35, %rd83, %rd34;
	shl.b64 	%rd36, %rd35, 3;
	add.s64 	%rd37, %rd2, %rd36;
	ld.global.f64 	%fd118, [%rd37];
	fma.rn.f64 	%fd119, %fd118, %fd118, %fd348;
	ld.global.f64 	%fd120, [%rd37+4096];
	fma.rn.f64 	%fd121, %fd120, %fd120, %fd119;
	ld.global.f64 	%fd122, [%rd37+8192];
	fma.rn.f64 	%fd123, %fd122, %fd122, %fd121;
	ld.global.f64 	%fd124, [%rd37+12288];
	fma.rn.f64 	%fd348, %fd124, %fd124, %fd123;
	add.s32 	%r242, %r242, 2048;
$L__BB4_42:
	setp.eq.s32 	%p15, %r36, 0;
	@%p15 bra 	$L__BB4_45;
	cvt.u64.u32 	%rd38, %r242;
	add.s64 	%rd39, %rd83, %rd38;
	shl.b64 	%rd40, %rd39, 3;
	add.s64 	%rd85, %rd2, %rd40;
	neg.s32 	%r245, %r36;
$L__BB4_44:
	.pragma "nounroll";
	ld.global.f64 	%fd125, [%rd85];
	fma.rn.f64 	%fd348, %fd125, %fd125, %fd348;
	add.s64 	%rd85, %rd85, 4096;
	add.s32 	%r245, %r245, 1;
	setp.ne.s32 	%p16, %r245, 0;
	@%p16 bra 	$L__BB4_44;
$L__BB4_45:
	// begin inline asm
	mov.u32 %r53, %laneid;
	// end inline asm
	mov.b64 	%rd41, %fd348;
	mov.b64 	{%r55, %r60}, %rd41;
	mov.b32 	%r61, 1;
	mov.b32 	%r102, 31;
	mov.b32 	%r103, -1;
	// begin inline asm
	shfl.sync.down.b32 %r54, %r55, %r61, %r102, %r103;
	// end inline asm
	// begin inline asm
	shfl.sync.down.b32 %r59, %r60, %r61, %r102, %r103;
	// end inline asm
	mov.b64 	%rd42, {%r54, %r59};
	mov.b64 	%fd126, %rd42;
	setp.gt.s32 	%p17, %r53, 30;
	add.f64 	%fd127, %fd348, %fd126;
	selp.f64 	%fd128, %fd348, %fd127, %p17;
	mov.b64 	%rd43, %fd128;
	mov.b64 	{%r65, %r70}, %rd43;
	mov.b32 	%r71, 2;
	// begin inline asm
	shfl.sync.down.b32 %r64, %r65, %r71, %r102, %r103;
	// end inline asm
	// begin inline asm
	shfl.sync.down.b32 %r69, %r70, %r71, %r102, %r103;
	// end inline asm
	mov.b64 	%rd44, {%r64, %r69};
	mov.b64 	%fd129, %rd44;
	setp.gt.s32 	%p18, %r53, 29;
	add.f64 	%fd130, %fd128, %fd129;
	selp.f64 	%fd131, %fd128, %fd130, %p18;
	mov.b64 	%rd45, %fd131;
	mov.b64 	{%r75, %r80}, %rd45;
	mov.b32 	%r81, 4;
	// begin inline asm
	shfl.sync.down.b32 %r74, %r75, %r81, %r102, %r103;
	// end inline asm
	// begin inline asm
	shfl.sync.down.b32 %r79, %r80, %r81, %r102, %r103;
	// end inline asm
	mov.b64 	%rd46, {%r74, %r79};
	mov.b64 	%fd132, %rd46;
	setp.gt.s32 	%p19, %r53, 27;
	add.f64 	%fd133, %fd131, %fd132;
	selp.f64 	%fd134, %fd131, %fd133, %p19;
	mov.b64 	%rd47, %fd134;
	mov.b64 	{%r85, %r90}, %rd47;
	mov.b32 	%r91, 8;
	// begin inline asm
	shfl.sync.down.b32 %r84, %r85, %r91, %r102, %r103;
	// end inline asm
	// begin inline asm
	shfl.sync.down.b32 %r89, %r90, %r91, %r102, %r103;
	// end inline asm
	mov.b64 	%rd48, {%r84, %r89};
	mov.b64 	%fd135, %rd48;
	setp.gt.s32 	%p20, %r53, 23;
	add.f64 	%fd136, %fd134, %fd135;
	selp.f64 	%fd137, %fd134, %fd136, %p20;
	mov.b64 	%rd49, %fd137;
	mov.b64 	{%r95, %r100}, %rd49;
	mov.b32 	%r101, 16;
	// begin inline asm
	shfl.sync.down.b32 %r94, %r95, %r101, %r102, %r103;
	// end inline asm
	// begin inline asm
	shfl.sync.down.b32 %r99, %r100, %r101, %r102, %r103;
	// end inline asm
	mov.b64 	%rd50, {%r94, %r99};
	mov.b64 	%fd138, %rd50;
	setp.gt.s32 	%p21, %r53, 15;
	add.f64 	%fd38, %fd137, %fd138;
	selp.f64 	%fd349, %fd137, %fd38, %p21;
	setp.ne.s32 	%p22, %r53, 0;
	@%p22 bra 	$L__BB4_47;
	shr.u32 	%r104, %r24, 2;
	and.b32  	%r105, %r104, 248;
	mov.u32 	%r106, _ZZN3cub18CUB_300001_SM_10006detail6reduce28DeviceReduceSingleTileKernelINS2_10policy_hubIdyN4cuda3std3__44plusIdEEE10Policy1000EN6thrust24THRUST_300001_SM_1000_NS6detail15normal_iteratorINSD_10device_ptrIdEEEEPdyS9_dd6squareIdEEEvT0_T1_T2_T3_T4_T6_E12temp_storage;
	add.s32 	%r107, %r106, %r105;
	st.shared.f64 	[%r107+16], %fd38;
$L__BB4_47:
	bar.sync 	0;
	setp.ne.s32 	%p23, %r24, 0;
	@%p23 bra 	$L__BB4_49;
	ld.shared.f64 	%fd139, [_ZZN3cub18CUB_300001_SM_10006detail6reduce28DeviceReduceSingleTileKernelINS2_10policy_hubIdyN4cuda3std3__44plusIdEEE10Policy1000EN6thrust24THRUST_300001_SM_1000_NS6detail15normal_iteratorINSD_10device_ptrIdEEEEPdyS9_dd6squareIdEEEvT0_T1_T2_T3_T4_T6_E12temp_storage+24];
	add.f64 	%fd140, %fd349, %fd139;
	ld.shared.f64 	%fd141, [_ZZN3cub18CUB_300001_SM_10006detail6reduce28DeviceReduceSingleTileKernelINS2_10policy_hubIdyN4cuda3std3__44plusIdEEE10Policy1000EN6thrust24THRUST_300001_SM_1000_NS6detail15normal_iteratorINSD_10device_ptrIdEEEEPdyS9_dd6squareIdEEEvT0_T1_T2_T3_T4_T6_E12temp_storage+32];
	add.f64 	%fd142, %fd140, %fd141;
	ld.shared.f64 	%fd143, [_ZZN3cub18CUB_300001_SM_10006detail6reduce28DeviceReduceSingleTileKernelINS2_10policy_hubIdyN4cuda3std3__44plusIdEEE10Policy1000EN6thrust24THRUST_300001_SM_1000_NS6detail15normal_iteratorINSD_10device_ptrIdEEEEPdyS9_dd6squareIdEEEvT0_T1_T2_T3_T4_T6_E12temp_storage+40];
	add.f64 	%fd144, %fd142, %fd143;
	ld.shared.f64 	%fd145, [_ZZN3cub18CUB_300001_SM_10006detail6reduce28DeviceReduceSingleTileKernelINS2_10policy_hubIdyN4cuda3std3__44plusIdEEE10Policy1000EN6thrust24THRUST_300001_SM_1000_NS6detail15normal_iteratorINSD_10device_ptrIdEEEEPdyS9_dd6squareIdEEEvT0_T1_T2_T3_T4_T6_E12temp_storage+48];
	add.f64 	%fd146, %fd144, %fd145;
	ld.shared.f64 	%fd147, [_ZZN3cub18CUB_300001_SM_10006detail6reduce28DeviceReduceSingleTileKernelINS2_10policy_hubIdyN4cuda3std3__44plusIdEEE10Policy1000EN6thrust24THRUST_300001_SM_1000_NS6detail15normal_iteratorINSD_10device_ptrIdEEEEPdyS9_dd6squareIdEEEvT0_T1_T2_T3_T4_T6_E12temp_storage+56];
	add.f64 	%fd148, %fd146, %fd147;
	ld.shared.f64 	%fd149, [_ZZN3cub18CUB_300001_SM_10006detail6reduce28DeviceReduceSingleTileKernelINS2_10policy_hubIdyN4cuda3std3__44plusIdEEE10Policy1000EN6thrust24THRUST_300001_SM_1000_NS6detail15normal_iteratorINSD_10device_ptrIdEEEEPdyS9_dd6squareIdEEEvT0_T1_T2_T3_T4_T6_E12temp_storage+64];
	add.f64 	%fd150, %fd148, %fd149;
	ld.shared.f64 	%fd151, [_ZZN3cub18CUB_300001_SM_10006detail6reduce28DeviceReduceSingleTileKernelINS2_10policy_hubIdyN4cuda3std3__44plusIdEEE10Policy1000EN6thrust24THRUST_300001_SM_1000_NS6detail15normal_iteratorINSD_10device_ptrIdEEEEPdyS9_dd6squareIdEEEvT0_T1_T2_T3_T4_T6_E12temp_storage+72];
	add.f64 	%fd152, %fd150, %fd151;
	ld.shared.f64 	%fd153, [_ZZN3cub18CUB_300001_SM_10006detail6reduce28DeviceReduceSingleTileKernelINS2_10policy_hubIdyN4cuda3std3__44plusIdEEE10Policy1000EN6thrust24THRUST_300001_SM_1000_NS6detail15normal_iteratorINSD_10device_ptrIdEEEEPdyS9_dd6squareIdEEEvT0_T1_T2_T3_T4_T6_E12temp_storage+80];
	add.f64 	%fd154, %fd152, %fd153;
	ld.shared.f64 	%fd155, [_ZZN3cub18CUB_300001_SM_10006detail6reduce28DeviceReduceSingleTileKernelINS2_10policy_hubIdyN4cuda3std3__44plusIdEEE10Policy1000EN6thrust24THRUST_300001_SM_1000_NS6detail15normal_iteratorINSD_10device_ptrIdEEEEPdyS9_dd6squareIdEEEvT0_T1_T2_T3_T4_T6_E12temp_storage+88];
	add.f64 	%fd156, %fd154, %fd155;
	ld.shared.f64 	%fd157, [_ZZN3cub18CUB_300001_SM_10006detail6reduce28DeviceReduceSingleTileKernelINS2_10policy_hubIdyN4cuda3std3__44plusIdEEE10Policy1000EN6thrust24THRUST_300001_SM_1000_NS6detail15normal_iteratorINSD_10device_ptrIdEEEEPdyS9_dd6squareIdEEEvT0_T1_T2_T3_T4_T6_E12temp_storage+96];
	add.f64 	%fd158, %fd156, %fd157;
	ld.shared.f64 	%fd159, [_ZZN3cub18CUB_300001_SM_10006detail6reduce28DeviceReduceSingleTileKernelINS2_10policy_hubIdyN4cuda3std3__44plusIdEEE10Policy1000EN6thrust24THRUST_300001_SM_1000_NS6detail15normal_iteratorINSD_10device_ptrIdEEEEPdyS9_dd6squareIdEEEvT0_T1_T2_T3_T4_T6_E12temp_storage+104];
	add.f64 	%fd160, %fd158, %fd159;
	ld.shared.f64 	%fd161, [_ZZN3cub18CUB_300001_SM_10006detail6reduce28DeviceReduceSingleTileKernelINS2_10policy_hubIdyN4cuda3std3__44plusIdEEE10Policy1000EN6thrust24THRUST_300001_SM_1000_NS6detail15normal_iteratorINSD_10device_ptrIdEEEEPdyS9_dd6squareIdEEEvT0_T1_T2_T3_T4_T6_E12temp_storage+112];
	add.f64 	%fd162, %fd160, %fd161;
	ld.shared.f64 	%fd163, [_ZZN3cub18CUB_300001_SM_10006detail6reduce28DeviceReduceSingleTileKernelINS2_10policy_hubIdyN4cuda3std3__44plusIdEEE10Policy1000EN6thrust24THRUST_300001_SM_1000_NS6detail15normal_iteratorINSD_10device_ptrIdEEEEPdyS9_dd6squareIdEEEvT0_T1_T2_T3_T4_T6_E12temp_storage+120];
	add.f64 	%fd164, %fd162, %fd163;
	ld.shared.f64 	%fd165, [_ZZN3cub18CUB_300001_SM_10006detail6reduce28DeviceReduceSingleTileKernelINS2_10policy_hubIdyN4cuda3std3__44plusIdEEE10Policy1000EN6thrust24THRUST_300001_SM_1000_NS6detail15normal_iteratorINSD_10device_ptrIdEEEEPdyS9_dd6squareIdEEEvT0_T1_T2_T3_T4_T6_E12temp_storage+128];
	add.f64 	%fd166, %fd164, %fd165;
	ld.shared.f64 	%fd167, [_ZZN3cub18CUB_300001_SM_10006detail6reduce28DeviceReduceSingleTileKernelINS2_10policy_hubIdyN4cuda3std3__44plusIdEEE10Policy1000EN6thrust24THRUST_300001_SM_1000_NS6detail15normal_iteratorINSD_10device_ptrIdEEEEPdyS9_dd6squareIdEEEvT0_T1_T2_T3_T4_T6_E12temp_storage+136];
	add.f64 	%fd349, %fd166, %fd167;
$L__BB4_49:
	mov.u32 	%r230, %tid.x;
	setp.ne.s32 	%p65, %r230, 0;
	@%p65 bra 	$L__BB4_51;
	add.f64 	%fd327, %fd42, %fd349;
	st.global.f64 	[%rd1], %fd327;
$L__BB4_51:
	ret;

}
	// .globl	_ZN3cub18CUB_300001_SM_10006detail6reduce18DeviceReduceKernelINS2_10policy_hubIdyN4cuda3std3__44plusIdEEE10Policy1000EN6thrust24THRUST_300001_SM_1000_NS6detail15normal_iteratorINSD_10device_ptrIdEEEEyS9_d6squareIdEEEvT0_PT3_T1_NS0_13GridEvenShareISO_EET2_T4_
.visible .entry _ZN3cub18CUB_300001_SM_10006detail6reduce18DeviceReduceKernelINS2_10policy_hubIdyN4cuda3std3__44plusIdEEE10Policy1000EN6thrust24THRUST_300001_SM_1000_NS6detail15normal_iteratorINSD_10device_ptrIdEEEEyS9_d6squareIdEEEvT0_PT3_T1_NS0_13GridEvenShareISO_EET2_T4_(
	.param .align 8 .b8 _ZN3cub18CUB_300001_SM_10006detail6reduce18DeviceReduceKernelINS2_10policy_hubIdyN4cuda3std3__44plusIdEEE10Policy1000EN6thrust24THRUST_300001_SM_1000_NS6detail15normal_iteratorINSD_10device_ptrIdEEEEyS9_d6squareIdEEEvT0_PT3_T1_NS0_13GridEvenShareISO_EET2_T4__param_0[8],
	.param .u64 .ptr .align 1 _ZN3cub18CUB_300001_SM_10006detail6reduce18DeviceReduceKernelINS2_10policy_hubIdyN4cuda3std3__44plusIdEEE10Policy1000EN6thrust24THRUST_300001_SM_1000_NS6detail15normal_iteratorINSD_10device_ptrIdEEEEyS9_d6squareIdEEEvT0_PT3_T1_NS0_13GridEvenShareISO_EET2_T4__param_1,
	.param .u64 _ZN3cub18CUB_300001_SM_10006detail6reduce18DeviceReduceKernelINS2_10policy_hubIdyN4cuda3std3__44plusIdEEE10Policy1000EN6thrust24THRUST_300001_SM_1000_NS6detail15normal_iteratorINSD_10device_ptrIdEEEEyS9_d6squareIdEEEvT0_PT3_T1_NS0_13GridEvenShareISO_EET2_T4__param_2,
	.param .align 8 .b8 _ZN3cub18CUB_300001_SM_10006detail6reduce18DeviceReduceKernelINS2_10policy_hubIdyN4cuda3std3__44plusIdEEE10Policy1000EN6thrust24THRUST_300001_SM_1000_NS6detail15normal_iteratorINSD_10device_ptrIdEEEEyS9_d6squareIdEEEvT0_PT3_T1_NS0_13GridEvenShareISO_EET2_T4__param_3[72],
	.param .align 1 .b8 _ZN3cub18CUB_300001_SM_10006detail6reduce18DeviceReduceKernelINS2_10policy_hubIdyN4cuda3std3__44plusIdEEE10Policy1000EN6thrust24THRUST_300001_SM_1000_NS6detail15normal_iteratorINSD_10device_ptrIdEEEEyS9_d6squareIdEEEvT0_PT3_T1_NS0_13GridEvenShareISO_EET2_T4__param_4[1],
	.param .align 1 .b8 _ZN3cub18CUB_300001_SM_10006detail6reduce18DeviceReduceKernelINS2_10policy_hubIdyN4cuda3std3__44plusIdEEE10Policy1000EN6thrust24THRUST_300001_SM_1000_NS6detail15normal_iteratorINSD_10device_ptrIdEEEEyS9_d6squareIdEEEvT0_PT3_T1_NS0_13GridEvenShareISO_EET2_T4__param_5[1]
)
.maxntid 512
{
	.reg .pred 	%p<65>;
	.reg .b16 	%rs<4>;
	.reg .b32 	%r<279>;
	.reg .b64 	%rd<105>;
	.reg .b64 	%fd<346>;
	// demoted variable
	.shared .align 8 .b8 _ZZN3cub18CUB_300001_SM_10006detail6reduce18DeviceReduceKernelINS2_10policy_hubIdyN4cuda3std3__44plusIdEEE10Policy1000EN6thrust24THRUST_300001_SM_1000_NS6detail15normal_iteratorINSD_10device_ptrIdEEEEyS9_d6squareIdEEEvT0_PT3_T1_NS0_13GridEvenShareISO_EET2_T4_E12temp_storage[152];
	ld.param.u64 	%rd1, [_ZN3cub18CUB_300001_SM_10006detail6reduce18DeviceReduceKernelINS2_10policy_hubIdyN4cuda3std3__44plusIdEEE10Policy1000EN6thrust24THRUST_300001_SM_1000_NS6detail15normal_iteratorINSD_10device_ptrIdEEEEyS9_d6squareIdEEEvT0_PT3_T1_NS0_13GridEvenShareISO_EET2_T4__param_3+32];
	ld.param.u32 	%r1, [_ZN3cub18CUB_300001_SM_10006detail6reduce18DeviceReduceKernelINS2_10policy_hubIdyN4cuda3std3__44plusIdEEE10Policy1000EN6thrust24THRUST_300001_SM_1000_NS6detail15normal_iteratorINSD_10device_ptrIdEEEEyS9_d6squareIdEEEvT0_PT3_T1_NS0_13GridEvenShareISO_EET2_T4__param_3+40];
	ld.param.u64 	%rd25, [_ZN3cub18CUB_300001_SM_10006detail6reduce18DeviceReduceKernelINS2_10policy_hubIdyN4cuda3std3__44plusIdEEE10Policy1000EN6thrust24THRUST_300001_SM_1000_NS6detail15normal_iteratorINSD_10device_ptrIdEEEEyS9_d6squareIdEEEvT0_PT3_T1_NS0_13GridEvenShareISO_EET2_T4__param_0];
	cvta.to.global.u64 	%rd2, %rd25;
	mov.u32 	%r2, %ctaid.x;
	mul.lo.s32 	%r50, %r1, 3584;
	cvt.s64.s32 	%rd3, %r50;
	mul.lo.s32 	%r51, %r2, 3584;
	cvt.u64.u32 	%rd4, %r51;
	sub.s64 	%rd5, %rd1, %rd4;
	setp.gt.u64 	%p1, %rd5, 3583;
	@%p1 bra 	$L__BB5_25;
	cvt.u32.u64 	%r135, %rd4;
	cvt.u32.u64 	%r3, %rd1;
	sub.s32 	%r4, %r3, %r135;
	mov.u32 	%r5, %tid.x;
	setp.ge.s32 	%p23, %r5, %r4;
	mov.f64 	%fd334, 0d0000000000000000;
	mov.u32 	%r266, %r5;
	@%p23 bra 	$L__BB5_3;
	add.s32 	%r137, %r135, %r5;
	mul.wide.u32 	%rd58, %r137, 8;
	add.s64 	%rd59, %rd2, %rd58;
	ld.global.f64 	%fd167, [%rd59];
	mul.f64 	%fd334, %fd167, %fd167;
	add.s32 	%r266, %r5, 512;
$L__BB5_3:
	setp.ge.s32 	%p24, %r266, %r4;
	@%p24 bra 	$L__BB5_16;
	not.b32 	%r139, %r266;
	add.s32 	%r140, %r139, %r3;
	sub.s32 	%r141, %r140, %r135;
	shr.u32 	%r142, %r141, 9;
	add.s32 	%r8, %r142, 1;
	and.b32  	%r9, %r8, 15;
	setp.lt.u32 	%p25, %r141, 7680;
	@%p25 bra 	$L__BB5_7;
	and.b32  	%r143, %r8, 16777200;
	neg.s32 	%r264, %r143;
	mul.wide.u32 	%rd60, %r2, 28672;
	mul.wide.u32 	%rd61, %r266, 8;
	add.s64 	%rd62, %rd60, %rd61;
	add.s64 	%rd63, %rd62, %rd2;
	add.s64 	%rd99, %rd63, 32768;
$L__BB5_6:
	.pragma "nounroll";
	ld.global.f64 	%fd169, [%rd99+-32768];
	fma.rn.f64 	%fd170, %fd169, %fd169, %fd334;
	ld.global.f64 	%fd171, [%rd99+-28672];
	fma.rn.f64 	%fd172, %fd171, %fd171, %fd170;
	ld.global.f64 	%fd173, [%rd99+-24576];
	fma.rn.f64 	%fd174, %fd173, %fd173, %fd172;
	ld.global.f64 	%fd175, [%rd99+-20480];
	fma.rn.f64 	%fd176, %fd175, %fd175, %fd174;
	ld.global.f64 	%fd177, [%rd99+-16384];
	fma.rn.f64 	%fd178, %fd177, %fd177, %fd176;
	ld.global.f64 	%fd179, [%rd99+-12288];
	fma.rn.f64 	%fd180, %fd179, %fd179, %fd178;
	ld.global.f64 	%fd181, [%rd99+-8192];
	fma.rn.f64 	%fd182, %fd181, %fd181, %fd180;
	ld.global.f64 	%fd183, [%rd99+-4096];
	fma.rn.f64 	%fd184, %fd183, %fd183, %fd182;
	ld.global.f64 	%fd185, [%rd99];
	fma.rn.f64 	%fd186, %fd185, %fd185, %fd184;
	ld.global.f64 	%fd187, [%rd99+4096];
	fma.rn.f64 	%fd188, %fd187, %fd187, %fd186;
	ld.global.f64 	%fd189, [%rd99+8192];
	fma.rn.f64 	%fd190, %fd189, %fd189, %fd188;
	ld.global.f64 	%fd191, [%rd99+12288];
	fma.rn.f64 	%fd192, %fd191, %fd191, %fd190;
	ld.global.f64 	%fd193, [%rd99+16384];
	fma.rn.f64 	%fd194, %fd193, %fd193, %fd192;
	ld.global.f64 	%fd195, [%rd99+20480];
	fma.rn.f64 	%fd196, %fd195, %fd195, %fd194;
	ld.global.f64 	%fd197, [%rd99+24576];
	fma.rn.f64 	%fd198, %fd197, %fd197, %fd196;
	ld.global.f64 	%fd199, [%rd99+28672];
	fma.rn.f64 	%fd334, %fd199, %fd199, %fd198;
	add.s32 	%r266, %r266, 8192;
	add.s32 	%r264, %r264, 16;
	add.s64 	%rd99, %rd99, 65536;
	setp.ne.s32 	%p26, %r264, 0;
	@%p26 bra 	$L__BB5_6;
$L__BB5_7:
	setp.eq.s32 	%p27, %r9, 0;
	@%p27 bra 	$L__BB5_16;
	and.b32  	%r16, %r8, 7;
	setp.lt.u32 	%p28, %r9, 8;
	@%p28 bra 	$L__BB5_10;
	cvt.s64.s32 	%rd64, %r266;
	add.s64 	%rd65, %rd64, %rd4;
	shl.b64 	%rd66, %rd65, 3;
	add.s64 	%rd67, %rd2, %rd66;
	ld.global.f64 	%fd201, [%rd67];
	fma.rn.f64 	%fd202, %fd201, %fd201, %fd334;
	ld.global.f64 	%fd203, [%rd67+4096];
	fma.rn.f64 	%fd204, %fd203, %fd203, %fd202;
	ld.global.f64 	%fd205, [%rd67+8192];
	fma.rn.f64 	%fd206, %fd205, %fd205, %fd204;
	ld.global.f64 	%fd207, [%rd67+12288];
	fma.rn.f64 	%fd208, %fd207, %fd207, %fd206;
	ld.global.f64 	%fd209, [%rd67+16384];
	fma.rn.f64 	%fd210, %fd209, %fd209, %fd208;
	ld.global.f64 	%fd211, [%rd67+20480];
	fma.rn.f64 	%fd212, %fd211, %fd211, %fd210;
	ld.global.f64 	%fd213, [%rd67+24576];
	fma.rn.f64 	%fd214, %fd213, %fd213, %fd212;
	ld.global.f64 	%fd215, [%rd67+28672];
	fma.rn.f64 	%fd334, %fd215, %fd215, %fd214;
	add.s32 	%r266, %r266, 4096;
$L__BB5_10:
	setp.eq.s32 	%p29, %r16, 0;
	@%p29 bra 	$L__BB5_16;
	and.b32  	%r19, %r8, 3;
	setp.lt.u32 	%p30, %r16, 4;
	@%p30 bra 	$L__BB5_13;
	cvt.s64.s32 	%rd68, %r266;
	add.s64 	%rd69, %rd68, %rd4;
	shl.b64 	%rd70, %rd69, 3;
	add.s64 	%rd71, %rd2, %rd70;
	ld.global.f64 	%fd217, [%rd71];
	fma.rn.f64 	%fd218, %fd217, %fd217, %fd334;
	ld.global.f64 	%fd219, [%rd71+4096];
	fma.rn.f64 	%fd220, %fd219, %fd219, %fd218;
	ld.global.f64 	%fd221, [%rd71+8192];
	fma.rn.f64 	%fd222, %fd221, %fd221, %fd220;
	ld.global.f64 	%fd223, [%rd71+12288];
	fma.rn.f64 	%fd334, %fd223, %fd223, %fd222;
	add.s32 	%r266, %r266, 2048;
$L__BB5_13:
	setp.eq.s32 	%p31, %r19, 0;
	@%p31 bra 	$L__BB5_16;
	mul.wide.u32 	%rd72, %r2, 28672;
	add.s64 	%rd9, %rd2, %rd72;
	neg.s32 	%r269, %r19;
$L__BB5_15:
	.pragma "nounroll";
	mul.wide.s32 	%rd73, %r266, 8;
	add.s64 	%rd74, %rd9, %rd73;
	ld.global.f64 	%fd224, [%rd74];
	fma.rn.f64 	%fd334, %fd224, %fd224, %fd334;
	add.s32 	%r266, %r266, 512;
	add.s32 	%r269, %r269, 1;
	setp.ne.s32 	%p32, %r269, 0;
	@%p32 bra 	$L__BB5_15;
$L__BB5_16:
	setp.lt.s32 	%p33, %r4, 512;
	@%p33 bra 	$L__BB5_21;
	// begin inline asm
	mov.u32 %r207, %laneid;
	// end inline asm
	mov.b64 	%rd85, %fd334;
	mov.b64 	{%r209, %r214}, %rd85;
	mov.b32 	%r215, 1;
	mov.b32 	%r256, 31;
	mov.b32 	%r257, -1;
	// begin inline asm
	shfl.sync.down.b32 %r208, %r209, %r215, %r256, %r257;
	// end inline asm
	// begin inline asm
	shfl.sync.down.b32 %r213, %r214, %r215, %r256, %r257;
	// end inline asm
	mov.b64 	%rd86, {%r208, %r213};
	mov.b64 	%fd283, %rd86;
	setp.gt.s32 	%p57, %r207, 30;
	add.f64 	%fd284, %fd334, %fd283;
	selp.f64 	%fd285, %fd334, %fd284, %p57;
	mov.b64 	%rd87, %fd285;
	mov.b64 	{%r219, %r224}, %rd87;
	mov.b32 	%r225, 2;
	// begin inline asm
	shfl.sync.down.b32 %r218, %r219, %r225, %r256, %r257;
	// end inline asm
	// begin inline asm
	shfl.sync.down.b32 %r223, %r224, %r225, %r256, %r257;
	// end inline asm
	mov.b64 	%rd88, {%r218, %r223};
	mov.b64 	%fd286, %rd88;
	setp.gt.s32 	%p58, %r207, 29;
	add.f64 	%fd287, %fd285, %fd286;
	selp.f64 	%fd288, %fd285, %fd287, %p58;
	mov.b64 	%rd89, %fd288;
	mov.b64 	{%r229, %r234}, %rd89;
	mov.b32 	%r235, 4;
	// begin inline asm
	shfl.sync.down.b32 %r228, %r229, %r235, %r256, %r257;
	// end inline asm
	// begin inline asm
	shfl.sync.down.b32 %r233, %r234, %r235, %r256, %r257;
	// end inline asm
	mov.b64 	%rd90, {%r228, %r233};
	mov.b64 	%fd289, %rd90;
	setp.gt.s32 	%p59, %r207, 27;
	add.f64 	%fd290, %fd288, %fd289;
	selp.f64 	%fd291, %fd288, %fd290, %p59;
	mov.b64 	%rd91, %fd291;
	mov.b64 	{%r239, %r244}, %rd91;
	mov.b32 	%r245, 8;
	// begin inline asm
	shfl.sync.down.b32 %r238, %r239, %r245, %r256, %r257;
	// end inline asm
	// begin inline asm
	shfl.sync.down.b32 %r243, %r244, %r245, %r256, %r257;
	// end inline asm
	mov.b64 	%rd92, {%r238, %r243};
	mov.b64 	%fd292, %rd92;
	setp.gt.s32 	%p60, %r207, 23;
	add.f64 	%fd293, %fd291, %fd292;
	selp.f64 	%fd294, %fd291, %fd293, %p60;
	mov.b64 	%rd93, %fd294;
	mov.b64 	{%r249, %r254}, %rd93;
	mov.b32 	%r255, 16;
	// begin inline asm
	shfl.sync.down.b32 %r248, %r249, %r255, %r256, %r257;
	// end inline asm
	// begin inline asm
	shfl.sync.down.b32 %r253, %r254, %r255, %r256, %r257;
	// end inline asm
	mov.b64 	%rd94, {%r248, %r253};
	mov.b64 	%fd295, %rd94;
	setp.gt.s32 	%p61, %r207, 15;
	add.f64 	%fd16, %fd294, %fd295;
	selp.f64 	%fd345, %fd294, %fd16, %p61;
	setp.ne.s32 	%p62, %r207, 0;
	@%p62 bra 	$L__BB5_19;
	shr.u32 	%r258, %r5, 2;
	and.b32  	%r259, %r258, 248;
	mov.u32 	%r260, _ZZN3cub18CUB_300001_SM_10006detail6reduce18DeviceReduceKernelINS2_10policy_hubIdyN4cuda3std3__44plusIdEEE10Policy1000EN6thrust24THRUST_300001_SM_1000_NS6detail15normal_iteratorINSD_10device_ptrIdEEEEyS9_d6squareIdEEEvT0_PT3_T1_NS0_13GridEvenShareISO_EET2_T4_E12temp_storage;
	add.s32 	%r261, %r260, %r259;
	st.shared.f64 	[%r261+16], %fd16;
$L__BB5_19:
	bar.sync 	0;
	setp.ne.s32 	%p63, %r5, 0;
	@%p63 bra 	$L__BB5_46;
	ld.shared.f64 	%fd296, [_ZZN3cub18CUB_300001_SM_10006detail6reduce18DeviceReduceKernelINS2_10policy_hubIdyN4cuda3std3__44plusIdEEE10Policy1000EN6thrust24THRUST_300001_SM_1000_NS6detail15normal_iteratorINSD_10device_ptrIdEEEEyS9_d6squareIdEEEvT0_PT3_T1_NS0_13GridEvenShareISO_EET2_T4_E12temp_storage+24];
	add.f64 	%fd297, %fd345, %fd296;
	ld.shared.f64 	%fd298, [_ZZN3cub18CUB_300001_SM_10006detail6reduce18DeviceReduceKernelINS2_10policy_hubIdyN4cuda3std3__44plusIdEEE10Policy1000EN6thrust24THRUST_300001_SM_1000_NS6detail15normal_iteratorINSD_10device_ptrIdEEEEyS9_d6squareIdEEEvT0_PT3_T1_NS0_13GridEvenShareISO_EET2_T4_E12temp_storage+32];
	add.f64 	%fd299, %fd297, %fd298;
	ld.shared.f64 	%fd300, [_ZZN3cub18CUB_300001_SM_10006detail6reduce18DeviceReduceKernelINS2_10policy_hubIdyN4cuda3std3__44plusIdEEE10Policy1000EN6thrust24THRUST_300001_SM_1000_NS6detail15normal_iteratorINSD_10device_ptrIdEEEEyS9_d6squareIdEEEvT0_PT3_T1_NS0_13GridEvenShareISO_EET2_T4_E12temp_storage+40];
	add.f64 	%fd301, %fd299, %fd300;
	ld.shared.f64 	%fd302, [_ZZN3cub18CUB_300001_SM_10006detail6reduce18DeviceReduceKernelINS2_10policy_hubIdyN4cuda3std3__44plusIdEEE10Policy1000EN6thrust24THRUST_300001_SM_1000_NS6detail15normal_iteratorINSD_10device_ptrIdEEEEyS9_d6squareIdEEEvT0_PT3_T1_NS0_13GridEvenShareISO_EET2_T4_E12temp_storage+48];
	add.f64 	%fd303, %fd301, %fd302;
	ld.shared.f64 	%fd304, [_ZZN3cub18CUB_300001_SM_10006detail6reduce18DeviceReduceKernelINS2_10policy_hubIdyN4cuda3std3__44plusIdEEE10Policy1000EN6thrust24THRUST_300001_SM_1000_NS6detail15normal_iteratorINSD_10device_ptrIdEEEEyS9_d6squareIdEEEvT0_PT3_T1_NS0_13GridEvenShareISO_EET2_T4_E12temp_storage+56];
	add.f64 	%fd305, %fd303, %fd304;
	ld.shared.f64 	%fd306, [_ZZN3cub18CUB_300001_SM_10006detail6reduce18DeviceReduceKernelINS2_10policy_hubIdyN4cuda3std3__44plusIdEEE10Policy1000EN6thrust24THRUST_300001_SM_1000_NS6detail15normal_iteratorINSD_10device_ptrIdEEEEyS9_d6squareIdEEEvT0_PT3_T1_NS0_13GridEvenShareISO_EET2_T4_E12temp_storage+64];
	add.f64 	%fd307, %fd305, %fd306;
	ld.shared.f64 	%fd308, [_ZZN3cub18CUB_300001_SM_10006detail6reduce18DeviceReduceKernelINS2_10policy_hubIdyN4cuda3std3__44plusIdEEE10Policy1000EN6thrust24THRUST_300001_SM_1000_NS6detail15normal_iteratorINSD_10device_ptrIdEEEEyS9_d6squareIdEEEvT0_PT3_T1_NS0_13GridEvenShareISO_EET2_T4_E12temp_storage+72];
	add.f64 	%fd309, %fd307, %fd308;
	ld.shared.f64 	%fd310, [_ZZN3cub18CUB_300001_SM_10006detail6reduce18DeviceReduceKernelINS2_10policy_hubIdyN4cuda3std3__44plusIdEEE10Policy1000EN6thrust24THRUST_300001_SM_1000_NS6detail15normal_iteratorINSD_10device_ptrIdEEEEyS9_d6squareIdEEEvT0_PT3_T1_NS0_13GridEvenShareISO_EET2_T4_E12temp_storage+80];
	add.f64 	%fd311, %fd309, %fd310;
	ld.shared.f64 	%fd312, [_ZZN3cub18CUB_300001_SM_10006detail6reduce18DeviceReduceKernelINS2_10policy_hubIdyN4cuda3std3__44plusIdEEE10Policy1000EN6thrust24THRUST_300001_SM_1000_NS6detail15normal_iteratorINSD_10device_ptrIdEEEEyS9_d6squareIdEEEvT0_PT3_T1_NS0_13GridEvenShareISO_EET2_T4_E12temp_storage+88];
	add.f64 	%fd313, %fd311, %fd312;
	ld.shared.f64 	%fd314, [_ZZN3cub18CUB_300001_SM_10006detail6reduce18DeviceReduceKernelINS2_10policy_hubIdyN4cuda3std3__44plusIdEEE10Policy1000EN6thrust24THRUST_300001_SM_1000_NS6detail15normal_iteratorINSD_10device_ptrIdEEEEyS9_d6squareIdEEEvT0_PT3_T1_NS0_13GridEvenShareISO_EET2_T4_E12temp_storage+96];
	add.f64 	%fd315, %fd313, %fd314;
	ld.shared.f64 	%fd316, [_ZZN3cub18CUB_300001_SM_10006detail6reduce18DeviceReduceKernelINS2_10policy_hubIdyN4cuda3std3__44plusIdEEE10Policy1000EN6thrust24THRUST_300001_SM_1000_NS6detail15normal_iteratorINSD_10device_ptrIdEEEEyS9_d6squareIdEEEvT0_PT3_T1_NS0_13GridEvenShareISO_EET2_T4_E12temp_storage+104];
	add.f64 	%fd317, %fd315, %fd316;
	ld.shared.f64 	%fd318, [_ZZN3cub18CUB_300001_SM_10006detail6reduce18DeviceReduceKernelINS2_10policy_hubIdyN4cuda3std3__44plusIdEEE10Policy1000EN6thrust24THRUST_300001_SM_1000_NS6detail15normal_iteratorINSD_10device_ptrIdEEEEyS9_d6squareIdEEEvT0_PT3_T1_NS0_13GridEvenShareISO_EET2_T4_E12temp_storage+112];
	add.f64 	%fd319, %fd317, %fd318;
	ld.shared.f64 	%fd320, [_ZZN3cub18CUB_300001_SM_10006detail6reduce18DeviceReduceKernelINS2_10policy_hubIdyN4cuda3std3__44plusIdEEE10Policy1000EN6thrust24THRUST_300001_SM_1000_NS6detail15normal_iteratorINSD_10device_ptrIdEEEEyS9_d6squareIdEEEvT0_PT3_T1_NS0_13GridEvenShareISO_EET2_T4_E12temp_storage+120];
	add.f64 	%fd321, %fd319, %fd320;
	ld.shared.f64 	%fd322, [_ZZN3cub18CUB_300001_SM_10006detail6reduce18DeviceReduceKernelINS2_10policy_hubIdyN4cuda3std3__44plusIdEEE10Policy1000EN6thrust24THRUST_300001_SM_1000_NS6detail15normal_iteratorINSD_10device_ptrIdEEEEyS9_d6squareIdEEEvT0_PT3_T1_NS0_13GridEvenShareISO_EET2_T4_E12temp_storage+128];
	add.f64 	%fd323, %fd321, %fd322;
	ld.shared.f64 	%fd324, [_ZZN3cub18CUB_300001_SM_10006detail6reduce18DeviceReduceKernelINS2_10policy_hubIdyN4cuda3std3__44plusIdEEE10Policy1000EN6thrust24THRUST_300001_SM_1000_NS6detail15normal_iteratorINSD_10device_ptrIdEEEEyS9_d6squareIdEEEvT0_PT3_T1_NS0_13GridEvenShareISO_EET2_T4_E12temp_storage+136];
	add.f64 	%fd345, %fd323, %fd324;
	bra.uni 	$L__BB5_46;
$L__BB5_21:
	// begin inline asm
	mov.u32 %r144, %laneid;
	// end inline asm
	and.b32  	%r195, %r5, 992;
	add.s32 	%r196, %r195, 32;
	setp.gt.s32 	%p34, %r196, %r4;
	not.b32 	%r197, %r195;
	add.s32 	%r198, %r4, %r197;
	selp.b32 	%r193, %r198, 31, %p34;
	mov.b64 	%rd75, %fd334;
	mov.b64 	{%r146, %r151}, %rd75;
	mov.b32 	%r152, 1;
	mov.b32 	%r194, -1;
	// begin inline asm
	shfl.sync.down.b32 %r145, %r146, %r152, %r193, %r194;
	// end inline asm
	// begin inline asm
	shfl.sync.down.b32 %r150, %r151, %r152, %r193, %r194;
	// end inline asm
	mov.b64 	%rd76, {%r145, %r150};
	mov.b64 	%fd225, %rd76;
	setp.lt.s32 	%p35, %r144, %r193;
	add.f64 	%fd226, %fd334, %fd225;
	selp.f64 	%fd227, %fd226, %fd334, %p35;
	mov.b64 	%rd77, %fd227;
	mov.b64 	{%r156, %r161}, %rd77;
	mov.b32 	%r162, 2;
	// begin inline asm
	shfl.sync.down.b32 %r155, %r156, %r162, %r193, %r194;
	// end inline asm
	// begin inline asm
	shfl.sync.down.b32 %r160, %r161, %r162, %r193, %r194;
	// end inline asm
	mov.b64 	%rd78, {%r155, %r160};
	mov.b64 	%fd228, %rd78;
	add.s32 	%r199, %r144, 2;
	setp.gt.s32 	%p36, %r199, %r193;
	add.f64 	%fd229, %fd227, %fd228;
	selp.f64 	%fd230, %fd227, %fd229, %p36;
	mov.b64 	%rd79, %fd230;
	mov.b64 	{%r166, %r171}, %rd79;
	mov.b32 	%r172, 4;
	// begin inline asm
	shfl.sync.down.b32 %r165, %r166, %r172, %r193, %r194;
	// end inline asm
	// begin inline asm
	shfl.sync.down.b32 %r170, %r171, %r172, %r193, %r194;
	// end inline asm
	mov.b64 	%rd80, {%r165, %r170};
	mov.b64 	%fd231, %rd80;
	add.s32 	%r200, %r144, 4;
	setp.gt.s32 	%p37, %r200, %r193;
	add.f64 	%fd232, %fd230, %fd231;
	selp.f64 	%fd233, %fd230, %fd232, %p37;
	mov.b64 	%rd81, %fd233;
	mov.b64 	{%r176, %r181}, %rd81;
	mov.b32 	%r182, 8;
	// begin inline asm
	shfl.sync.down.b32 %r175, %r176, %r182, %r193, %r194;
	// end inline asm
	// begin inline asm
	shfl.sync.down.b32 %r180, %r181, %r182, %r193, %r194;
	// end inline asm
	mov.b64 	%rd82, {%r175, %r180};
	mov.b64 	%fd234, %rd82;
	add.s32 	%r201, %r144, 8;
	setp.gt.s32 	%p38, %r201, %r193;
	add.f64 	%fd235, %fd233, %fd234;
	selp.f64 	%fd236, %fd233, %fd235, %p38;
	mov.b64 	%rd83, %fd236;
	mov.b64 	{%r186, %r191}, %rd83;
	mov.b32 	%r192, 16;
	// begin inline asm
	shfl.sync.down.b32 %r185, %r186, %r192, %r193, %r194;
	// end inline asm
	// begin inline asm
	shfl.sync.down.b32 %r190, %r191, %r192, %r193, %r194;
	// end inline asm
	mov.b64 	%rd84, {%r185, %r190};
	mov.b64 	%fd237, %rd84;
	add.s32 	%r202, %r144, 16;
	setp.gt.s32 	%p39, %r202, %r193;
	add.f64 	%fd238, %fd236, %fd237;
	selp.f64 	%fd345, %fd236, %fd238, %p39;
	setp.ne.s32 	%p40, %r144, 0;
	@%p40 bra 	$L__BB5_23;
	shr.u32 	%r203, %r5, 2;
	and.b32  	%r204, %r203, 248;
	mov.u32 	%r205, _ZZN3cub18CUB_300001_SM_10006detail6reduce18DeviceReduceKernelINS2_10policy_hubIdyN4cuda3std3__44plusIdEEE10Policy1000EN6thrust24THRUST_300001_SM_1000_NS6detail15normal_iteratorINSD_10device_ptrIdEEEEyS9_d6squareIdEEEvT0_PT3_T1_NS0_13GridEvenShareISO_EET2_T4_E12temp_storage;
	add.s32 	%r206, %r205, %r204;
	st.shared.f64 	[%r206+16], %fd345;
$L__BB5_23:
	bar.sync 	0;
	setp.ne.s32 	%p41, %r5, 0;
	@%p41 bra 	$L__BB5_46;
	setp.gt.s32 	%p42, %r4, 32;
	ld.shared.f64 	%fd239, [_ZZN3cub18CUB_300001_SM_10006detail6reduce18DeviceReduceKernelINS2_10policy_hubIdyN4cuda3std3__44plusIdEEE10Policy1000EN6thrust24THRUST_300001_SM_1000_NS6detail15normal_iteratorINSD_10device_ptrIdEEEEyS9_d6squareIdEEEvT0_PT3_T1_NS0_13GridEvenShareISO_EET2_T4_E12temp_storage+24];
	add.f64 	%fd240, %fd345, %fd239;
	selp.f64 	%fd241, %fd240, %fd345, %p42;
	setp.gt.s32 	%p43, %r4, 64;
	ld.shared.f64 	%fd242, [_ZZN3cub18CUB_300001_SM_10006detail6reduce18DeviceReduceKernelINS2_10policy_hubIdyN4cuda3std3__44plusIdEEE10Policy1000EN6thrust24THRUST_300001_SM_1000_NS6detail15normal_iteratorINSD_10device_ptrIdEEEEyS9_d6squareIdEEEvT0_PT3_T1_NS0_13GridEvenShareISO_EET2_T4_E12temp_storage+32];
	add.f64 	%fd243, %fd242, %fd241;
	selp.f64 	%fd244, %fd243, %fd241, %p43;
	setp.gt.s32 	%p44, %r4, 96;
	ld.shared.f64 	%fd245, [_ZZN3cub18CUB_300001_SM_10006detail6reduce18DeviceReduceKernelINS2_10policy_hubIdyN4cuda3std3__44plusIdEEE10Policy1000EN6thrust24THRUST_300001_SM_1000_NS6detail15normal_iteratorINSD_10device_ptrIdEEEEyS9_d6squareIdEEEvT0_PT3_T1_NS0_13GridEvenShareISO_EET2_T4_E12temp_storage+40];
	add.f64 	%fd246, %fd245, %fd244;
	selp.f64 	%fd247, %fd246, %fd244, %p44;
	setp.gt.s32 	%p45, %r4, 128;
	ld.shared.f64 	%fd248, [_ZZN3cub18CUB_300001_SM_10006detail6reduce18DeviceReduceKernelINS2_10policy_hubIdyN4cuda3std3__44plusIdEEE10Policy1000EN6thrust24THRUST_300001_SM_1000_NS6detail15normal_iteratorINSD_10device_ptrIdEEEEyS9_d6squareIdEEEvT0_PT3_T1_NS0_13GridEvenShareISO_EET2_T4_E12temp_storage+48];
	add.f64 	%fd249, %fd248, %fd247;
	selp.f64 	%fd250, %fd249, %fd247, %p45;
	setp.gt.s32 	%p46, %r4, 160;
	ld.shared.f64 	%fd251, [_ZZN3cub18CUB_300001_SM_10006detail6reduce18DeviceReduceKernelINS2_10policy_hubIdyN4cuda3std3__44plusIdEEE10Policy1000EN6thrust24THRUST_300001_SM_1000_NS6detail15normal_iteratorINSD_10device_ptrIdEEEEyS9_d6squareIdEEEvT0_PT3_T1_NS0_13GridEvenShareISO_EET2_T4_E12temp_storage+56];
	add.f64 	%fd252, %fd251, %fd250;
	selp.f64 	%fd253, %fd252, %fd250, %p46;
	setp.gt.s32 	%p47, %r4, 192;
	ld.shared.f64 	%fd254, [_ZZN3cub18CUB_300001_SM_10006detail6reduce18DeviceReduceKernelINS2_10policy_hubIdyN4cuda3std3__44plusIdEEE10Policy1000EN6thrust24THRUST_300001_SM_1000_NS6detail15normal_iteratorINSD_10device_ptrIdEEEEyS9_d6squareIdEEEvT0_PT3_T1_NS0_13GridEvenShareISO_EET2_T4_E12temp_storage+64];
	add.f64 	%fd255, %fd254, %fd253;
	selp.f64 	%fd256, %fd255, %fd253, %p47;
	setp.gt.s32 	%p48, %r4, 224;
	ld.shared.f64 	%fd257, [_ZZN3cub18CUB_300001_SM_10006detail6reduce18DeviceReduceKernelINS2_10policy_hubIdyN4cuda3std3__44plusIdEEE10Policy1000EN6thrust24THRUST_300001_SM_1000_NS6detail15normal_iteratorINSD_10device_ptrIdEEEEyS9_d6squareIdEEEvT0_PT3_T1_NS0_13GridEvenShareISO_EET2_T4_E12temp_storage+72];
	add.f64 	%fd258, %fd257, %fd256;
	selp.f64 	%fd259, %fd258, %fd256, %p48;
	setp.gt.s32 	%p49, %r4, 256;
	ld.shared.f64 	%fd260, [_ZZN3cub18CUB_300001_SM_10006detail6reduce18DeviceReduceKernelINS2_10policy_hubIdyN4cuda3std3__44plusIdEEE10Policy1000EN6thrust24THRUST_300001_SM_1000_NS6detail15normal_iteratorINSD_10device_ptrIdEEEEyS9_d6squareIdEEEvT0_PT3_T1_NS0_13GridEvenShareISO_EET2_T4_E12temp_storage+80];
	add.f64 	%fd261, %fd260, %fd259;
	selp.f64 	%fd262, %fd261, %fd259, %p49;
	setp.gt.s32 	%p50, %r4, 288;
	ld.shared.f64 	%fd263, [_ZZN3cub18CUB_300001_SM_10006detail6reduce18DeviceReduceKernelINS2_10policy_hubIdyN4cuda3std3__44plusIdEEE10Policy1000EN6thrust24THRUST_300001_SM_1000_NS6detail15normal_iteratorINSD_10device_ptrIdEEEEyS9_d6squareIdEEEvT0_PT3_T1_NS0_13GridEvenShareISO_EET2_T4_E12temp_storage+88];
	add.f64 	%fd264, %fd263, %fd262;
	selp.f64 	%fd265, %fd264, %fd262, %p50;
	setp.gt.s32 	%p51, %r4, 320;
	ld.shared.f64 	%fd266, [_ZZN3cub18CUB_300001_SM_10006detail6reduce18DeviceReduceKernelINS2_10policy_hubIdyN4cuda3std3__44plusIdEEE10Policy1000EN6thrust24THRUST_300001_SM_1000_NS6detail15normal_iteratorINSD_10device_ptrIdEEEEyS9_d6squareIdEEEvT0_PT3_T1_NS0_13GridEvenShareISO_EET2_T4_E12temp_storage+96];
	add.f64 	%fd267, %fd266, %fd265;
	selp.f64 	%fd268, %fd267, %fd265, %p51;
	setp.gt.s32 	%p52, %r4, 352;
	ld.shared.f64 	%fd269, [_ZZN3cub18CUB_300001_SM_10006detail6reduce18DeviceReduceKernelINS2_10policy_hubIdyN4cuda3std3__44plusIdEEE10Policy1000EN6thrust24THRUST_300001_SM_1000_NS6detail15normal_iteratorINSD_10device_ptrIdEEEEyS9_d6squareIdEEEvT0_PT3_T1_NS0_13GridEvenShareISO_EET2_T4_E12temp_storage+104];
	add.f64 	%fd270, %fd269, %fd268;
	selp.f64 	%fd271, %fd270, %fd268, %p52;
	setp.gt.s32 	%p53, %r4, 384;
	ld.shared.f64 	%fd272, [_ZZN3cub18CUB_300001_SM_10006detail6reduce18DeviceReduceKernelINS2_10policy_hubIdyN4cuda3std3__44plusIdEEE10Policy1000EN6thrust24THRUST_300001_SM_1000_NS6detail15normal_iteratorINSD_10device_ptrIdEEEEyS9_d6squareIdEEEvT0_PT3_T1_NS0_13GridEvenShareISO_EET2_T4_E12temp_storage+112];
	add.f64 	%fd273, %fd272, %fd271;
	selp.f64 	%fd274, %fd273, %fd271, %p53;
	setp.gt.s32 	%p54, %r4, 416;
	ld.shared.f64 	%fd275, [_ZZN3cub18CUB_300001_SM_10006detail6reduce18DeviceReduceKernelINS2_10policy_hubIdyN4cuda3std3__44plusIdEEE10Policy1000EN6thrust24THRUST_300001_SM_1000_NS6detail15normal_iteratorINSD_10device_ptrIdEEEEyS9_d6squareIdEEEvT0_PT3_T1_NS0_13GridEvenShareISO_EET2_T4_E12temp_storage+120];
	add.f64 	%fd276, %fd275, %fd274;
	selp.f64 	%fd277, %fd276, %fd274, %p54;
	setp.gt.s32 	%p55, %r4, 448;
	ld.shared.f64 	%fd278, [_ZZN3cub18CUB_300001_SM_10006detail6reduce18DeviceReduceKernelINS2_10policy_hubIdyN4cuda3std3__44plusIdEEE10Policy1000EN6thrust24THRUST_300001_SM_1000_NS6detail15normal_iteratorINSD_10device_ptrIdEEEEyS9_d6squareIdEEEvT0_PT3_T1_NS0_13GridEvenShareISO_EET2_T4_E12temp_storage+128];
	add.f64 	%fd279, %fd278, %fd277;
	selp.f64 	%fd280, %fd279, %fd277, %p55;
	setp.gt.s32 	%p56, %r4, 480;
	ld.shared.f64 	%fd281, [_ZZN3cub18CUB_300001_SM_10006detail6reduce18DeviceReduceKernelINS2_10policy_hubIdyN4cuda3std3__44plusIdEEE10Policy1000EN6thrust24THRUST_300001_SM_1000_NS6detail15normal_iteratorINSD_10device_ptrIdEEEEyS9_d6squareIdEEEvT0_PT3_T1_NS0_13GridEvenShareISO_EET2_T4_E12temp_storage+136];
	add.f64 	%fd282, %fd281, %fd280;
	selp.f64 	%fd345, %fd282, %fd280, %p56;
	bra.uni 	$L__BB5_46;
$L__BB5_25:
	cvt.u32.u64 	%r52, %rd4;
	mov.u32 	%r27, %tid.x;
	add.s32 	%r53, %r52, %r27;
	mul.wide.u32 	%rd26, %r53, 8;
	add.s64 	%rd27, %rd2, %rd26;
	ld.global.f64 	%fd41, [%rd27];
	ld.global.f64 	%fd42, [%rd27+4096];
	mul.f64 	%fd43, %fd42, %fd42;
	ld.global.f64 	%fd44, [%rd27+8192];
	ld.global.f64 	%fd45, [%rd27+12288];
	ld.global.f64 	%fd46, [%rd27+16384];
	ld.global.f64 	%fd47, [%rd27+20480];
	ld.global.f64 	%fd48, [%rd27+24576];
	fma.rn.f64 	%fd49, %fd41, %fd41, %fd43;
	fma.rn.f64 	%fd50, %fd44, %fd44, %fd49;
	fma.rn.f64 	%fd51, %fd45, %fd45, %fd50;
	fma.rn.f64 	%fd52, %fd46, %fd46, %fd51;
	fma.rn.f64 	%fd53, %fd47, %fd47, %fd52;
	fma.rn.f64 	%fd344, %fd48, %fd48, %fd53;
	setp.lt.u64 	%p2, %rd5, %rd3;
	@%p2 bra 	$L__BB5_42;
	cvt.u32.u64 	%r55, %rd3;
	cvt.u64.u32 	%rd10, %r27;
	add.s64 	%rd101, %rd4, %rd3;
	cvt.u32.u64 	%r28, %rd1;
	not.b32 	%r57, %r27;
	add.s32 	%r58, %r57, %r28;
	sub.s32 	%r59, %r58, %r55;
	sub.s32 	%r271, %r59, %r52;
	add.s64 	%rd28, %rd101, %rd10;
	shl.b64 	%rd29, %rd28, 3;
	add.s64 	%rd30, %rd29, %rd2;
	add.s64 	%rd100, %rd30, 32768;
	mov.b32 	%r272, 0;
	mov.u64 	%rd102, %rd4;
$L__BB5_27:
	add.s64 	%rd102, %rd102, %rd3;
	add.s64 	%rd31, %rd1, -3584;
	setp.gt.u64 	%p3, %rd102, %rd31;
	@%p3 bra 	$L__BB5_29;
	cvt.u32.u64 	%r60, %rd3;
	add.s64 	%rd32, %rd102, %rd10;
	shl.b64 	%rd33, %rd32, 3;
	add.s64 	%rd34, %rd2, %rd33;
	ld.global.f64 	%fd54, [%rd34];
	ld.global.f64 	%fd55, [%rd34+4096];
	ld.global.f64 	%fd56, [%rd34+8192];
	ld.global.f64 	%fd57, [%rd34+12288];
	ld.global.f64 	%fd58, [%rd34+16384];
	ld.global.f64 	%fd59, [%rd34+20480];
	ld.global.f64 	%fd60, [%rd34+24576];
	fma.rn.f64 	%fd61, %fd54, %fd54, %fd344;
	fma.rn.f64 	%fd62, %fd55, %fd55, %fd61;
	fma.rn.f64 	%fd63, %fd56, %fd56, %fd62;
	fma.rn.f64 	%fd64, %fd57, %fd57, %fd63;
	fma.rn.f64 	%fd65, %fd58, %fd58, %fd64;
	fma.rn.f64 	%fd66, %fd59, %fd59, %fd65;
	fma.rn.f64 	%fd344, %fd60, %fd60, %fd66;
	sub.s64 	%rd35, %rd1, %rd102;
	setp.lt.u64 	%p4, %rd35, %rd3;
	add.s32 	%r272, %r272, 1;
	add.s64 	%rd101, %rd101, %rd3;
	sub.s32 	%r271, %r271, %r60;
	shl.b64 	%rd36, %rd3, 3;
	add.s64 	%rd100, %rd100, %rd36;
	@%p4 bra 	$L__BB5_42;
	bra.uni 	$L__BB5_27;
$L__BB5_29:
	setp.le.u64 	%p5, %rd1, %rd102;
	cvt.u32.u64 	%r61, %rd102;
	cvt.u32.u64 	%r62, %rd1;
	sub.s32 	%r63, %r62, %r61;
	setp.ge.s32 	%p6, %r27, %r63;
	or.pred  	%p7, %p5, %p6;
	@%p7 bra 	$L__BB5_42;
	cvt.u32.u64 	%r65, %rd3;
	cvt.u32.u64 	%r66, %rd4;
	not.b32 	%r67, %r27;
	add.s32 	%r68, %r67, %r28;
	add.s32 	%r69, %r65, %r66;
	sub.s32 	%r70, %r68, %r69;
	mul.lo.s32 	%r71, %r1, %r272;
	mad.lo.s32 	%r72, %r71, -3584, %r70;
	shr.u32 	%r73, %r72, 9;
	add.s32 	%r34, %r73, 1;
	and.b32  	%r35, %r34, 15;
	setp.lt.u32 	%p8, %r72, 7680;
	mov.u32 	%r275, %r27;
	@%p8 bra 	$L__BB5_33;
	shr.u32 	%r74, %r271, 9;
	add.s32 	%r75, %r74, 1;
	and.b32  	%r76, %r75, 16777200;
	neg.s32 	%r273, %r76;
	mov.u32 	%r275, %r27;
$L__BB5_32:
	.pragma "nounroll";
	ld.global.f64 	%fd68, [%rd100+-32768];
	fma.rn.f64 	%fd69, %fd68, %fd68, %fd344;
	ld.global.f64 	%fd70, [%rd100+-28672];
	fma.rn.f64 	%fd71, %fd70, %fd70, %fd69;
	ld.global.f64 	%fd72, [%rd100+-24576];
	fma.rn.f64 	%fd73, %fd72, %fd72, %fd71;
	ld.global.f64 	%fd74, [%rd100+-20480];
	fma.rn.f64 	%fd75, %fd74, %fd74, %fd73;
	ld.global.f64 	%fd76, [%rd100+-16384];
	fma.rn.f64 	%fd77, %fd76, %fd76, %fd75;
	ld.global.f64 	%fd78, [%rd100+-12288];
	fma.rn.f64 	%fd79, %fd78, %fd78, %fd77;
	ld.global.f64 	%fd80, [%rd100+-8192];
	fma.rn.f64 	%fd81, %fd80, %fd80, %fd79;
	ld.global.f64 	%fd82, [%rd100+-4096];
	fma.rn.f64 	%fd83, %fd82, %fd82, %fd81;
	ld.global.f64 	%fd84, [%rd100];
	fma.rn.f64 	%fd85, %fd84, %fd84, %fd83;
	ld.global.f64 	%fd86, [%rd100+4096];
	fma.rn.f64 	%fd87, %fd86, %fd86, %fd85;
	ld.global.f64 	%fd88, [%rd100+8192];
	fma.rn.f64 	%fd89, %fd88, %fd88, %fd87;
	ld.global.f64 	%fd90, [%rd100+12288];
	fma.rn.f64 	%fd91, %fd90, %fd90, %fd89;
	ld.global.f64 	%fd92, [%rd100+16384];
	fma.rn.f64 	%fd93, %fd92, %fd92, %fd91;
	ld.global.f64 	%fd94, [%rd100+20480];
	fma.rn.f64 	%fd95, %fd94, %fd94, %fd93;
	ld.global.f64 	%fd96, [%rd100+24576];
	fma.rn.f64 	%fd97, %fd96, %fd96, %fd95;
	ld.global.f64 	%fd98, [%rd100+28672];
	fma.rn.f64 	%fd344, %fd98, %fd98, %fd97;
	add.s32 	%r275, %r275, 8192;
	add.s32 	%r273, %r273, 16;
	add.s64 	%rd100, %rd100, 65536;
	setp.ne.s32 	%p9, %r273, 0;
	@%p9 bra 	$L__BB5_32;
$L__BB5_33:
	setp.eq.s32 	%p10, %r35, 0;
	@%p10 bra 	$L__BB5_42;
	and.b32  	%r42, %r34, 7;
	setp.lt.u32 	%p11, %r35, 8;
	@%p11 bra 	$L__BB5_36;
	cvt.u64.u32 	%rd37, %r275;
	add.s64 	%rd38, %rd102, %rd37;
	shl.b64 	%rd39, %rd38, 3;
	add.s64 	%rd40, %rd2, %rd39;
	ld.global.f64 	%fd100, [%rd40];
	fma.rn.f64 	%fd101, %fd100, %fd100, %fd344;
	ld.global.f64 	%fd102, [%rd40+4096];
	fma.rn.f64 	%fd103, %fd102, %fd102, %fd101;
	ld.global.f64 	%fd104, [%rd40+8192];
	fma.rn.f64 	%fd105, %fd104, %fd104, %fd103;
	ld.global.f64 	%fd106, [%rd40+12288];
	fma.rn.f64 	%fd107, %fd106, %fd106, %fd105;
	ld.global.f64 	%fd108, [%rd40+16384];
	fma.rn.f64 	%fd109, %fd108, %fd108, %fd107;
	ld.global.f64 	%fd110, [%rd40+20480];
	fma.rn.f64 	%fd111, %fd110, %fd110, %fd109;
	ld.global.f64 	%fd112, [%rd40+24576];
	fma.rn.f64 	%fd113, %fd112, %fd112, %fd111;
	ld.global.f64 	%fd114, [%rd40+28672];
	fma.rn.f64 	%fd344, %fd114, %fd114, %fd113;
	add.s32 	%r275, %r275, 4096;
$L__BB5_36:
	setp.eq.s32 	%p12, %r42, 0;
	@%p12 bra 	$L__BB5_42;
	setp.lt.u32 	%p13, %r42, 4;
	@%p13 bra 	$L__BB5_39;
	cvt.u64.u32 	%rd41, %r275;
	add.s64 	%rd42, %rd102, %rd41;
	shl.b64 	%rd43, %rd42, 3;
	add.s64 	%rd44, %rd2, %rd43;
	ld.global.f64 	%fd116, [%rd44];
	fma.rn.f64 	%fd117, %fd116, %fd116, %fd344;
	ld.global.f64 	%fd118, [%rd44+4096];
	fma.rn.f64 	%fd119, %fd118, %fd118, %fd117;
	ld.global.f64 	%fd120, [%rd44+8192];
	fma.rn.f64 	%fd121, %fd120, %fd120, %fd119;
	ld.global.f64 	%fd122, [%rd44+12288];
	fma.rn.f64 	%fd344, %fd122, %fd122, %fd121;
	add.s32 	%r275, %r275, 2048;
$L__BB5_39:
	and.b32  	%r77, %r34, 3;
	setp.eq.s32 	%p14, %r77, 0;
	@%p14 bra 	$L__BB5_42;
	cvt.u64.u32 	%rd45, %r275;
	add.s64 	%rd46, %rd45, %rd101;
	shl.b64 	%rd47, %rd46, 3;
	add.s64 	%rd104, %rd2, %rd47;
	cvt.u16.u32 	%rs1, %r271;
	shr.u16 	%rs2, %rs1, 9;
	add.s16 	%rs3, %rs2, 1;
	cvt.u32.u16 	%r78, %rs3;
	and.b32  	%r79, %r78, 3;
	neg.s32 	%r278, %r79;
$L__BB5_41:
	.pragma "nounroll";
	ld.global.f64 	%fd123, [%rd104];
	fma.rn.f64 	%fd344, %fd123, %fd123, %fd344;
	add.s64 	%rd104, %rd104, 4096;
	add.s32 	%r278, %r278, 1;
	setp.ne.s32 	%p15, %r278, 0;
	@%p15 bra 	$L__BB5_41;
$L__BB5_42:
	// begin inline asm
	mov.u32 %r80, %laneid;
	// end inline asm
	mov.b64 	%rd48, %fd344;
	mov.b64 	{%r82, %r87}, %rd48;
	mov.b32 	%r88, 1;
	mov.b32 	%r129, 31;
	mov.b32 	%r130, -1;
	// begin inline asm
	shfl.sync.down.b32 %r81, %r82, %r88, %r129, %r130;
	// end inline asm
	// begin inline asm
	shfl.sync.down.b32 %r86, %r87, %r88, %r129, %r130;
	// end inline asm
	mov.b64 	%rd49, {%r81, %r86};
	mov.b64 	%fd124, %rd49;
	setp.gt.s32 	%p16, %r80, 30;
	add.f64 	%fd125, %fd344, %fd124;
	selp.f64 	%fd126, %fd344, %fd125, %p16;
	mov.b64 	%rd50, %fd126;
	mov.b64 	{%r92, %r97}, %rd50;
	mov.b32 	%r98, 2;
	// begin inline asm
	shfl.sync.down.b32 %r91, %r92, %r98, %r129, %r130;
	// end inline asm
	// begin inline asm
	shfl.sync.down.b32 %r96, %r97, %r98, %r129, %r130;
	// end inline asm
	mov.b64 	%rd51, {%r91, %r96};
	mov.b64 	%fd127, %rd51;
	setp.gt.s32 	%p17, %r80, 29;
	add.f64 	%fd128, %fd126, %fd127;
	selp.f64 	%fd129, %fd126, %fd128, %p17;
	mov.b64 	%rd52, %fd129;
	mov.b64 	{%r102, %r107}, %rd52;
	mov.b32 	%r108, 4;
	// begin inline asm
	shfl.sync.down.b32 %r101, %r102, %r108, %r129, %r130;
	// end inline asm
	// begin inline asm
	shfl.sync.down.b32 %r106, %r107, %r108, %r129, %r130;
	// end inline asm
	mov.b64 	%rd53, {%r101, %r106};
	mov.b64 	%fd130, %rd53;
	setp.gt.s32 	%p18, %r80, 27;
	add.f64 	%fd131, %fd129, %fd130;
	selp.f64 	%fd132, %fd129, %fd131, %p18;
	mov.b64 	%rd54, %fd132;
	mov.b64 	{%r112, %r117}, %rd54;
	mov.b32 	%r118, 8;
	// begin inline asm
	shfl.sync.down.b32 %r111, %r112, %r118, %r129, %r130;
	// end inline asm
	// begin inline asm
	shfl.sync.down.b32 %r116, %r117, %r118, %r129, %r130;
	// end inline asm
	mov.b64 	%rd55, {%r111, %r116};
	mov.b64 	%fd133, %rd55;
	setp.gt.s32 	%p19, %r80, 23;
	add.f64 	%fd134, %fd132, %fd133;
	selp.f64 	%fd135, %fd132, %fd134, %p19;
	mov.b64 	%rd56, %fd135;
	mov.b64 	{%r122, %r127}, %rd56;
	mov.b32 	%r128, 16;
	// begin inline asm
	shfl.sync.down.b32 %r121, %r122, %r128, %r129, %r130;
	// end inline asm
	// begin inline asm
	shfl.sync.down.b32 %r126, %r127, %r128, %r129, %r130;
	// end inline asm
	mov.b64 	%rd57, {%r121, %r126};
	mov.b64 	%fd136, %rd57;
	setp.gt.s32 	%p20, %r80, 15;
	add.f64 	%fd37, %fd135, %fd136;
	selp.f64 	%fd345, %fd135, %fd37, %p20;
	setp.ne.s32 	%p21, %r80, 0;
	@%p21 bra 	$L__BB5_44;
	shr.u32 	%r131, %r27, 2;
	and.b32  	%r132, %r131, 248;
	mov.u32 	%r133, _ZZN3cub18CUB_300001_SM_10006detail6reduce18DeviceReduceKernelINS2_10policy_hubIdyN4cuda3std3__44plusIdEEE10Policy1000EN6thrust24THRUST_300001_SM_1000_NS6detail15normal_iteratorINSD_10device_ptrIdEEEEyS9_d6squareIdEEEvT0_PT3_T1_NS0_13GridEvenShareISO_EET2_T4_E12temp_storage;
	add.s32 	%r134, %r133, %r132;
	st.shared.f64 	[%r134+16], %fd37;
$L__BB5_44:
	bar.sync 	0;
	setp.ne.s32 	%p22, %r27, 0;
	@%p22 bra 	$L__BB5_46;
	ld.shared.f64 	%fd137, [_ZZN3cub18CUB_300001_SM_10006detail6reduce18DeviceReduceKernelINS2_10policy_hubIdyN4cuda3std3__44plusIdEEE10Policy1000EN6thrust24THRUST_300001_SM_1000_NS6detail15normal_iteratorINSD_10device_ptrIdEEEEyS9_d6squareIdEEEvT0_PT3_T1_NS0_13GridEvenShareISO_EET2_T4_E12temp_storage+24];
	add.f64 	%fd138, %fd345, %fd137;
	ld.shared.f64 	%fd139, [_ZZN3cub18CUB_300001_SM_10006detail6reduce18DeviceReduceKernelINS2_10policy_hubIdyN4cuda3std3__44plusIdEEE10Policy1000EN6thrust24THRUST_300001_SM_1000_NS6detail15normal_iteratorINSD_10device_ptrIdEEEEyS9_d6squareIdEEEvT0_PT3_T1_NS0_13GridEvenShareISO_EET2_T4_E12temp_storage+32];
	add.f64 	%fd140, %fd138, %fd139;
	ld.shared.f64 	%fd141, [_ZZN3cub18CUB_300001_SM_10006detail6reduce18DeviceReduceKernelINS2_10policy_hubIdyN4cuda3std3__44plusIdEEE10Policy1000EN6thrust24THRUST_300001_SM_1000_NS6detail15normal_iteratorINSD_10device_ptrIdEEEEyS9_d6squareIdEEEvT0_PT3_T1_NS0_13GridEvenShareISO_EET2_T4_E12temp_storage+40];
	add.f64 	%fd142, %fd140, %fd141;
	ld.shared.f64 	%fd143, [_ZZN3cub18CUB_300001_SM_10006detail6reduce18DeviceReduceKernelINS2_10policy_hubIdyN4cuda3std3__44plusIdEEE10Policy1000EN6thrust24THRUST_300001_SM_1000_NS6detail15normal_iteratorINSD_10device_ptrIdEEEEyS9_d6squareIdEEEvT0_PT3_T1_NS0_13GridEvenShareISO_EET2_T4_E12temp_storage+48];
	add.f64 	%fd144, %fd142, %fd143;
	ld.shared.f64 	%fd145, [_ZZN3cub18CUB_300001_SM_10006detail6reduce18DeviceReduceKernelINS2_10policy_hubIdyN4cuda3std3__44plusIdEEE10Policy1000EN6thrust24THRUST_300001_SM_1000_NS6detail15normal_iteratorINSD_10device_ptrIdEEEEyS9_d6squareIdEEEvT0_PT3_T1_NS0_13GridEvenShareISO_EET2_T4_E12temp_storage+56];
	add.f64 	%fd146, %fd144, %fd145;
	ld.shared.f64 	%fd147, [_ZZN3cub18CUB_300001_SM_10006detail6reduce18DeviceReduceKernelINS2_10policy_hubIdyN4cuda3std3__44plusIdEEE10Policy1000EN6thrust24THRUST_300001_SM_1000_NS6detail15normal_iteratorINSD_10device_ptrIdEEEEyS9_d6squareIdEEEvT0_PT3_T1_NS0_13GridEvenShareISO_EET2_T4_E12temp_storage+64];
	add.f64 	%fd148, %fd146, %fd147;
	ld.shared.f64 	%fd149, [_ZZN3cub18CUB_300001_SM_10006detail6reduce18DeviceReduceKernelINS2_10policy_hubIdyN4cuda3std3__44plusIdEEE10Policy1000EN6thrust24THRUST_300001_SM_1000_NS6detail15normal_iteratorINSD_10device_ptrIdEEEEyS9_d6squareIdEEEvT0_PT3_T1_NS0_13GridEvenShareISO_EET2_T4_E12temp_storage+72];
	add.f64 	%fd150, %fd148, %fd149;
	ld.shared.f64 	%fd151, [_ZZN3cub18CUB_300001_SM_10006detail6reduce18DeviceReduceKernelINS2_10policy_hubIdyN4cuda3std3__44plusIdEEE10Policy1000EN6thrust24THRUST_300001_SM_1000_NS6detail15normal_iteratorINSD_10device_ptrIdEEEEyS9_d6squareIdEEEvT0_PT3_T1_NS0_13GridEvenShareISO_EET2_T4_E12temp_storage+80];
	add.f64 	%fd152, %fd150, %fd151;
	ld.shared.f64 	%fd153, [_ZZN3cub18CUB_300001_SM_10006detail6reduce18DeviceReduceKernelINS2_10policy_hubIdyN4cuda3std3__44plusIdEEE10Policy1000EN6thrust24THRUST_300001_SM_1000_NS6detail15normal_iteratorINSD_10device_ptrIdEEEEyS9_d6squareIdEEEvT0_PT3_T1_NS0_13GridEvenShareISO_EET2_T4_E12temp_storage+88];
	add.f64 	%fd154, %fd152, %fd153;
	ld.shared.f64 	%fd155, [_ZZN3cub18CUB_300001_SM_10006detail6reduce18DeviceReduceKernelINS2_10policy_hubIdyN4cuda3std3__44plusIdEEE10Policy1000EN6thrust24THRUST_300001_SM_1000_NS6detail15normal_iteratorINSD_10device_ptrIdEEEEyS9_d6squareIdEEEvT0_PT3_T1_NS0_13GridEvenShareISO_EET2_T4_E12temp_storage+96];
	add.f64 	%fd156, %fd154, %fd155;
	ld.shared.f64 	%fd157, [_ZZN3cub18CUB_300001_SM_10006detail6reduce18DeviceReduceKernelINS2_10policy_hubIdyN4cuda3std3__44plusIdEEE10Policy1000EN6thrust24THRUST_300001_SM_1000_NS6detail15normal_iteratorINSD_10device_ptrIdEEEEyS9_d6squareIdEEEvT0_PT3_T1_NS0_13GridEvenShareISO_EET2_T4_E12temp_storage+104];
	add.f64 	%fd158, %fd156, %fd157;
	ld.shared.f64 	%fd159, [_ZZN3cub18CUB_300001_SM_10006detail6reduce18DeviceReduceKernelINS2_10policy_hubIdyN4cuda3std3__44plusIdEEE10Policy1000EN6thrust24THRUST_300001_SM_1000_NS6detail15normal_iteratorINSD_10device_ptrIdEEEEyS9_d6squareIdEEEvT0_PT3_T1_NS0_13GridEvenShareISO_EET2_T4_E12temp_storage+112];
	add.f64 	%fd160, %fd158, %fd159;
	ld.shared.f64 	%fd161, [_ZZN3cub18CUB_300001_SM_10006detail6reduce18DeviceReduceKernelINS2_10policy_hubIdyN4cuda3std3__44plusIdEEE10Policy1000EN6thrust24THRUST_300001_SM_1000_NS6detail15normal_iteratorINSD_10device_ptrIdEEEEyS9_d6squareIdEEEvT0_PT3_T1_NS0_13GridEvenShareISO_EET2_T4_E12temp_storage+120];
	add.f64 	%fd162, %fd160, %fd161;
	ld.shared.f64 	%fd163, [_ZZN3cub18CUB_300001_SM_10006detail6reduce18DeviceReduceKernelINS2_10policy_hubIdyN4cuda3std3__44plusIdEEE10Policy1000EN6thrust24THRUST_300001_SM_1000_NS6detail15normal_iteratorINSD_10device_ptrIdEEEEyS9_d6squareIdEEEvT0_PT3_T1_NS0_13GridEvenShareISO_EET2_T4_E12temp_storage+128];
	add.f64 	%fd164, %fd162, %fd163;
	ld.shared.f64 	%fd165, [_ZZN3cub18CUB_300001_SM_10006detail6reduce18DeviceReduceKernelINS2_10policy_hubIdyN4cuda3std3__44plusIdEEE10Policy1000EN6thrust24THRUST_300001_SM_1000_NS6detail15normal_iteratorINSD_10device_ptrIdEEEEyS9_d6squareIdEEEvT0_PT3_T1_NS0_13GridEvenShareISO_EET2_T4_E12temp_storage+136];
	add.f64 	%fd345, %fd164, %fd165;
$L__BB5_46:
	mov.u32 	%r262, %tid.x;
	setp.ne.s32 	%p64, %r262, 0;
	@%p64 bra 	$L__BB5_48;
	ld.param.u64 	%rd98, [_ZN3cub18CUB_300001_SM_10006detail6reduce18DeviceReduceKernelINS2_10policy_hubIdyN4cuda3std3__44plusIdEEE10Policy1000EN6thrust24THRUST_300001_SM_1000_NS6detail15normal_iteratorINSD_10device_ptrIdEEEEyS9_d6squareIdEEEvT0_PT3_T1_NS0_13GridEvenShareISO_EET2_T4__param_1];
	cvta.to.global.u64 	%rd95, %rd98;
	mul.wide.u32 	%rd96, %r2, 8;
	add.s64 	%rd97, %rd95, %rd96;
	st.global.f64 	[%rd97], %fd345;
$L__BB5_48:
	ret;

}
	// .globl	_ZN3cub18CUB_300001_SM_10006detail6reduce28DeviceReduceSingleTileKernelINS2_10policy_hubIdyN4cuda3std3__44plusIdEEE10Policy1000EPdSC_iS9_ddNS7_10__identityEEEvT0_T1_T2_T3_T4_T6_
.visible .entry _ZN3cub18CUB_300001_SM_10006detail6reduce28DeviceReduceSingleTileKernelINS2_10policy_hubIdyN4cuda3std3__44plusIdEEE10Policy1000EPdSC_iS9_ddNS7_10__identityEEEvT0_T1_T2_T3_T4_T6_(
	.param .u64 .ptr .align 1 _ZN3cub18CUB_300001_SM_10006detail6reduce28DeviceReduceSingleTileKernelINS2_10policy_hubIdyN4cuda3std3__44plusIdEEE10Policy1000EPdSC_iS9_ddNS7_10__identityEEEvT0_T1_T2_T3_T4_T6__param_0,
	.param .u64 .ptr .align 1 _ZN3cub18CUB_300001_SM_10006detail6reduce28DeviceReduceSingleTileKernelINS2_10policy_hubIdyN4cuda3std3__44plusIdEEE10Policy1000EPdSC_iS9_ddNS7_10__identityEEEvT0_T1_T2_T3_T4_T6__param_1,
	.param .u32 _ZN3cub18CUB_300001_SM_10006detail6reduce28DeviceReduceSingleTileKernelINS2_10policy_hubIdyN4cuda3std3__44plusIdEEE10Policy1000EPdSC_iS9_ddNS7_10__identityEEEvT0_T1_T2_T3_T4_T6__param_2,
	.param .align 1 .b8 _ZN3cub18CUB_300001_SM_10006detail6reduce28DeviceReduceSingleTileKernelINS2_10policy_hubIdyN4cuda3std3__44plusIdEEE10Policy1000EPdSC_iS9_ddNS7_10__identityEEEvT0_T1_T2_T3_T4_T6__param_3[1],
	.param .f64 _ZN3cub18CUB_300001_SM_10006detail6reduce28DeviceReduceSingleTileKernelINS2_10policy_hubIdyN4cuda3std3__44plusIdEEE10Policy1000EPdSC_iS9_ddNS7_10__identityEEEvT0_T1_T2_T3_T4_T6__param_4,
	.param .align 1 .b8 _ZN3cub18CUB_300001_SM_10006detail6reduce28DeviceReduceSingleTileKernelINS2_10policy_hubIdyN4cuda3std3__44plusIdEEE10Policy1000EPdSC_iS9_ddNS7_10__identityEEEvT0_T1_T2_T3_T4_T6__param_5[1]
)
.maxntid 512
.minnctapersm 1
{
	.reg .pred 	%p<58>;
	.reg .b32 	%r<238>;
	.reg .b64 	%rd<104>;
	.reg .b64 	%fd<232>;
	// demoted variable
	.shared .align 8 .b8 _ZZN3cub18CUB_300001_SM_10006detail6reduce28DeviceReduceSingleTileKernelINS2_10policy_hubIdyN4cuda3std3__44plusIdEEE10Policy1000EPdSC_iS9_ddNS7_10__identityEEEvT0_T1_T2_T3_T4_T6_E12temp_storage[152];
	ld.param.u64 	%rd8, [_ZN3cub18CUB_300001_SM_10006detail6reduce28DeviceReduceSingleTileKernelINS2_10policy_hubIdyN4cuda3std3__44plusIdEEE10Policy1000EPdSC_iS9_ddNS7_10__identityEEEvT0_T1_T2_T3_T4_T6__param_0];
	ld.param.u64 	%rd9, [_ZN3cub18CUB_300001_SM_10006detail6reduce28DeviceReduceSingleTileKernelINS2_10policy_hubIdyN4cuda3std3__44plusIdEEE10Policy1000EPdSC_iS9_ddNS7_10__identityEEEvT0_T1_T2_T3_T4_T6__param_1];
	ld.param.u32 	%r34, [_ZN3cub18CUB_300001_SM_10006detail6reduce28DeviceReduceSingleTileKernelINS2_10policy_hubIdyN4cuda3std3__44plusIdEEE10Policy1000EPdSC_iS9_ddNS7_10__identityEEEvT0_T1_T2_T3_T4_T6__param_2];
	ld.param.f64 	%fd30, [_ZN3cub18CUB_300001_SM_10006detail6reduce28DeviceReduceSingleTileKernelINS2_10policy_hubIdyN4cuda3std3__44plusIdEEE10Policy1000EPdSC_iS9_ddNS7_10__identityEEEvT0_T1_T2_T3_T4_T6__param_4];
	cvta.to.global.u64 	%rd1, %rd9;
	setp.ne.s32 	%p1, %r34, 0;
	@%p1 bra 	$L__BB6_3;
	mov.u32 	%r224, %tid.x;
	setp.ne.s32 	%p57, %r224, 0;
	@%p57 bra 	$L__BB6_39;
	st.global.f64 	[%rd1], %fd30;
	bra.uni 	$L__BB6_39;
$L__BB6_3:
	setp.gt.s32 	%p2, %r34, 3583;
	@%p2 bra 	$L__BB6_21;
	mov.u32 	%r1, %tid.x;
	setp.ge.s32 	%p19, %r1, %r34;
	mov.f64 	%fd223, 0d0000000000000000;
	mov.u32 	%r228, %r1;
	@%p19 bra 	$L__BB6_6;
	mul.wide.u32 	%rd69, %r1, 8;
	add.s64 	%rd68, %rd8, %rd69;
	// begin inline asm
	ld.global.nc.u64 %rd67, [%rd68];
	// end inline asm
	mov.b64 	%fd223, %rd67;
	add.s32 	%r228, %r1, 512;
$L__BB6_6:
	setp.ge.s32 	%p20, %r228, %r34;
	@%p20 bra 	$L__BB6_12;
	not.b32 	%r100, %r228;
	add.s32 	%r4, %r34, %r100;
	and.b32  	%r101, %r4, 1536;
	setp.eq.s32 	%p21, %r101, 1536;
	@%p21 bra 	$L__BB6_10;
	mul.wide.u32 	%rd70, %r228, 8;
	add.s64 	%rd102, %rd8, %rd70;
	shr.u32 	%r102, %r4, 9;
	add.s32 	%r103, %r102, 1;
	and.b32  	%r104, %r103, 3;
	neg.s32 	%r226, %r104;
$L__BB6_9:
	.pragma "nounroll";
	// begin inline asm
	ld.global.nc.u64 %rd71, [%rd102];
	// end inline asm
	mov.b64 	%fd109, %rd71;
	add.f64 	%fd223, %fd223, %fd109;
	add.s32 	%r228, %r228, 512;
	add.s64 	%rd102, %rd102, 4096;
	add.s32 	%r226, %r226, 1;
	setp.ne.s32 	%p22, %r226, 0;
	@%p22 bra 	$L__BB6_9;
$L__BB6_10:
	setp.lt.u32 	%p23, %r4, 1536;
	@%p23 bra 	$L__BB6_12;
$L__BB6_11:
	mul.wide.s32 	%rd81, %r228, 8;
	add.s64 	%rd74, %rd8, %rd81;
	// begin inline asm
	ld.global.nc.u64 %rd73, [%rd74];
	// end inline asm
	mov.b64 	%fd110, %rd73;
	add.f64 	%fd111, %fd223, %fd110;
	add.s64 	%rd76, %rd74, 4096;
	// begin inline asm
	ld.global.nc.u64 %rd75, [%rd76];
	// end inline asm
	mov.b64 	%fd112, %rd75;
	add.f64 	%fd113, %fd111, %fd112;
	add.s64 	%rd78, %rd74, 8192;
	// begin inline asm
	ld.global.nc.u64 %rd77, [%rd78];
	// end inline asm
	mov.b64 	%fd114, %rd77;
	add.f64 	%fd115, %fd113, %fd114;
	add.s64 	%rd80, %rd74, 12288;
	// begin inline asm
	ld.global.nc.u64 %rd79, [%rd80];
	// end inline asm
	mov.b64 	%fd116, %rd79;
	add.f64 	%fd223, %fd115, %fd116;
	add.s32 	%r228, %r228, 2048;
	setp.lt.s32 	%p24, %r228, %r34;
	@%p24 bra 	$L__BB6_11;
$L__BB6_12:
	setp.lt.s32 	%p25, %r34, 512;
	@%p25 bra 	$L__BB6_17;
	// begin inline asm
	mov.u32 %r168, %laneid;
	// end inline asm
	mov.b64 	%rd92, %fd223;
	mov.b64 	{%r170, %r175}, %rd92;
	mov.b32 	%r176, 1;
	mov.b32 	%r217, 31;
	mov.b32 	%r218, -1;
	// begin inline asm
	shfl.sync.down.b32 %r169, %r170, %r176, %r217, %r218;
	// end inline asm
	// begin inline asm
	shfl.sync.down.b32 %r174, %r175, %r176, %r217, %r218;
	// end inline asm
	mov.b64 	%rd93, {%r169, %r174};
	mov.b64 	%fd175, %rd93;
	setp.gt.s32 	%p49, %r168, 30;
	add.f64 	%fd176, %fd223, %fd175;
	selp.f64 	%fd177, %fd223, %fd176, %p49;
	mov.b64 	%rd94, %fd177;
	mov.b64 	{%r180, %r185}, %rd94;
	mov.b32 	%r186, 2;
	// begin inline asm
	shfl.sync.down.b32 %r179, %r180, %r186, %r217, %r218;
	// end inline asm
	// begin inline asm
	shfl.sync.down.b32 %r184, %r185, %r186, %r217, %r218;
	// end inline asm
	mov.b64 	%rd95, {%r179, %r184};
	mov.b64 	%fd178, %rd95;
	setp.gt.s32 	%p50, %r168, 29;
	add.f64 	%fd179, %fd177, %fd178;
	selp.f64 	%fd180, %fd177, %fd179, %p50;
	mov.b64 	%rd96, %fd180;
	mov.b64 	{%r190, %r195}, %rd96;
	mov.b32 	%r196, 4;
	// begin inline asm
	shfl.sync.down.b32 %r189, %r190, %r196, %r217, %r218;
	// end inline asm
	// begin inline asm
	shfl.sync.down.b32 %r194, %r195, %r196, %r217, %r218;
	// end inline asm
	mov.b64 	%rd97, {%r189, %r194};
	mov.b64 	%fd181, %rd97;
	setp.gt.s32 	%p51, %r168, 27;
	add.f64 	%fd182, %fd180, %fd181;
	selp.f64 	%fd183, %fd180, %fd182, %p51;
	mov.b64 	%rd98, %fd183;
	mov.b64 	{%r200, %r205}, %rd98;
	mov.b32 	%r206, 8;
	// begin inline asm
	shfl.sync.down.b32 %r199, %r200, %r206, %r217, %r218;
	// end inline asm
	// begin inline asm
	shfl.sync.down.b32 %r204, %r205, %r206, %r217, %r218;
	// end inline asm
	mov.b64 	%rd99, {%r199, %r204};
	mov.b64 	%fd184, %rd99;
	setp.gt.s32 	%p52, %r168, 23;
	add.f64 	%fd185, %fd183, %fd184;
	selp.f64 	%fd186, %fd183, %fd185, %p52;
	mov.b64 	%rd100, %fd186;
	mov.b64 	{%r210, %r215}, %rd100;
	mov.b32 	%r216, 16;
	// begin inline asm
	shfl.sync.down.b32 %r209, %r210, %r216, %r217, %r218;
	// end inline asm
	// begin inline asm
	shfl.sync.down.b32 %r214, %r215, %r216, %r217, %r218;
	// end inline asm
	mov.b64 	%rd101, {%r209, %r214};
	mov.b64 	%fd187, %rd101;
	setp.gt.s32 	%p53, %r168, 15;
	add.f64 	%fd10, %fd186, %fd187;
	selp.f64 	%fd231, %fd186, %fd10, %p53;
	setp.ne.s32 	%p54, %r168, 0;
	@%p54 bra 	$L__BB6_15;
	shr.u32 	%r219, %r1, 2;
	and.b32  	%r220, %r219, 248;
	mov.u32 	%r221, _ZZN3cub18CUB_300001_SM_10006detail6reduce28DeviceReduceSingleTileKernelINS2_10policy_hubIdyN4cuda3std3__44plusIdEEE10Policy1000EPdSC_iS9_ddNS7_10__identityEEEvT0_T1_T2_T3_T4_T6_E12temp_storage;
	add.s32 	%r222, %r221, %r220;
	st.shared.f64 	[%r222+16], %fd10;
$L__BB6_15:
	bar.sync 	0;
	setp.ne.s32 	%p55, %r1, 0;
	@%p55 bra 	$L__BB6_37;
	ld.shared.f64 	%fd188, [_ZZN3cub18CUB_300001_SM_10006detail6reduce28DeviceReduceSingleTileKernelINS2_10policy_hubIdyN4cuda3std3__44plusIdEEE10Policy1000EPdSC_iS9_ddNS7_10__identityEEEvT0_T1_T2_T3_T4_T6_E12temp_storage+24];
	add.f64 	%fd189, %fd231, %fd188;
	ld.shared.f64 	%fd190, [_ZZN3cub18CUB_300001_SM_10006detail6reduce28DeviceReduceSingleTileKernelINS2_10policy_hubIdyN4cuda3std3__44plusIdEEE10Policy1000EPdSC_iS9_ddNS7_10__identityEEEvT0_T1_T2_T3_T4_T6_E12temp_storage+32];
	add.f64 	%fd191, %fd189, %fd190;
	ld.shared.f64 	%fd192, [_ZZN3cub18CUB_300001_SM_10006detail6reduce28DeviceReduceSingleTileKernelINS2_10policy_hubIdyN4cuda3std3__44plusIdEEE10Policy1000EPdSC_iS9_ddNS7_10__identityEEEvT0_T1_T2_T3_T4_T6_E12temp_storage+40];
	add.f64 	%fd193, %fd191, %fd192;
	ld.shared.f64 	%fd194, [_ZZN3cub18CUB_300001_SM_10006detail6reduce28DeviceReduceSingleTileKernelINS2_10policy_hubIdyN4cuda3std3__44plusIdEEE10Policy1000EPdSC_iS9_ddNS7_10__identityEEEvT0_T1_T2_T3_T4_T6_E12temp_storage+48];
	add.f64 	%fd195, %fd193, %fd194;
	ld.shared.f64 	%fd196, [_ZZN3cub18CUB_300001_SM_10006detail6reduce28DeviceReduceSingleTileKernelINS2_10policy_hubIdyN4cuda3std3__44plusIdEEE10Policy1000EPdSC_iS9_ddNS7_10__identityEEEvT0_T1_T2_T3_T4_T6_E12temp_storage+56];
	add.f64 	%fd197, %fd195, %fd196;
	ld.shared.f64 	%fd198, [_ZZN3cub18CUB_300001_SM_10006detail6reduce28DeviceReduceSingleTileKernelINS2_10policy_hubIdyN4cuda3std3__44plusIdEEE10Policy1000EPdSC_iS9_ddNS7_10__identityEEEvT0_T1_T2_T3_T4_T6_E12temp_storage+64];
	add.f64 	%fd199, %fd197, %fd198;
	ld.shared.f64 	%fd200, [_ZZN3cub18CUB_300001_SM_10006detail6reduce28DeviceReduceSingleTileKernelINS2_10policy_hubIdyN4cuda3std3__44plusIdEEE10Policy1000EPdSC_iS9_ddNS7_10__identityEEEvT0_T1_T2_T3_T4_T6_E12temp_storage+72];
	add.f64 	%fd201, %fd199, %fd200;
	ld.shared.f64 	%fd202, [_ZZN3cub18CUB_300001_SM_10006detail6reduce28DeviceReduceSingleTileKernelINS2_10policy_hubIdyN4cuda3std3__44plusIdEEE10Policy1000EPdSC_iS9_ddNS7_10__identityEEEvT0_T1_T2_T3_T4_T6_E12temp_storage+80];
	add.f64 	%fd203, %fd201, %fd202;
	ld.shared.f64 	%fd204, [_ZZN3cub18CUB_300001_SM_10006detail6reduce28DeviceReduceSingleTileKernelINS2_10policy_hubIdyN4cuda3std3__44plusIdEEE10Policy1000EPdSC_iS9_ddNS7_10__identityEEEvT0_T1_T2_T3_T4_T6_E12temp_storage+88];
	add.f64 	%fd205, %fd203, %fd204;
	ld.shared.f64 	%fd206, [_ZZN3cub18CUB_300001_SM_10006detail6reduce28DeviceReduceSingleTileKernelINS2_10policy_hubIdyN4cuda3std3__44plusIdEEE10Policy1000EPdSC_iS9_ddNS7_10__identityEEEvT0_T1_T2_T3_T4_T6_E12temp_storage+96];
	add.f64 	%fd207, %fd205, %fd206;
	ld.shared.f64 	%fd208, [_ZZN3cub18CUB_300001_SM_10006detail6reduce28DeviceReduceSingleTileKernelINS2_10policy_hubIdyN4cuda3std3__44plusIdEEE10Policy1000EPdSC_iS9_ddNS7_10__identityEEEvT0_T1_T2_T3_T4_T6_E12temp_storage+104];
	add.f64 	%fd209, %fd207, %fd208;
	ld.shared.f64 	%fd210, [_ZZN3cub18CUB_300001_SM_10006detail6reduce28DeviceReduceSingleTileKernelINS2_10policy_hubIdyN4cuda3std3__44plusIdEEE10Policy1000EPdSC_iS9_ddNS7_10__identityEEEvT0_T1_T2_T3_T4_T6_E12temp_storage+112];
	add.f64 	%fd211, %fd209, %fd210;
	ld.shared.f64 	%fd212, [_ZZN3cub18CUB_300001_SM_10006detail6reduce28DeviceReduceSingleTileKernelINS2_10policy_hubIdyN4cuda3std3__44plusIdEEE10Policy1000EPdSC_iS9_ddNS7_10__identityEEEvT0_T1_T2_T3_T4_T6_E12temp_storage+120];
	add.f64 	%fd213, %fd211, %fd212;
	ld.shared.f64 	%fd214, [_ZZN3cub18CUB_300001_SM_10006detail6reduce28DeviceReduceSingleTileKernelINS2_10policy_hubIdyN4cuda3std3__44plusIdEEE10Policy1000EPdSC_iS9_ddNS7_10__identityEEEvT0_T1_T2_T3_T4_T6_E12temp_storage+128];
	add.f64 	%fd215, %fd213, %fd214;
	ld.shared.f64 	%fd216, [_ZZN3cub18CUB_300001_SM_10006detail6reduce28DeviceReduceSingleTileKernelINS2_10policy_hubIdyN4cuda3std3__44plusIdEEE10Policy1000EPdSC_iS9_ddNS7_10__identityEEEvT0_T1_T2_T3_T4_T6_E12temp_storage+136];
	add.f64 	%fd231, %fd215, %fd216;
	bra.uni 	$L__BB6_37;
$L__BB6_17:
	// begin inline asm
	mov.u32 %r105, %laneid;
	// end inline asm
	and.b32  	%r156, %r1, 992;
	add.s32 	%r157, %r156, 32;
	setp.gt.s32 	%p26, %r157, %r34;
	not.b32 	%r158, %r156;
	add.s32 	%r159, %r34, %r158;
	selp.b32 	%r154, %r159, 31, %p26;
	mov.b64 	%rd82, %fd223;
	mov.b64 	{%r107, %r112}, %rd82;
	mov.b32 	%r113, 1;
	mov.b32 	%r155, -1;
	// begin inline asm
	shfl.sync.down.b32 %r106, %r107, %r113, %r154, %r155;
	// end inline asm
	// begin inline asm
	shfl.sync.down.b32 %r111, %r112, %r113, %r154, %r155;
	// end inline asm
	mov.b64 	%rd83, {%r106, %r111};
	mov.b64 	%fd117, %rd83;
	setp.lt.s32 	%p27, %r105, %r154;
	add.f64 	%fd118, %fd223, %fd117;
	selp.f64 	%fd119, %fd118, %fd223, %p27;
	mov.b64 	%rd84, %fd119;
	mov.b64 	{%r117, %r122}, %rd84;
	mov.b32 	%r123, 2;
	// begin inline asm
	shfl.sync.down.b32 %r116, %r117, %r123, %r154, %r155;
	// end inline asm
	// begin inline asm
	shfl.sync.down.b32 %r121, %r122, %r123, %r154, %r155;
	// end inline asm
	mov.b64 	%rd85, {%r116, %r121};
	mov.b64 	%fd120, %rd85;
	add.s32 	%r160, %r105, 2;
	setp.gt.s32 	%p28, %r160, %r154;
	add.f64 	%fd121, %fd119, %fd120;
	selp.f64 	%fd122, %fd119, %fd121, %p28;
	mov.b64 	%rd86, %fd122;
	mov.b64 	{%r127, %r132}, %rd86;
	mov.b32 	%r133, 4;
	// begin inline asm
	shfl.sync.down.b32 %r126, %r127, %r133, %r154, %r155;
	// end inline asm
	// begin inline asm
	shfl.sync.down.b32 %r131, %r132, %r133, %r154, %r155;
	// end inline asm
	mov.b64 	%rd87, {%r126, %r131};
	mov.b64 	%fd123, %rd87;
	add.s32 	%r161, %r105, 4;
	setp.gt.s32 	%p29, %r161, %r154;
	add.f64 	%fd124, %fd122, %fd123;
	selp.f64 	%fd125, %fd122, %fd124, %p29;
	mov.b64 	%rd88, %fd125;
	mov.b64 	{%r137, %r142}, %rd88;
	mov.b32 	%r143, 8;
	// begin inline asm
	shfl.sync.down.b32 %r136, %r137, %r143, %r154, %r155;
	// end inline asm
	// begin inline asm
	shfl.sync.down.b32 %r141, %r142, %r143, %r154, %r155;
	// end inline asm
	mov.b64 	%rd89, {%r136, %r141};
	mov.b64 	%fd126, %rd89;
	add.s32 	%r162, %r105, 8;
	setp.gt.s32 	%p30, %r162, %r154;
	add.f64 	%fd127, %fd125, %fd126;
	selp.f64 	%fd128, %fd125, %fd127, %p30;
	mov.b64 	%rd90, %fd128;
	mov.b64 	{%r147, %r152}, %rd90;
	mov.b32 	%r153, 16;
	// begin inline asm
	shfl.sync.down.b32 %r146, %r147, %r153, %r154, %r155;
	// end inline asm
	// begin inline asm
	shfl.sync.down.b32 %r151, %r152, %r153, %r154, %r155;
	// end inline asm
	mov.b64 	%rd91, {%r146, %r151};
	mov.b64 	%fd129, %rd91;
	add.s32 	%r163, %r105, 16;
	setp.gt.s32 	%p31, %r163, %r154;
	add.f64 	%fd130, %fd128, %fd129;
	selp.f64 	%fd231, %fd128, %fd130, %p31;
	setp.ne.s32 	%p32, %r105, 0;
	@%p32 bra 	$L__BB6_19;
	shr.u32 	%r164, %r1, 2;
	and.b32  	%r165, %r164, 248;
	mov.u32 	%r166, _ZZN3cub18CUB_300001_SM_10006detail6reduce28DeviceReduceSingleTileKernelINS2_10policy_hubIdyN4cuda3std3__44plusIdEEE10Policy1000EPdSC_iS9_ddNS7_10__identityEEEvT0_T1_T2_T3_T4_T6_E12temp_storage;
	add.s32 	%r167, %r166, %r165;
	st.shared.f64 	[%r167+16], %fd231;
$L__BB6_19:
	bar.sync 	0;
	setp.ne.s32 	%p33, %r1, 0;
	@%p33 bra 	$L__BB6_37;
	setp.gt.s32 	%p34, %r34, 32;
	ld.shared.f64 	%fd131, [_ZZN3cub18CUB_300001_SM_10006detail6reduce28DeviceReduceSingleTileKernelINS2_10policy_hubIdyN4cuda3std3__44plusIdEEE10Policy1000EPdSC_iS9_ddNS7_10__identityEEEvT0_T1_T2_T3_T4_T6_E12temp_storage+24];
	add.f64 	%fd132, %fd231, %fd131;
	selp.f64 	%fd133, %fd132, %fd231, %p34;
	setp.gt.s32 	%p35, %r34, 64;
	ld.shared.f64 	%fd134, [_ZZN3cub18CUB_300001_SM_10006detail6reduce28DeviceReduceSingleTileKernelINS2_10policy_hubIdyN4cuda3std3__44plusIdEEE10Policy1000EPdSC_iS9_ddNS7_10__identityEEEvT0_T1_T2_T3_T4_T6_E12temp_storage+32];
	add.f64 	%fd135, %fd134, %fd133;
	selp.f64 	%fd136, %fd135, %fd133, %p35;
	setp.gt.s32 	%p36, %r34, 96;
	ld.shared.f64 	%fd137, [_ZZN3cub18CUB_300001_SM_10006detail6reduce28DeviceReduceSingleTileKernelINS2_10policy_hubIdyN4cuda3std3__44plusIdEEE10Policy1000EPdSC_iS9_ddNS7_10__identityEEEvT0_T1_T2_T3_T4_T6_E12temp_storage+40];
	add.f64 	%fd138, %fd137, %fd136;
	selp.f64 	%fd139, %fd138, %fd136, %p36;
	setp.gt.s32 	%p37, %r34, 128;
	ld.shared.f64 	%fd140, [_ZZN3cub18CUB_300001_SM_10006detail6reduce28DeviceReduceSingleTileKernelINS2_10policy_hubIdyN4cuda3std3__44plusIdEEE10Policy1000EPdSC_iS9_ddNS7_10__identityEEEvT0_T1_T2_T3_T4_T6_E12temp_storage+48];
	add.f64 	%fd141, %fd140, %fd139;
	selp.f64 	%fd142, %fd141, %fd139, %p37;
	setp.gt.s32 	%p38, %r34, 160;
	ld.shared.f64 	%fd143, [_ZZN3cub18CUB_300001_SM_10006detail6reduce28DeviceReduceSingleTileKernelINS2_10policy_hubIdyN4cuda3std3__44plusIdEEE10Policy1000EPdSC_iS9_ddNS7_10__identityEEEvT0_T1_T2_T3_T4_T6_E12temp_storage+56];
	add.f64 	%fd144, %fd143, %fd142;
	selp.f64 	%fd145, %fd144, %fd142, %p38;
	setp.gt.s32 	%p39, %r34, 192;
	ld.shared.f64 	%fd146, [_ZZN3cub18CUB_300001_SM_10006detail6reduce28DeviceReduceSingleTileKernelINS2_10policy_hubIdyN4cuda3std3__44plusIdEEE10Policy1000EPdSC_iS9_ddNS7_10__identityEEEvT0_T1_T2_T3_T4_T6_E12temp_storage+64];
	add.f64 	%fd147, %fd146, %fd145;
	selp.f64 	%fd148, %fd147, %fd145, %p39;
	setp.gt.s32 	%p40, %r34, 224;
	ld.shared.f64 	%fd149, [_ZZN3cub18CUB_300001_SM_10006detail6reduce28DeviceReduceSingleTileKernelINS2_10policy_hubIdyN4cuda3std3__44plusIdEEE10Policy1000EPdSC_iS9_ddNS7_10__identityEEEvT0_T1_T2_T3_T4_T6_E12temp_storage+72];
	add.f64 	%fd150, %fd149, %fd148;
	selp.f64 	%fd151, %fd150, %fd148, %p40;
	setp.gt.s32 	%p41, %r34, 256;
	ld.shared.f64 	%fd152, [_ZZN3cub18CUB_300001_SM_10006detail6reduce28DeviceReduceSingleTileKernelINS2_10policy_hubIdyN4cuda3std3__44plusIdEEE10Policy1000EPdSC_iS9_ddNS7_10__identityEEEvT0_T1_T2_T3_T4_T6_E12temp_storage+80];
	add.f64 	%fd153, %fd152, %fd151;
	selp.f64 	%fd154, %fd153, %fd151, %p41;
	setp.gt.s32 	%p42, %r34, 288;
	ld.shared.f64 	%fd155, [_ZZN3cub18CUB_300001_SM_10006detail6reduce28DeviceReduceSingleTileKernelINS2_10policy_hubIdyN4cuda3std3__44plusIdEEE10Policy1000EPdSC_iS9_ddNS7_10__identityEEEvT0_T1_T2_T3_T4_T6_E12temp_storage+88];
	add.f64 	%fd156, %fd155, %fd154;
	selp.f64 	%fd157, %fd156, %fd154, %p42;
	setp.gt.s32 	%p43, %r34, 320;
	ld.shared.f64 	%fd158, [_ZZN3cub18CUB_300001_SM_10006detail6reduce28DeviceReduceSingleTileKernelINS2_10policy_hubIdyN4cuda3std3__44plusIdEEE10Policy1000EPdSC_iS9_ddNS7_10__identityEEEvT0_T1_T2_T3_T4_T6_E12temp_storage+96];
	add.f64 	%fd159, %fd158, %fd157;
	selp.f64 	%fd160, %fd159, %fd157, %p43;
	setp.gt.s32 	%p44, %r34, 352;
	ld.shared.f64 	%fd161, [_ZZN3cub18CUB_300001_SM_10006detail6reduce28DeviceReduceSingleTileKernelINS2_10policy_hubIdyN4cuda3std3__44plusIdEEE10Policy1000EPdSC_iS9_ddNS7_10__identityEEEvT0_T1_T2_T3_T4_T6_E12temp_storage+104];
	add.f64 	%fd162, %fd161, %fd160;
	selp.f64 	%fd163, %fd162, %fd160, %p44;
	setp.gt.s32 	%p45, %r34, 384;
	ld.shared.f64 	%fd164, [_ZZN3cub18CUB_300001_SM_10006detail6reduce28DeviceReduceSingleTileKernelINS2_10policy_hubIdyN4cuda3std3__44plusIdEEE10Policy1000EPdSC_iS9_ddNS7_10__identityEEEvT0_T1_T2_T3_T4_T6_E12temp_storage+112];
	add.f64 	%fd165, %fd164, %fd163;
	selp.f64 	%fd166, %fd165, %fd163, %p45;
	setp.gt.s32 	%p46, %r34, 416;
	ld.shared.f64 	%fd167, [_ZZN3cub18CUB_300001_SM_10006detail6reduce28DeviceReduceSingleTileKernelINS2_10policy_hubIdyN4cuda3std3__44plusIdEEE10Policy1000EPdSC_iS9_ddNS7_10__identityEEEvT0_T1_T2_T3_T4_T6_E12temp_storage+120];
	add.f64 	%fd168, %fd167, %fd166;
	selp.f64 	%fd169, %fd168, %fd166, %p46;
	setp.gt.s32 	%p47, %r34, 448;
	ld.shared.f64 	%fd170, [_ZZN3cub18CUB_300001_SM_10006detail6reduce28DeviceReduceSingleTileKernelINS2_10policy_hubIdyN4cuda3std3__44plusIdEEE10Policy1000EPdSC_iS9_ddNS7_10__identityEEEvT0_T1_T2_T3_T4_T6_E12temp_storage+128];
	add.f64 	%fd171, %fd170, %fd169;
	selp.f64 	%fd172, %fd171, %fd169, %p47;
	setp.gt.s32 	%p48, %r34, 480;
	ld.shared.f64 	%fd173, [_ZZN3cub18CUB_300001_SM_10006detail6reduce28DeviceReduceSingleTileKernelINS2_10policy_hubIdyN4cuda3std3__44plusIdEEE10Policy1000EPdSC_iS9_ddNS7_10__identityEEEvT0_T1_T2_T3_T4_T6_E12temp_storage+136];
	add.f64 	%fd174, %fd173, %fd172;
	selp.f64 	%fd231, %fd174, %fd172, %p48;
	bra.uni 	$L__BB6_37;
$L__BB6_21:
	mov.u32 	%r13, %tid.x;
	mul.wide.u32 	%rd24, %r13, 8;
	add.s64 	%rd11, %rd8, %rd24;
	// begin inline asm
	ld.global.nc.u64 %rd10, [%rd11];
	// end inline asm
	mov.b64 	%fd31, %rd10;
	add.s64 	%rd13, %rd11, 4096;
	// begin inline asm
	ld.global.nc.u64 %rd12, [%rd13];
	// end inline asm
	mov.b64 	%fd32, %rd12;
	add.s64 	%rd15, %rd11, 8192;
	// begin inline asm
	ld.global.nc.u64 %rd14, [%rd15];
	// end inline asm
	mov.b64 	%fd33, %rd14;
	add.s64 	%rd17, %rd11, 12288;
	// begin inline asm
	ld.global.nc.u64 %rd16, [%rd17];
	// end inline asm
	mov.b64 	%fd34, %rd16;
	add.s64 	%rd19, %rd11, 16384;
	// begin inline asm
	ld.global.nc.u64 %rd18, [%rd19];
	// end inline asm
	mov.b64 	%fd35, %rd18;
	add.s64 	%rd21, %rd11, 20480;
	// begin inline asm
	ld.global.nc.u64 %rd20, [%rd21];
	// end inline asm
	mov.b64 	%fd36, %rd20;
	add.s64 	%rd23, %rd11, 24576;
	// begin inline asm
	ld.global.nc.u64 %rd22, [%rd23];
	// end inline asm
	mov.b64 	%fd37, %rd22;
	add.f64 	%fd38, %fd31, %fd32;
	add.f64 	%fd39, %fd38, %fd33;
	add.f64 	%fd40, %fd39, %fd34;
	add.f64 	%fd41, %fd40, %fd35;
	add.f64 	%fd42, %fd41, %fd36;
	add.f64 	%fd230, %fd42, %fd37;
	setp.lt.u32 	%p3, %r34, 7168;
	mov.b32 	%r231, 3584;
	@%p3 bra 	$L__BB6_25;
	add.s32 	%r14, %r34, -3584;
	mov.b32 	%r231, 3584;
$L__BB6_23:
	add.s32 	%r37, %r231, %r13;
	mul.wide.u32 	%rd39, %r37, 8;
	add.s64 	%rd26, %rd8, %rd39;
	// begin inline asm
	ld.global.nc.u64 %rd25, [%rd26];
	// end inline asm
	mov.b64 	%fd43, %rd25;
	add.s64 	%rd28, %rd26, 4096;
	// begin inline asm
	ld.global.nc.u64 %rd27, [%rd28];
	// end inline asm
	mov.b64 	%fd44, %rd27;
	add.s64 	%rd30, %rd26, 8192;
	// begin inline asm
	ld.global.nc.u64 %rd29, [%rd30];
	// end inline asm
	mov.b64 	%fd45, %rd29;
	add.s64 	%rd32, %rd26, 12288;
	// begin inline asm
	ld.global.nc.u64 %rd31, [%rd32];
	// end inline asm
	mov.b64 	%fd46, %rd31;
	add.s64 	%rd34, %rd26, 16384;
	// begin inline asm
	ld.global.nc.u64 %rd33, [%rd34];
	// end inline asm
	mov.b64 	%fd47, %rd33;
	add.s64 	%rd36, %rd26, 20480;
	// begin inline asm
	ld.global.nc.u64 %rd35, [%rd36];
	// end inline asm
	mov.b64 	%fd48, %rd35;
	add.s64 	%rd38, %rd26, 24576;
	// begin inline asm
	ld.global.nc.u64 %rd37, [%rd38];
	// end inline asm
	mov.b64 	%fd49, %rd37;
	add.f64 	%fd50, %fd230, %fd43;
	add.f64 	%fd51, %fd50, %fd44;
	add.f64 	%fd52, %fd51, %fd45;
	add.f64 	%fd53, %fd52, %fd46;
	add.f64 	%fd54, %fd53, %fd47;
	add.f64 	%fd55, %fd54, %fd48;
	add.f64 	%fd230, %fd55, %fd49;
	sub.s32 	%r38, %r34, %r231;
	setp.lt.s32 	%p4, %r38, 3584;
	@%p4 bra 	$L__BB6_33;
	add.s32 	%r231, %r231, 3584;
	setp.le.s32 	%p5, %r231, %r14;
	@%p5 bra 	$L__BB6_23;
$L__BB6_25:
	setp.le.s32 	%p6, %r34, %r231;
	@%p6 bra 	$L__BB6_33;
	sub.s32 	%r18, %r34, %r231;
	setp.ge.s32 	%p7, %r13, %r18;
	@%p7 bra 	$L__BB6_33;
	not.b32 	%r39, %r13;
	add.s32 	%r40, %r34, %r39;
	sub.s32 	%r19, %r40, %r231;
	and.b32  	%r41, %r19, 1536;
	setp.eq.s32 	%p8, %r41, 1536;
	mov.u32 	%r235, %r13;
	@%p8 bra 	$L__BB6_30;
	add.s32 	%r233, %r13, %r231;
	shr.u32 	%r42, %r19, 9;
	add.s32 	%r43, %r42, 1;
	and.b32  	%r44, %r43, 3;
	neg.s32 	%r232, %r44;
	mov.u32 	%r235, %r13;
$L__BB6_29:
	.pragma "nounroll";
	mul.wide.u32 	%rd42, %r233, 8;
	add.s64 	%rd41, %rd8, %rd42;
	// begin inline asm
	ld.global.nc.u64 %rd40, [%rd41];
	// end inline asm
	mov.b64 	%fd57, %rd40;
	add.f64 	%fd230, %fd230, %fd57;
	add.s32 	%r235, %r235, 512;
	add.s32 	%r233, %r233, 512;
	add.s32 	%r232, %r232, 1;
	setp.ne.s32 	%p9, %r232, 0;
	@%p9 bra 	$L__BB6_29;
$L__BB6_30:
	setp.lt.u32 	%p10, %r19, 1536;
	@%p10 bra 	$L__BB6_33;
	cvt.u64.u32 	%rd43, %r235;
	cvt.u64.u32 	%rd44, %r231;
	add.s64 	%rd45, %rd43, %rd44;
	shl.b64 	%rd46, %rd45, 3;
	add.s64 	%rd47, %rd46, %rd8;
	add.s64 	%rd103, %rd47, 8192;
	add.s32 	%r236, %r235, %r231;
$L__BB6_32:
	mul.wide.u32 	%rd56, %r236, 8;
	add.s64 	%rd49, %rd8, %rd56;
	// begin inline asm
	ld.global.nc.u64 %rd48, [%rd49];
	// end inline asm
	mov.b64 	%fd58, %rd48;
	add.f64 	%fd59, %fd230, %fd58;
	add.s64 	%rd51, %rd103, -4096;
	// begin inline asm
	ld.global.nc.u64 %rd50, [%rd51];
	// end inline asm
	mov.b64 	%fd60, %rd50;
	add.f64 	%fd61, %fd59, %fd60;
	// begin inline asm
	ld.global.nc.u64 %rd52, [%rd103];
	// end inline asm
	mov.b64 	%fd62, %rd52;
	add.f64 	%fd63, %fd61, %fd62;
	add.s64 	%rd55, %rd103, 4096;
	// begin inline asm
	ld.global.nc.u64 %rd54, [%rd55];
	// end inline asm
	mov.b64 	%fd64, %rd54;
	add.f64 	%fd230, %fd63, %fd64;
	add.s32 	%r235, %r235, 2048;
	add.s64 	%rd103, %rd103, 16384;
	add.s32 	%r236, %r236, 2048;
	setp.lt.s32 	%p11, %r235, %r18;
	@%p11 bra 	$L__BB6_32;
$L__BB6_33:
	// begin inline asm
	mov.u32 %r45, %laneid;
	// end inline asm
	mov.b64 	%rd57, %fd230;
	mov.b64 	{%r47, %r52}, %rd57;
	mov.b32 	%r53, 1;
	mov.b32 	%r94, 31;
	mov.b32 	%r95, -1;
	// begin inline asm
	shfl.sync.down.b32 %r46, %r47, %r53, %r94, %r95;
	// end inline asm
	// begin inline asm
	shfl.sync.down.b32 %r51, %r52, %r53, %r94, %r95;
	// end inline asm
	mov.b64 	%rd58, {%r46, %r51};
	mov.b64 	%fd65, %rd58;
	setp.gt.s32 	%p12, %r45, 30;
	add.f64 	%fd66, %fd230, %fd65;
	selp.f64 	%fd67, %fd230, %fd66, %p12;
	mov.b64 	%rd59, %fd67;
	mov.b64 	{%r57, %r62}, %rd59;
	mov.b32 	%r63, 2;
	// begin inline asm
	shfl.sync.down.b32 %r56, %r57, %r63, %r94, %r95;
	// end inline asm
	// begin inline asm
	shfl.sync.down.b32 %r61, %r62, %r63, %r94, %r95;
	// end inline asm
	mov.b64 	%rd60, {%r56, %r61};
	mov.b64 	%fd68, %rd60;
	setp.gt.s32 	%p13, %r45, 29;
	add.f64 	%fd69, %fd67, %fd68;
	selp.f64 	%fd70, %fd67, %fd69, %p13;
	mov.b64 	%rd61, %fd70;
	mov.b64 	{%r67, %r72}, %rd61;
	mov.b32 	%r73, 4;
	// begin inline asm
	shfl.sync.down.b32 %r66, %r67, %r73, %r94, %r95;
	// end inline asm
	// begin inline asm
	shfl.sync.down.b32 %r71, %r72, %r73, %r94, %r95;
	// end inline asm
	mov.b64 	%rd62, {%r66, %r71};
	mov.b64 	%fd71, %rd62;
	setp.gt.s32 	%p14, %r45, 27;
	add.f64 	%fd72, %fd70, %fd71;
	selp.f64 	%fd73, %fd70, %fd72, %p14;
	mov.b64 	%rd63, %fd73;
	mov.b64 	{%r77, %r82}, %rd63;
	mov.b32 	%r83, 8;
	// begin inline asm
	shfl.sync.down.b32 %r76, %r77, %r83, %r94, %r95;
	// end inline asm
	// begin inline asm
	shfl.sync.down.b32 %r81, %r82, %r83, %r94, %r95;
	// end inline asm
	mov.b64 	%rd64, {%r76, %r81};
	mov.b64 	%fd74, %rd64;
	setp.gt.s32 	%p15, %r45, 23;
	add.f64 	%fd75, %fd73, %fd74;
	selp.f64 	%fd76, %fd73, %fd75, %p15;
	mov.b64 	%rd65, %fd76;
	mov.b64 	{%r87, %r92}, %rd65;
	mov.b32 	%r93, 16;
	// begin inline asm
	shfl.sync.down.b32 %r86, %r87, %r93, %r94, %r95;
	// end inline asm
	// begin inline asm
	shfl.sync.down.b32 %r91, %r92, %r93, %r94, %r95;
	// end inline asm
	mov.b64 	%rd66, {%r86, %r91};
	mov.b64 	%fd77, %rd66;
	setp.gt.s32 	%p16, %r45, 15;
	add.f64 	%fd26, %fd76, %fd77;
	selp.f64 	%fd231, %fd76, %fd26, %p16;
	setp.ne.s32 	%p17, %r45, 0;
	@%p17 bra 	$L__BB6_35;
	shr.u32 	%r96, %r13, 2;
	and.b32  	%r97, %r96, 248;
	mov.u32 	%r98, _ZZN3cub18CUB_300001_SM_10006detail6reduce28DeviceReduceSingleTileKernelINS2_10policy_hubIdyN4cuda3std3__44plusIdEEE10Policy1000EPdSC_iS9_ddNS7_10__identityEEEvT0_T1_T2_T3_T4_T6_E12temp_storage;
	add.s32 	%r99, %r98, %r97;
	st.shared.f64 	[%r99+16], %fd26;
$L__BB6_35:
	bar.sync 	0;
	setp.ne.s32 	%p18, %r13, 0;
	@%p18 bra 	$L__BB6_37;
	ld.shared.f64 	%fd78, [_ZZN3cub18CUB_300001_SM_10006detail6reduce28DeviceReduceSingleTileKernelINS2_10policy_hubIdyN4cuda3std3__44plusIdEEE10Policy1000EPdSC_iS9_ddNS7_10__identityEEEvT0_T1_T2_T3_T4_T6_E12temp_storage+24];
	add.f64 	%fd79, %fd231, %fd78;
	ld.shared.f64 	%fd80, [_ZZN3cub18CUB_300001_SM_10006detail6reduce28DeviceReduceSingleTileKernelINS2_10policy_hubIdyN4cuda3std3__44plusIdEEE10Policy1000EPdSC_iS9_ddNS7_10__identityEEEvT0_T1_T2_T3_T4_T6_E12temp_storage+32];
	add.f64 	%fd81, %fd79, %fd80;
	ld.shared.f64 	%fd82, [_ZZN3cub18CUB_300001_SM_10006detail6reduce28DeviceReduceSingleTileKernelINS2_10policy_hubIdyN4cuda3std3__44plusIdEEE10Policy1000EPdSC_iS9_ddNS7_10__identityEEEvT0_T1_T2_T3_T4_T6_E12temp_storage+40];
	add.f64 	%fd83, %fd81, %fd82;
	ld.shared.f64 	%fd84, [_ZZN3cub18CUB_300001_SM_10006detail6reduce28DeviceReduceSingleTileKernelINS2_10policy_hubIdyN4cuda3std3__44plusIdEEE10Policy1000EPdSC_iS9_ddNS7_10__identityEEEvT0_T1_T2_T3_T4_T6_E12temp_storage+48];
	add.f64 	%fd85, %fd83, %fd84;
	ld.shared.f64 	%fd86, [_ZZN3cub18CUB_300001_SM_10006detail6reduce28DeviceReduceSingleTileKernelINS2_10policy_hubIdyN4cuda3std3__44plusIdEEE10Policy1000EPdSC_iS9_ddNS7_10__identityEEEvT0_T1_T2_T3_T4_T6_E12temp_storage+56];
	add.f64 	%fd87, %fd85, %fd86;
	ld.shared.f64 	%fd88, [_ZZN3cub18CUB_300001_SM_10006detail6reduce28DeviceReduceSingleTileKernelINS2_10policy_hubIdyN4cuda3std3__44plusIdEEE10Policy1000EPdSC_iS9_ddNS7_10__identityEEEvT0_T1_T2_T3_T4_T6_E12temp_storage+64];
	add.f64 	%fd89, %fd87, %fd88;
	ld.shared.f64 	%fd90, [_ZZN3cub18CUB_300001_SM_10006detail6reduce28DeviceReduceSingleTileKernelINS2_10policy_hubIdyN4cuda3std3__44plusIdEEE10Policy1000EPdSC_iS9_ddNS7_10__identityEEEvT0_T1_T2_T3_T4_T6_E12temp_storage+72];
	add.f64 	%fd91, %fd89, %fd90;
	ld.shared.f64 	%fd92, [_ZZN3cub18CUB_300001_SM_10006detail6reduce28DeviceReduceSingleTileKernelINS2_10policy_hubIdyN4cuda3std3__44plusIdEEE10Policy1000EPdSC_iS9_ddNS7_10__identityEEEvT0_T1_T2_T3_T4_T6_E12temp_storage+80];
	add.f64 	%fd93, %fd91, %fd92;
	ld.shared.f64 	%fd94, [_ZZN3cub18CUB_300001_SM_10006detail6reduce28DeviceReduceSingleTileKernelINS2_10policy_hubIdyN4cuda3std3__44plusIdEEE10Policy1000EPdSC_iS9_ddNS7_10__identityEEEvT0_T1_T2_T3_T4_T6_E12temp_storage+88];
	add.f64 	%fd95, %fd93, %fd94;
	ld.shared.f64 	%fd96, [_ZZN3cub18CUB_300001_SM_10006detail6reduce28DeviceReduceSingleTileKernelINS2_10policy_hubIdyN4cuda3std3__44plusIdEEE10Policy1000EPdSC_iS9_ddNS7_10__identityEEEvT0_T1_T2_T3_T4_T6_E12temp_storage+96];
	add.f64 	%fd97, %fd95, %fd96;
	ld.shared.f64 	%fd98, [_ZZN3cub18CUB_300001_SM_10006detail6reduce28DeviceReduceSingleTileKernelINS2_10policy_hubIdyN4cuda3std3__44plusIdEEE10Policy1000EPdSC_iS9_ddNS7_10__identityEEEvT0_T1_T2_T3_T4_T6_E12temp_storage+104];
	add.f64 	%fd99, %fd97, %fd98;
	ld.shared.f64 	%fd100, [_ZZN3cub18CUB_300001_SM_10006detail6reduce28DeviceReduceSingleTileKernelINS2_10policy_hubIdyN4cuda3std3__44plusIdEEE10Policy1000EPdSC_iS9_ddNS7_10__identityEEEvT0_T1_T2_T3_T4_T6_E12temp_storage+112];
	add.f64 	%fd101, %fd99, %fd100;
	ld.shared.f64 	%fd102, [_ZZN3cub18CUB_300001_SM_10006detail6reduce28DeviceReduceSingleTileKernelINS2_10policy_hubIdyN4cuda3std3__44plusIdEEE10Policy1000EPdSC_iS9_ddNS7_10__identityEEEvT0_T1_T2_T3_T4_T6_E12temp_storage+120];
	add.f64 	%fd103, %fd101, %fd102;
	ld.shared.f64 	%fd104, [_ZZN3cub18CUB_300001_SM_10006detail6reduce28DeviceReduceSingleTileKernelINS2_10policy_hubIdyN4cuda3std3__44plusIdEEE10Policy1000EPdSC_iS9_ddNS7_10__identityEEEvT0_T1_T2_T3_T4_T6_E12temp_storage+128];
	add.f64 	%fd105, %fd103, %fd104;
	ld.shared.f64 	%fd106, [_ZZN3cub18CUB_300001_SM_10006detail6reduce28DeviceReduceSingleTileKernelINS2_10policy_hubIdyN4cuda3std3__44plusIdEEE10Policy1000EPdSC_iS9_ddNS7_10__identityEEEvT0_T1_T2_T3_T4_T6_E12temp_storage+136];
	add.f64 	%fd231, %fd105, %fd106;
$L__BB6_37:
	mov.u32 	%r223, %tid.x;
	setp.ne.s32 	%p56, %r223, 0;
	@%p56 bra 	$L__BB6_39;
	add.f64 	%fd217, %fd30, %fd231;
	st.global.f64 	[%rd1], %fd217;
$L__BB6_39:
	ret;

}


// ===== COMPILED SASS (sm_100) =====

	.target	sm_100

	.elftype	@"ET_EXEC"


//--------------------- .note.nv.tkinfo           --------------------------
	.section	.note.nv.tkinfo,"",@"SHT_NOTE"
	.sectionflags	@"SHF_NOTE_NV_TKINFO"
	.tkinfo
        /*0018*/ 	.word	0x00000002
        /*0030*/ 	.string	""
        /*0030*/ 	.string	"ptxas"
        /*0030*/ 	.string	"Cuda compilation tools, release 13.0, V13.0.88"
        /*0030*/ 	.string	"Build cuda_13.0.r13.0/compiler.36424714_0"
        /*0030*/ 	.string	"-arch sm_100 -m 64 "



//--------------------- .note.nv.cuinfo           --------------------------
	.section	.note.nv.cuinfo,"",@"SHT_NOTE"
	.sectionflags	@"SHF_NOTE_NV_CUINFO"
        /*0018*/ 	.short	0x0002
        /*001a*/ 	.short	0x0064
        /*001c*/ 	.short	0x0082
	.zero		2


//--------------------- .nv.info                  --------------------------
	.section	.nv.info,"",@"SHT_CUDA_INFO"
	.align	4


	//----- nvinfo : EIATTR_REGCOUNT
	.align		4
        /*0000*/ 	.byte	0x04, 0x2f
        /*0002*/ 	.short	(.L_44 - .L_43)
	.align		4
.L_43:
        /*0004*/ 	.word	index@(_ZN3cub18CUB_300001_SM_10006detail11EmptyKernelIvEEvv)
        /*0008*/ 	.word	0x00000004


	//----- nvinfo : EIATTR_FRAME_SIZE
	.align		4
.L_44:
        /*000c*/ 	.byte	0x04, 0x11
        /*000e*/ 	.short	(.L_46 - .L_45)
	.align		4
.L_45:
        /*0010*/ 	.word	index@(_ZN3cub18CUB_300001_SM_10006detail11EmptyKernelIvEEvv)
        /*0014*/ 	.word	0x00000000


	//----- nvinfo : EIATTR_REGCOUNT
	.align		4
.L_46:
        /*0018*/ 	.byte	0x04, 0x2f
        /*001a*/ 	.short	(.L_48 - .L_47)
	.align		4
.L_47:
        /*001c*/ 	.word	index@(_ZN3cub18CUB_300001_SM_10006detail6reduce28DeviceReduceSingleTileKernelINS2_10policy_hubIdjN4cuda3std3__44plusIdEEE10Policy1000EN6thrust24THRUST_300001_SM_1000_NS6detail15normal_iteratorINSD_10device_ptrIdEEEEPdjS9_dd6squareIdEEEvT0_T1_T2_T3_T4_T6_)
        /*0020*/ 	.word	0x0000002d


	//----- nvinfo : EIATTR_FRAME_SIZE
	.align		4
.L_48:
        /*0024*/ 	.byte	0x04, 0x11
        /*0026*/ 	.short	(.L_50 - .L_49)
	.align		4
.L_49:
        /*0028*/ 	.word	index@(_ZN3cub18CUB_300001_SM_10006detail6reduce28DeviceReduceSingleTileKernelINS2_10policy_hubIdjN4cuda3std3__44plusIdEEE10Policy1000EN6thrust24THRUST_300001_SM_1000_NS6detail15normal_iteratorINSD_10device_ptrIdEEEEPdjS9_dd6squareIdEEEvT0_T1_T2_T3_T4_T6_)
        /*002c*/ 	.word	0x00000000


	//----- nvinfo : EIATTR_REGCOUNT
	.align		4
.L_50:
        /*0030*/ 	.byte	0x04, 0x2f
        /*0032*/ 	.short	(.L_52 - .L_51)
	.align		4
.L_51:
        /*0034*/ 	.word	index@(_ZN3cub18CUB_300001_SM_10006detail6reduce18DeviceReduceKernelINS2_10policy_hubIdjN4cuda3std3__44plusIdEEE10Policy1000EN6thrust24THRUST_300001_SM_1000_NS6detail15normal_iteratorINSD_10device_ptrIdEEEEjS9_d6squareIdEEEvT0_PT3_T1_NS0_13GridEvenShareISO_EET2_T4_)
        /*0038*/ 	.word	0x00000020


	//----- nvinfo : EIATTR_FRAME_SIZE
	.align		4
.L_52:
        /*003c*/ 	.byte	0x04, 0x11
        /*003e*/ 	.short	(.L_54 - .L_53)
	.align		4
.L_53:
        /*0040*/ 	.word	index@(_ZN3cub18CUB_300001_SM_10006detail6reduce18DeviceReduceKernelINS2_10policy_hubIdjN4cuda3std3__44plusIdEEE10Policy1000EN6thrust24THRUST_300001_SM_1000_NS6detail15normal_iteratorINSD_10device_ptrIdEEEEjS9_d6squareIdEEEvT0_PT3_T1_NS0_13GridEvenShareISO_EET2_T4_)
        /*0044*/ 	.word	0x00000000


	//----- nvinfo : EIATTR_REGCOUNT
	.align		4
.L_54:
        /*0048*/ 	.byte	0x04, 0x2f
        /*004a*/ 	.short	(.L_56 - .L_55)
	.align		4
.L_55:
        /*004c*/ 	.word	index@(_ZN3cub18CUB_300001_SM_10006detail6reduce28DeviceReduceSingleTileKernelINS2_10policy_hubIdjN4cuda3std3__44plusIdEEE10Policy1000EPdSC_iS9_ddNS7_10__identityEEEvT0_T1_T2_T3_T4_T6_)
        /*0050*/ 	.word	0x00000030


	//----- nvinfo : EIATTR_FRAME_SIZE
	.align		4
.L_56:
        /*0054*/ 	.byte	0x04, 0x11
        /*0056*/ 	.short	(.L_58 - .L_57)
	.align		4
.L_57:
        /*0058*/ 	.word	index@(_ZN3cub18CUB_300001_SM_10006detail6reduce28DeviceReduceSingleTileKernelINS2_10policy_hubIdjN4cuda3std3__44plusIdEEE10Policy1000EPdSC_iS9_ddNS7_10__identityEEEvT0_T1_T2_T3_T4_T6_)
        /*005c*/ 	.word	0x00000000


	//----- nvinfo : EIATTR_REGCOUNT
	.align		4
.L_58:
        /*0060*/ 	.byte	0x04, 0x2f
        /*0062*/ 	.short	(.L_60 - .L_59)
	.align		4
.L_59:
        /*0064*/ 	.word	index@(_ZN3cub18CUB_300001_SM_10006detail6reduce28DeviceReduceSingleTileKernelINS2_10policy_hubIdyN4cuda3std3__44plusIdEEE10Policy1000EN6thrust24THRUST_300001_SM_1000_NS6detail15normal_iteratorINSD_10device_ptrIdEEEEPdyS9_dd6squareIdEEEvT0_T1_T2_T3_T4_T6_)
        /*0068*/ 	.word	0x0000002e


	//----- nvinfo : EIATTR_FRAME_SIZE
	.align		4
.L_60:
        /*006c*/ 	.byte	0x04, 0x11
        /*006e*/ 	.short	(.L_62 - .L_61)
	.align		4
.L_61:
        /*0070*/ 	.word	index@(_ZN3cub18CUB_300001_SM_10006detail6reduce28DeviceReduceSingleTileKernelINS2_10policy_hubIdyN4cuda3std3__44plusIdEEE10Policy1000EN6thrust24THRUST_300001_SM_1000_NS6detail15normal_iteratorINSD_10device_ptrIdEEEEPdyS9_dd6squareIdEEEvT0_T1_T2_T3_T4_T6_)
        /*0074*/ 	.word	0x00000000


	//----- nvinfo : EIATTR_REGCOUNT
	.align		4
.L_62:
        /*0078*/ 	.byte	0x04, 0x2f
        /*007a*/ 	.short	(.L_64 - .L_63)
	.align		4
.L_63:
        /*007c*/ 	.word	index@(_ZN3cub18CUB_300001_SM_10006detail6reduce18DeviceReduceKernelINS2_10policy_hubIdyN4cuda3std3__44plusIdEEE10Policy1000EN6thrust24THRUST_300001_SM_1000_NS6detail15normal_iteratorINSD_10device_ptrIdEEEEyS9_d6squareIdEEEvT0_PT3_T1_NS0_13GridEvenShareISO_EET2_T4_)
        /*0080*/ 	.word	0x0000001d


	//----- nvinfo : EIATTR_FRAME_SIZE
	.align		4
.L_64:
        /*0084*/ 	.byte	0x04, 0x11
        /*0086*/ 	.short	(.L_66 - .L_65)
	.align		4
.L_65:
        /*0088*/ 	.word	index@(_ZN3cub18CUB_300001_SM_10006detail6reduce18DeviceReduceKernelINS2_10policy_hubIdyN4cuda3std3__44plusIdEEE10Policy1000EN6thrust24THRUST_300001_SM_1000_NS6detail15normal_iteratorINSD_10device_ptrIdEEEEyS9_d6squareIdEEEvT0_PT3_T1_NS0_13GridEvenShareISO_EET2_T4_)
        /*008c*/ 	.word	0x00000000


	//----- nvinfo : EIATTR_REGCOUNT
	.align		4
.L_66:
        /*0090*/ 	.byte	0x04, 0x2f
        /*0092*/ 	.short	(.L_68 - .L_67)
	.align		4
.L_67:
        /*0094*/ 	.word	index@(_ZN3cub18CUB_300001_SM_10006detail6reduce28DeviceReduceSingleTileKernelINS2_10policy_hubIdyN4cuda3std3__44plusIdEEE10Policy1000EPdSC_iS9_ddNS7_10__identityEEEvT0_T1_T2_T3_T4_T6_)
        /*0098*/ 	.word	0x00000030


	//----- nvinfo : EIATTR_FRAME_SIZE
	.align		4
.L_68:
        /*009c*/ 	.byte	0x04, 0x11
        /*009e*/ 	.short	(.L_70 - .L_69)
	.align		4
.L_69:
        /*00a0*/ 	.word	index@(_ZN3cub18CUB_300001_SM_10006detail6reduce28DeviceReduceSingleTileKernelINS2_10policy_hubIdyN4cuda3std3__44plusIdEEE10Policy1000EPdSC_iS9_ddNS7_10__identityEEEvT0_T1_T2_T3_T4_T6_)
        /*00a4*/ 	.word	0x00000000


	//----- nvinfo : EIATTR_MIN_STACK_SIZE
	.align		4
.L_70:
        /*00a8*/ 	.byte	0x04, 0x12
        /*00aa*/ 	.short	(.L_72 - .L_71)
	.align		4
.L_71:
        /*00ac*/ 	.word	index@(_ZN3cub18CUB_300001_SM_10006detail6reduce28DeviceReduceSingleTileKernelINS2_10policy_hubIdyN4cuda3std3__44plusIdEEE10Policy1000EPdSC_iS9_ddNS7_10__identityEEEvT0_T1_T2_T3_T4_T6_)
        /*00b0*/ 	.word	0x00000000


	//----- nvinfo : EIATTR_MIN_STACK_SIZE
	.align		4
.L_72:
        /*00b4*/ 	.byte	0x04, 0x12
        /*00b6*/ 	.short	(.L_74 - .L_73)
	.align		4
.L_73:
        /*00b8*/ 	.word	index@(_ZN3cub18CUB_300001_SM_10006detail6reduce18DeviceReduceKernelINS2_10policy_hubIdyN4cuda3std3__44plusIdEEE10Policy1000EN6thrust24THRUST_300001_SM_1000_NS6detail15normal_iteratorINSD_10device_ptrIdEEEEyS9_d6squareIdEEEvT0_PT3_T1_NS0_13GridEvenShareISO_EET2_T4_)
        /*00bc*/ 	.word	0x00000000


	//----- nvinfo : EIATTR_MIN_STACK_SIZE
	.align		4
.L_74:
        /*00c0*/ 	.byte	0x04, 0x12
        /*00c2*/ 	.short	(.L_76 - .L_75)
	.align		4
.L_75:
        /*00c4*/ 	.word	index@(_ZN3cub18CUB_300001_SM_10006detail6reduce28DeviceReduceSingleTileKernelINS2_10policy_hubIdyN4cuda3std3__44plusIdEEE10Policy1000EN6thrust24THRUST_300001_SM_1000_NS6detail15normal_iteratorINSD_10device_ptrIdEEEEPdyS9_dd6squareIdEEEvT0_T1_T2_T3_T4_T6_)
        /*00c8*/ 	.word	0x00000000


	//----- nvinfo : EIATTR_MIN_STACK_SIZE
	.align		4
.L_76:
        /*00cc*/ 	.byte	0x04, 0x12
        /*00ce*/ 	.short	(.L_78 - .L_77)
	.align		4
.L_77:
        /*00d0*/ 	.word	index@(_ZN3cub18CUB_300001_SM_10006detail6reduce28DeviceReduceSingleTileKernelINS2_10policy_hubIdjN4cuda3std3__44plusIdEEE10Policy1000EPdSC_iS9_ddNS7_10__identityEEEvT0_T1_T2_T3_T4_T6_)
        /*00d4*/ 	.word	0x00000000


	//----- nvinfo : EIATTR_MIN_STACK_SIZE
	.align		4
.L_78:
        /*00d8*/ 	.byte	0x04, 0x12
        /*00da*/ 	.short	(.L_80 - .L_79)
	.align		4
.L_79:
        /*00dc*/ 	.word	index@(_ZN3cub18CUB_300001_SM_10006detail6reduce18DeviceReduceKernelINS2_10policy_hubIdjN4cuda3std3__44plusIdEEE10Policy1000EN6thrust24THRUST_300001_SM_1000_NS6detail15normal_iteratorINSD_10device_ptrIdEEEEjS9_d6squareIdEEEvT0_PT3_T1_NS0_13GridEvenShareISO_EET2_T4_)
        /*00e0*/ 	.word	0x00000000


	//----- nvinfo : EIATTR_MIN_STACK_SIZE
	.align		4
.L_80:
        /*00e4*/ 	.byte	0x04, 0x12
        /*00e6*/ 	.short	(.L_82 - .L_81)
	.align		4
.L_81:
        /*00e8*/ 	.word	index@(_ZN3cub18CUB_300001_SM_10006detail6reduce28DeviceReduceSingleTileKernelINS2_10policy_hubIdjN4cuda3std3__44plusIdEEE10Policy1000EN6thrust24THRUST_300001_SM_1000_NS6detail15normal_iteratorINSD_10device_ptrIdEEEEPdjS9_dd6squareIdEEEvT0_T1_T2_T3_T4_T6_)
        /*00ec*/ 	.word	0x00000000


	//----- nvinfo : EIATTR_MIN_STACK_SIZE
	.align		4
.L_82:
        /*00f0*/ 	.byte	0x04, 0x12
        /*00f2*/ 	.short	(.L_84 - .L_83)
	.align		4
.L_83:
        /*00f4*/ 	.word	index@(_ZN3cub18CUB_300001_SM_10006detail11EmptyKernelIvEEvv)
        /*00f8*/ 	.word	0x00000000
.L_84:


//--------------------- .nv.compat                --------------------------
	.section	.nv.compat,"",@"SHT_CUDA_COMPAT_INFO"
	.align	4
        /*0000*/ 	.byte	0x02, 0x09, 0x00, 0x00, 0x02, 0x02, 0x01, 0x00, 0x02, 0x05, 0x05, 0x00, 0x03, 0x07, 0x01, 0x01
        /*0010*/ 	.byte	0x02, 0x03, 0x00, 0x00, 0x02, 0x06, 0x01, 0x00, 0x04, 0x0b, 0x08, 0x00, 0x01, 0x00, 0x00, 0x00
        /*0020*/ 	.byte	0x00, 0x00, 0x00, 0x00


//--------------------- .nv.info._ZN3cub18CUB_300001_SM_10006detail6reduce28DeviceReduceSingleTileKernelINS2_10policy_hubIdyN4cuda3std3__44plusIdEEE10Policy1000EPdSC_iS9_ddNS7_10__identityEEEvT0_T1_T2_T3_T4_T6_ --------------------------
	.section	.nv.info._ZN3cub18CUB_300001_SM_10006detail6reduce28DeviceReduceSingleTileKernelINS2_10policy_hubIdyN4cuda3std3__44plusIdEEE10Policy1000EPdSC_iS9_ddNS7_10__identityEEEvT0_T1_T2_T3_T4_T6_,"",@"SHT_CUDA_INFO"
	.sectionflags	@""
	.align	4


	//----- nvinfo : EIATTR_CUDA_API_VERSION
	.align		4
        /*0000*/ 	.byte	0x04, 0x37
        /*0002*/ 	.short	(.L_86 - .L_85)
.L_85:
        /*0004*/ 	.word	0x00000082


	//----- nvinfo : EIATTR_KPARAM_INFO
	.align		4
.L_86:
        /*0008*/ 	.byte	0x04, 0x17
        /*000a*/ 	.short	(.L_88 - .L_87)
.L_87:
        /*000c*/ 	.word	0x00000000
        /*0010*/ 	.short	0x0005
        /*0012*/ 	.short	0x0020
        /*0014*/ 	.byte	0x00, 0xf0, 0x05, 0x00


	//----- nvinfo : EIATTR_KPARAM_INFO
	.align		4
.L_88:
        /*0018*/ 	.byte	0x04, 0x17
        /*001a*/ 	.short	(.L_90 - .L_89)
.L_89:
        /*001c*/ 	.word	0x00000000
        /*0020*/ 	.short	0x0004
        /*0022*/ 	.short	0x0018
        /*0024*/ 	.byte	0x00, 0xf0, 0x21, 0x00


	//----- nvinfo : EIATTR_KPARAM_INFO
	.align		4
.L_90:
        /*0028*/ 	.byte	0x04, 0x17
        /*002a*/ 	.short	(.L_92 - .L_91)
.L_91:
        /*002c*/ 	.word	0x00000000
        /*0030*/ 	.short	0x0003
        /*0032*/ 	.short	0x0014
        /*0034*/ 	.byte	0x00, 0xf0, 0x05, 0x00


	//----- nvinfo : EIATTR_KPARAM_INFO
	.align		4
.L_92:
        /*0038*/ 	.byte	0x04, 0x17
        /*003a*/ 	.short	(.L_94 - .L_93)
.L_93:
        /*003c*/ 	.word	0x00000000
        /*0040*/ 	.short	0x0002
        /*0042*/ 	.short	0x0010
        /*0044*/ 	.byte	0x00, 0xf0, 0x11, 0x00


	//----- nvinfo : EIATTR_KPARAM_INFO
	.align		4
.L_94:
        /*0048*/ 	.byte	0x04, 0x17
        /*004a*/ 	.short	(.L_96 - .L_95)
.L_95:
        /*004c*/ 	.word	0x00000000
        /*0050*/ 	.short	0x0001
        /*0052*/ 	.short	0x0008
        /*0054*/ 	.byte	0x00, 0xf5, 0x21, 0x00


	//----- nvinfo : EIATTR_KPARAM_INFO
	.align		4
.L_96:
        /*0058*/ 	.byte	0x04, 0x17
        /*005a*/ 	.short	(.L_98 - .L_97)
.L_97:
        /*005c*/ 	.word	0x00000000
        /*0060*/ 	.short	0x0000
        /*0062*/ 	.short	0x0000
        /*0064*/ 	.byte	0x00, 0xf5, 0x21, 0x00


	//----- nvinfo : EIATTR_SPARSE_MMA_MASK
	.align		4
.L_98:
        /*0068*/ 	.byte	0x03, 0x50
        /*006a*/ 	.short	0x0000


	//----- nvinfo : EIATTR_MAXREG_COUNT
	.align		4
        /*006c*/ 	.byte	0x03, 0x1b
        /*006e*/ 	.short	0x0080


	//----- nvinfo : EIATTR_NUM_BARRIERS
	.align		4
        /*0070*/ 	.byte	0x02, 0x4c
        /*0072*/ 	.byte	0x01
	.zero		1


	//----- nvinfo : EIATTR_MERCURY_ISA_VERSION
	.align		4
        /*0074*/ 	.byte	0x03, 0x5f
        /*0076*/ 	.short	0x0101


	//----- nvinfo : EIATTR_COOP_GROUP_MASK_REGIDS
	.align		4
        /*0078*/ 	.byte	0x04, 0x29
        /*007a*/ 	.short	(.L_100 - .L_99)


	//   ....[0]....
.L_99:
        /*007c*/ 	.word	0xffffffff


	//   ....[1]....
        /*0080*/ 	.word	0xffffffff


	//   ....[2]....
        /*0084*/ 	.word	0xffffffff


	//   ....[3]....
        /*0088*/ 	.word	0xffffffff


	//   ....[4]....
        /*008c*/ 	.word	0xffffffff


	//   ....[5]....
        /*0090*/ 	.word	0xffffffff


	//   ....[6]....
        /*0094*/ 	.word	0xffffffff


	//   ....[7]....
        /*0098*/ 	.word	0xffffffff


	//   ....[8]....
        /*009c*/ 	.word	0xffffffff


	//   ....[9]....
        /*00a0*/ 	.word	0xffffffff


	//   ....[10]....
        /*00a4*/ 	.word	0xffffffff


	//   ....[11]....
        /*00a8*/ 	.word	0xffffffff


	//   ....[12]....
        /*00ac*/ 	.word	0xffffffff


	//   ....[13]....
        /*00b0*/ 	.word	0xffffffff


	//   ....[14]....
        /*00b4*/ 	.word	0xffffffff


	//   ....[15]....
        /*00b8*/ 	.word	0xffffffff


	//   ....[16]....
        /*00bc*/ 	.word	0xffffffff


	//   ....[17]....
        /*00c0*/ 	.word	0xffffffff


	//   ....[18]....
        /*00c4*/ 	.word	0xffffffff


	//   ....[19]....
        /*00c8*/ 	.word	0xffffffff


	//   ....[20]....
        /*00cc*/ 	.word	0xffffffff


	//   ....[21]....
        /*00d0*/ 	.word	0xffffffff


	//   ....[22]....
        /*00d4*/ 	.word	0xffffffff


	//   ....[23]....
        /*00d8*/ 	.word	0xffffffff


	//   ....[24]....
        /*00dc*/ 	.word	0xffffffff


	//   ....[25]....
        /*00e0*/ 	.word	0xffffffff


	//   ....[26]....
        /*00e4*/ 	.word	0xffffffff


	//   ....[27]....
        /*00e8*/ 	.word	0xffffffff


	//   ....[28]....
        /*00ec*/ 	.word	0xffffffff


	//   ....[29]....
        /*00f0*/ 	.word	0xffffffff


	//----- nvinfo : EIATTR_COOP_GROUP_INSTR_OFFSETS
	.align		4
.L_100:
        /*00f4*/ 	.byte	0x04, 0x28
        /*00f6*/ 	.short	(.L_102 - .L_101)


	//   ....[0]....
.L_101:
        /*00f8*/ 	.word	0x00000960


	//   ....[1]....
        /*00fc*/ 	.word	0x00000970


	//   ....[2]....
        /*0100*/ 	.word	0x000009e0


	//   ....[3]....
        /*0104*/ 	.word	0x00000a10


	//   ....[4]....
        /*0108*/ 	.word	0x00000a70


	//   ....[5]....
        /*010c*/ 	.word	0x00000a80


	//   ....[6]....
        /*0110*/ 	.word	0x00000ae0


	//   ....[7]....
        /*0114*/ 	.word	0x00000af0


	//   ....[8]....
        /*0118*/ 	.word	0x00000b40


	//   ....[9]....
        /*011c*/ 	.word	0x00000b60


	//   ....[10]....
        /*0120*/ 	.word	0x00000e10


	//   ....[11]....
        /*0124*/ 	.word	0x00000e20


	//   ....[12]....
        /*0128*/ 	.word	0x00000eb0


	//   ....[13]....
        /*012c*/ 	.word	0x00000ed0


	//   ....[14]....
        /*0130*/ 	.word	0x00000f20


	//   ....[15]....
        /*0134*/ 	.word	0x00000f40


	//   ....[16]....
        /*0138*/ 	.word	0x00000f90


	//   ....[17]....
        /*013c*/ 	.word	0x00000fb0


	//   ....[18]....
        /*0140*/ 	.word	0x00001000


	//   ....[19]....
        /*0144*/ 	.word	0x00001030


	//   ....[20]....
        /*0148*/ 	.word	0x000020b0


	//   ....[21]....
        /*014c*/ 	.word	0x000020c0


	//   ....[22]....
        /*0150*/ 	.word	0x00002130


	//   ....[23]....
        /*0154*/ 	.word	0x00002140


	//   ....[24]....
        /*0158*/ 	.word	0x000021a0


	//   ....[25]....
        /*015c*/ 	.word	0x000021b0


	//   ....[26]....
        /*0160*/ 	.word	0x00002200


	//   ....[27]....
        /*0164*/ 	.word	0x00002220


	//   ....[28]....
        /*0168*/ 	.word	0x00002280


	//   ....[29]....
        /*016c*/ 	.word	0x000022b0


	//----- nvinfo : EIATTR_VRC_CTA_INIT_COUNT
	.align		4
.L_102:
        /*0170*/ 	.byte	0x02, 0x4a
	.zero		1
	.zero		1


	//----- nvinfo : EIATTR_EXIT_INSTR_OFFSETS
	.align		4
        /*0174*/ 	.byte	0x04, 0x1c
        /*0176*/ 	.short	(.L_104 - .L_103)


	//   ....[0]....
.L_103:
        /*0178*/ 	.word	0x00000080


	//   ....[1]....
        /*017c*/ 	.word	0x000000c0


	//   ....[2]....
        /*0180*/ 	.word	0x00002510


	//   ....[3]....
        /*0184*/ 	.word	0x00002560


	//----- nvinfo : EIATTR_MAX_THREADS
	.align		4
.L_104:
        /*0188*/ 	.byte	0x04, 0x05
        /*018a*/ 	.short	(.L_106 - .L_105)
.L_105:
        /*018c*/ 	.word	0x00000200
        /*0190*/ 	.word	0x00000001
        /*0194*/ 	.word	0x00000001


	//----- nvinfo : EIATTR_CRS_STACK_SIZE
	.align		4
.L_106:
        /*0198*/ 	.byte	0x04, 0x1e
        /*019a*/ 	.short	(.L_108 - .L_107)
.L_107:
        /*019c*/ 	.word	0x00000000


	//----- nvinfo : EIATTR_CBANK_PARAM_SIZE
	.align		4
.L_108:
        /*01a0*/ 	.byte	0x03, 0x19
        /*01a2*/ 	.short	0x0021


	//----- nvinfo : EIATTR_PARAM_CBANK
	.align		4
        /*01a4*/ 	.byte	0x04, 0x0a
        /*01a6*/ 	.short	(.L_110 - .L_109)
	.align		4
.L_109:
        /*01a8*/ 	.word	index@(.nv.constant0._ZN3cub18CUB_300001_SM_10006detail6reduce28DeviceReduceSingleTileKernelINS2_10policy_hubIdyN4cuda3std3__44plusIdEEE10Policy1000EPdSC_iS9_ddNS7_10__identityEEEvT0_T1_T2_T3_T4_T6_)
        /*01ac*/ 	.short	0x0380
        /*01ae*/ 	.short	0x0021


	//----- nvinfo : EIATTR_SW_WAR
	.align		4
.L_110:
        /*01b0*/ 	.byte	0x04, 0x36
        /*01b2*/ 	.short	(.L_112 - .L_111)
.L_111:
        /*01b4*/ 	.word	0x00000008
.L_112:


//--------------------- .nv.info._ZN3cub18CUB_300001_SM_10006detail6reduce18DeviceReduceKernelINS2_10policy_hubIdyN4cuda3std3__44plusIdEEE10Policy1000EN6thrust24THRUST_300001_SM_1000_NS6detail15normal_iteratorINSD_10device_ptrIdEEEEyS9_d6squareIdEEEvT0_PT3_T1_NS0_13GridEvenShareISO_EET2_T4_ --------------------------
	.section	.nv.info._ZN3cub18CUB_300001_SM_10006detail6reduce18DeviceReduceKernelINS2_10policy_hubIdyN4cuda3std3__44plusIdEEE10Policy1000EN6thrust24THRUST_300001_SM_1000_NS6detail15normal_iteratorINSD_10device_ptrIdEEEEyS9_d6squareIdEEEvT0_PT3_T1_NS0_13GridEvenShareISO_EET2_T4_,"",@"SHT_CUDA_INFO"
	.sectionflags	@""
	.align	4


	//----- nvinfo : EIATTR_CUDA_API_VERSION
	.align		4
        /*0000*/ 	.byte	0x04, 0x37
        /*0002*/ 	.short	(.L_114 - .L_113)
.L_113:
        /*0004*/ 	.word	0x00000082


	//----- nvinfo : EIATTR_KPARAM_INFO
	.align		4
.L_114:
        /*0008*/ 	.byte	0x04, 0x17
        /*000a*/ 	.short	(.L_116 - .L_115)
.L_115:
        /*000c*/ 	.word	0x00000000
        /*0010*/ 	.short	0x0005
        /*0012*/ 	.short	0x0061
        /*0014*/ 	.byte	0x00, 0xf0, 0x05, 0x00


	//----- nvinfo : EIATTR_KPARAM_INFO
	.align		4
.L_116:
        /*0018*/ 	.byte	0x04, 0x17
        /*001a*/ 	.short	(.L_118 - .L_117)
.L_117:
        /*001c*/ 	.word	0x00000000
        /*0020*/ 	.short	0x0004
        /*0022*/ 	.short	0x0060
        /*0024*/ 	.byte	0x00, 0xf0, 0x05, 0x00


	//----- nvinfo : EIATTR_KPARAM_INFO
	.align		4
.L_118:
        /*0028*/ 	.byte	0x04, 0x17
        /*002a*/ 	.short	(.L_120 - .L_119)
.L_119:
        /*002c*/ 	.word	0x00000000
        /*0030*/ 	.short	0x0003
        /*0032*/ 	.short	0x0018
        /*0034*/ 	.byte	0x00, 0xf0, 0x21, 0x01


	//----- nvinfo : EIATTR_KPARAM_INFO
	.align		4
.L_120:
        /*0038*/ 	.byte	0x04, 0x17
        /*003a*/ 	.short	(.L_122 - .L_121)
.L_121:
        /*003c*/ 	.word	0x00000000
        /*0040*/ 	.short	0x0002
        /*0042*/ 	.short	0x0010
        /*0044*/ 	.byte	0x00, 0xf0, 0x21, 0x00


	//----- nvinfo : EIATTR_KPARAM_INFO
	.align		4
.L_122:
        /*0048*/ 	.byte	0x04, 0x17
        /*004a*/ 	.short	(.L_124 - .L_123)
.L_123:
        /*004c*/ 	.word	0x00000000
        /*0050*/ 	.short	0x0001
        /*0052*/ 	.short	0x0008
        /*0054*/ 	.byte	0x00, 0xf5, 0x21, 0x00


	//----- nvinfo : EIATTR_KPARAM_INFO
	.align		4
.L_124:
        /*0058*/ 	.byte	0x04, 0x17
        /*005a*/ 	.short	(.L_126 - .L_125)
.L_125:
        /*005c*/ 	.word	0x00000000
        /*0060*/ 	.short	0x0000
        /*0062*/ 	.short	0x0000
        /*0064*/ 	.byte	0x00, 0xf0, 0x21, 0x00


	//----- nvinfo : EIATTR_SPARSE_MMA_MASK
	.align		4
.L_126:
        /*0068*/ 	.byte	0x03, 0x50
        /*006a*/ 	.short	0x0000


	//----- nvinfo : EIATTR_MAXREG_COUNT
	.align		4
        /*006c*/ 	.byte	0x03, 0x1b
        /*006e*/ 	.short	0x0080


	//----- nvinfo : EIATTR_NUM_BARRIERS
	.align		4
        /*0070*/ 	.byte	0x02, 0x4c
        /*0072*/ 	.byte	0x01
	.zero		1


	//----- nvinfo : EIATTR_MERCURY_ISA_VERSION
	.align		4
        /*0074*/ 	.byte	0x03, 0x5f
        /*0076*/ 	.short	0x0101


	//----- nvinfo : EIATTR_COOP_GROUP_MASK_REGIDS
	.align		4
        /*0078*/ 	.byte	0x04, 0x29
        /*007a*/ 	.short	(.L_128 - .L_127)


	//   ....[0]....
.L_127:
        /*007c*/ 	.word	0xffffffff


	//   ....[1]....
        /*0080*/ 	.word	0xffffffff


	//   ....[2]....
        /*0084*/ 	.word	0xffffffff


	//   ....[3]....
        /*0088*/ 	.word	0xffffffff


	//   ....[4]....
        /*008c*/ 	.word	0xffffffff


	//   ....[5]....
        /*0090*/ 	.word	0xffffffff


	//   ....[6]....
        /*0094*/ 	.word	0xffffffff


	//   ....[7]....
        /*0098*/ 	.word	0xffffffff


	//   ....[8]....
        /*009c*/ 	.word	0xffffffff


	//   ....[9]....
        /*00a0*/ 	.word	0xffffffff


	//   ....[10]....
        /*00a4*/ 	.word	0xffffffff


	//   ....[11]....
        /*00a8*/ 	.word	0xffffffff


	//   ....[12]....
        /*00ac*/ 	.word	0xffffffff


	//   ....[13]....
        /*00b0*/ 	.word	0xffffffff


	//   ....[14]....
        /*00b4*/ 	.word	0xffffffff


	//   ....[15]....
        /*00b8*/ 	.word	0xffffffff


	//   ....[16]....
        /*00bc*/ 	.word	0xffffffff


	//   ....[17]....
        /*00c0*/ 	.word	0xffffffff


	//   ....[18]....
        /*00c4*/ 	.word	0xffffffff


	//   ....[19]....
        /*00c8*/ 	.word	0xffffffff


	//   ....[20]....
        /*00cc*/ 	.word	0xffffffff


	//   ....[21]....
        /*00d0*/ 	.word	0xffffffff


	//   ....[22]....
        /*00d4*/ 	.word	0xffffffff


	//   ....[23]....
        /*00d8*/ 	.word	0xffffffff


	//   ....[24]....
        /*00dc*/ 	.word	0xffffffff


	//   ....[25]....
        /*00e0*/ 	.word	0xffffffff


	//   ....[26]....
        /*00e4*/ 	.word	0xffffffff


	//   ....[27]....
        /*00e8*/ 	.word	0xffffffff


	//   ....[28]....
        /*00ec*/ 	.word	0xffffffff


	//   ....[29]....
        /*00f0*/ 	.word	0xffffffff


	//----- nvinfo : EIATTR_COOP_GROUP_INSTR_OFFSETS
	.align		4
.L_128:
        /*00f4*/ 	.byte	0x04, 0x28
        /*00f6*/ 	.short	(.L_130 - .L_129)


	//   ....[0]....
.L_129:
        /*00f8*/ 	.word	0x000009b0


	//   ....[1]....
        /*00fc*/ 	.word	0x000009c0


	//   ....[2]....
        /*0100*/ 	.word	0x00000a30


	//   ....[3]....
        /*0104*/ 	.word	0x00000a50


	//   ....[4]....
        /*0108*/ 	.word	0x00000ac0


	//   ....[5]....
        /*010c*/ 	.word	0x00000ad0


	//   ....[6]....
        /*0110*/ 	.word	0x00000b20


	//   ....[7]....
        /*0114*/ 	.word	0x00000b40


	//   ....[8]....
        /*0118*/ 	.word	0x00000bb0


	//   ....[9]....
        /*011c*/ 	.word	0x00000bc0


	//   ....[10]....
        /*0120*/ 	.word	0x00000e60


	//   ....[11]....
        /*0124*/ 	.word	0x00000e70


	//   ....[12]....
        /*0128*/ 	.word	0x00000ef0


	//   ....[13]....
        /*012c*/ 	.word	0x00000f10


	//   ....[14]....
        /*0130*/ 	.word	0x00000f60


	//   ....[15]....
        /*0134*/ 	.word	0x00000f90


	//   ....[16]....
        /*0138*/ 	.word	0x00000fe0


	//   ....[17]....
        /*013c*/ 	.word	0x00001000


	//   ....[18]....
        /*0140*/ 	.word	0x00001070


	//   ....[19]....
        /*0144*/ 	.word	0x000010a0


	//   ....[20]....
        /*0148*/ 	.word	0x00002320


	//   ....[21]....
        /*014c*/ 	.word	0x00002330


	//   ....[22]....
        /*0150*/ 	.word	0x000023a0


	//   ....[23]....
        /*0154*/ 	.word	0x000023c0


	//   ....[24]....
        /*0158*/ 	.word	0x00002430


	//   ....[25]....
        /*015c*/ 	.word	0x00002440


	//   ....[26]....
        /*0160*/ 	.word	0x00002490


	//   ....[27]....
        /*0164*/ 	.word	0x000024b0


	//   ....[28]....
        /*0168*/ 	.word	0x00002520


	//   ....[29]....
        /*016c*/ 	.word	0x00002530


	//----- nvinfo : EIATTR_VRC_CTA_INIT_COUNT
	.align		4
.L_130:
        /*0170*/ 	.byte	0x02, 0x4a
	.zero		1
	.zero		1


	//----- nvinfo : EIATTR_EXIT_INSTR_OFFSETS
	.align		4
        /*0174*/ 	.byte	0x04, 0x1c
        /*0176*/ 	.short	(.L_132 - .L_131)


	//   ....[0]....
.L_131:
        /*0178*/ 	.word	0x00002760


	//   ....[1]....
        /*017c*/ 	.word	0x000027c0


	//----- nvinfo : EIATTR_MAX_THREADS
	.align		4
.L_132:
        /*0180*/ 	.byte	0x04, 0x05
        /*0182*/ 	.short	(.L_134 - .L_133)
.L_133:
        /*0184*/ 	.word	0x00000200
        /*0188*/ 	.word	0x00000001
        /*018c*/ 	.word	0x00000001


	//----- nvinfo : EIATTR_CRS_STACK_SIZE
	.align		4
.L_134:
        /*0190*/ 	.byte	0x04, 0x1e
        /*0192*/ 	.short	(.L_136 - .L_135)
.L_135:
        /*0194*/ 	.word	0x00000000


	//----- nvinfo : EIATTR_CBANK_PARAM_SIZE
	.align		4
.L_136:
        /*0198*/ 	.byte	0x03, 0x19
        /*019a*/ 	.short	0x0062


	//----- nvinfo : EIATTR_PARAM_CBANK
	.align		4
        /*019c*/ 	.byte	0x04, 0x0a
        /*019e*/ 	.short	(.L_138 - .L_137)
	.align		4
.L_137:
        /*01a0*/ 	.word	index@(.nv.constant0._ZN3cub18CUB_300001_SM_10006detail6reduce18DeviceReduceKernelINS2_10policy_hubIdyN4cuda3std3__44plusIdEEE10Policy1000EN6thrust24THRUST_300001_SM_1000_NS6detail15normal_iteratorINSD_10device_ptrIdEEEEyS9_d6squareIdEEEvT0_PT3_T1_NS0_13GridEvenShareISO_EET2_T4_)
        /*01a4*/ 	.short	0x0380
        /*01a6*/ 	.short	0x0062


	//----- nvinfo : EIATTR_SW_WAR
	.align		4
.L_138:
        /*01a8*/ 	.byte	0x04, 0x36
        /*01aa*/ 	.short	(.L_140 - .L_139)
.L_139:
        /*01ac*/ 	.word	0x00000008
.L_140:


//--------------------- .nv.info._ZN3cub18CUB_300001_SM_10006detail6reduce28DeviceReduceSingleTileKernelINS2_10policy_hubIdyN4cuda3std3__44plusIdEEE10Policy1000EN6thrust24THRUST_300001_SM_1000_NS6detail15normal_iteratorINSD_10device_ptrIdEEEEPdyS9_dd6squareIdEEEvT0_T1_T2_T3_T4_T6_ --------------------------
	.section	.nv.info._ZN3cub18CUB_300001_SM_10006detail6reduce28DeviceReduceSingleTileKernelINS2_10policy_hubIdyN4cuda3std3__44plusIdEEE10Policy1000EN6thrust24THRUST_300001_SM_1000_NS6detail15normal_iteratorINSD_10device_ptrIdEEEEPdyS9_dd6squareIdEEEvT0_T1_T2_T3_T4_T6_,"",@"SHT_CUDA_INFO"
	.sectionflags	@""
	.align	4


	//----- nvinfo : EIATTR_CUDA_API_VERSION
	.align		4
        /*0000*/ 	.byte	0x04, 0x37
        /*0002*/ 	.short	(.L_142 - .L_141)
.L_141:
        /*0004*/ 	.word	0x00000082


	//----- nvinfo : EIATTR_KPARAM_INFO
	.align		4
.L_142:
        /*0008*/ 	.byte	0x04, 0x17
        /*000a*/ 	.short	(.L_144 - .L_143)
.L_143:
        /*000c*/ 	.word	0x00000000
        /*0010*/ 	.short	0x0005
        /*0012*/ 	.short	0x0028
        /*0014*/ 	.byte	0x00, 0xf0, 0x05, 0x00


	//----- nvinfo : EIATTR_KPARAM_INFO
	.align		4
.L_144:
        /*0018*/ 	.byte	0x04, 0x17
        /*001a*/ 	.short	(.L_146 - .L_145)
.L_145:
        /*001c*/ 	.word	0x00000000
        /*0020*/ 	.short	0x0004
        /*0022*/ 	.short	0x0020
        /*0024*/ 	.byte	0x00, 0xf0, 0x21, 0x00


	//----- nvinfo : EIATTR_KPARAM_INFO
	.align		4
.L_146:
        /*0028*/ 	.byte	0x04, 0x17
        /*002a*/ 	.short	(.L_148 - .L_147)
.L_147:
        /*002c*/ 	.word	0x00000000
        /*0030*/ 	.short	0x0003
        /*0032*/ 	.short	0x0018
        /*0034*/ 	.byte	0x00, 0xf0, 0x05, 0x00


	//----- nvinfo : EIATTR_KPARAM_INFO
	.align		4
.L_148:
        /*0038*/ 	.byte	0x04, 0x17
        /*003a*/ 	.short	(.L_150 - .L_149)
.L_149:
        /*003c*/ 	.word	0x00000000
        /*0040*/ 	.short	0x0002
        /*0042*/ 	.short	0x0010
        /*0044*/ 	.byte	0x00, 0xf0, 0x21, 0x00


	//----- nvinfo : EIATTR_KPARAM_INFO
	.align		4
.L_150:
        /*0048*/ 	.byte	0x04, 0x17
        /*004a*/ 	.short	(.L_152 - .L_151)
.L_151:
        /*004c*/ 	.word	0x00000000
        /*0050*/ 	.short	0x0001
        /*0052*/ 	.short	0x0008
        /*0054*/ 	.byte	0x00, 0xf5, 0x21, 0x00


	//----- nvinfo : EIATTR_KPARAM_INFO
	.align		4
.L_152:
        /*0058*/ 	.byte	0x04, 0x17
        /*005a*/ 	.short	(.L_154 - .L_153)
.L_153:
        /*005c*/ 	.word	0x00000000
        /*0060*/ 	.short	0x0000
        /*0062*/ 	.short	0x0000
        /*0064*/ 	.byte	0x00, 0xf0, 0x21, 0x00


	//----- nvinfo : EIATTR_SPARSE_MMA_MASK
	.align		4
.L_154:
        /*0068*/ 	.byte	0x03, 0x50
        /*006a*/ 	.short	0x0000


	//----- nvinfo : EIATTR_MAXREG_COUNT
	.align		4
        /*006c*/ 	.byte	0x03, 0x1b
        /*006e*/ 	.short	0x0080


	//----- nvinfo : EIATTR_NUM_BARRIERS
	.align		4
        /*0070*/ 	.byte	0x02, 0x4c
        /*0072*/ 	.byte	0x01
	.zero		1


	//----- nvinfo : EIATTR_MERCURY_ISA_VERSION
	.align		4
        /*0074*/ 	.byte	0x03, 0x5f
        /*0076*/ 	.short	0x0101


	//----- nvinfo : EIATTR_COOP_GROUP_MASK_REGIDS
	.align		4
        /*0078*/ 	.byte	0x04, 0x29
        /*007a*/ 	.short	(.L_156 - .L_155)


	//   ....[0]....
.L_155:
        /*007c*/ 	.word	0xffffffff


	//   ....[1]....
        /*0080*/ 	.word	0xffffffff


	//   ....[2]....
        /*0084*/ 	.word	0xffffffff


	//   ....[3]....
        /*0088*/ 	.word	0xffffffff


	//   ....[4]....
        /*008c*/ 	.word	0xffffffff


	//   ....[5]....
        /*0090*/ 	.word	0xffffffff


	//   ....[6]....
        /*0094*/ 	.word	0xffffffff


	//   ....[7]....
        /*0098*/ 	.word	0xffffffff


	//   ....[8]....
        /*009c*/ 	.word	0xffffffff


	//   ....[9]....
        /*00a0*/ 	.word	0xffffffff


	//   ....[10]....
        /*00a4*/ 	.word	0xffffffff


	//   ....[11]....
        /*00a8*/ 	.word	0xffffffff


	//   ....[12]....
        /*00ac*/ 	.word	0xffffffff


	//   ....[13]....
        /*00b0*/ 	.word	0xffffffff


	//   ....[14]....
        /*00b4*/ 	.word	0xffffffff


	//   ....[15]....
        /*00b8*/ 	.word	0xffffffff


	//   ....[16]....
        /*00bc*/ 	.word	0xffffffff


	//   ....[17]....
        /*00c0*/ 	.word	0xffffffff


	//   ....[18]....
        /*00c4*/ 	.word	0xffffffff


	//   ....[19]....
        /*00c8*/ 	.word	0xffffffff


	//   ....[20]....
        /*00cc*/ 	.word	0xffffffff


	//   ....[21]....
        /*00d0*/ 	.word	0xffffffff


	//   ....[22]....
        /*00d4*/ 	.word	0xffffffff


	//   ....[23]....
        /*00d8*/ 	.word	0xffffffff


	//   ....[24]....
        /*00dc*/ 	.word	0xffffffff


	//   ....[25]....
        /*00e0*/ 	.word	0xffffffff


	//   ....[26]....
        /*00e4*/ 	.word	0xffffffff


	//   ....[27]....
        /*00e8*/ 	.word	0xffffffff


	//   ....[28]....
        /*00ec*/ 	.word	0xffffffff


	//   ....[29]....
        /*00f0*/ 	.word	0xffffffff


	//----- nvinfo : EIATTR_COOP_GROUP_INSTR_OFFSETS
	.align		4
.L_156:
        /*00f4*/ 	.byte	0x04, 0x28
        /*00f6*/ 	.short	(.L_158 - .L_157)


	//   ....[0]....
.L_157:
        /*00f8*/ 	.word	0x00000920


	//   ....[1]....
        /*00fc*/ 	.word	0x00000930


	//   ....[2]....
        /*0100*/ 	.word	0x000009a0


	//   ....[3]....
        /*0104*/ 	.word	0x000009b0


	//   ....[4]....
        /*0108*/ 	.word	0x00000a10


	//   ....[5]....
        /*010c*/ 	.word	0x00000a20


	//   ....[6]....
        /*0110*/ 	.word	0x00000a70


	//   ....[7]....
        /*0114*/ 	.word	0x00000a90


	//   ....[8]....
        /*0118*/ 	.word	0x00000af0


	//   ....[9]....
        /*011c*/ 	.word	0x00000b20


	//   ....[10]....
        /*0120*/ 	.word	0x00000dd0


	//   ....[11]....
        /*0124*/ 	.word	0x00000de0


	//   ....[12]....
        /*0128*/ 	.word	0x00000e70


	//   ....[13]....
        /*012c*/ 	.word	0x00000e80


	//   ....[14]....
        /*0130*/ 	.word	0x00000ee0


	//   ....[15]....
        /*0134*/ 	.word	0x00000ef0


	//   ....[16]....
        /*0138*/ 	.word	0x00000f40


	//   ....[17]....
        /*013c*/ 	.word	0x00000f60


	//   ....[18]....
        /*0140*/ 	.word	0x00000fd0


	//   ....[19]....
        /*0144*/ 	.word	0x00001000


	//   ....[20]....
        /*0148*/ 	.word	0x000021a0


	//   ....[21]....
        /*014c*/ 	.word	0x000021b0


	//   ....[22]....
        /*0150*/ 	.word	0x00002220


	//   ....[23]....
        /*0154*/ 	.word	0x00002230


	//   ....[24]....
        /*0158*/ 	.word	0x00002290


	//   ....[25]....
        /*015c*/ 	.word	0x000022a0


	//   ....[26]....
        /*0160*/ 	.word	0x000022f0


	//   ....[27]....
        /*0164*/ 	.word	0x00002310


	//   ....[28]....
        /*0168*/ 	.word	0x00002370


	//   ....[29]....
        /*016c*/ 	.word	0x000023a0


	//----- nvinfo : EIATTR_VRC_CTA_INIT_COUNT
	.align		4
.L_158:
        /*0170*/ 	.byte	0x02, 0x4a
	.zero		1
	.zero		1


	//----- nvinfo : EIATTR_EXIT_INSTR_OFFSETS
	.align		4
        /*0174*/ 	.byte	0x04, 0x1c
        /*0176*/ 	.short	(.L_160 - .L_159)


	//   ....[0]....
.L_159:
        /*0178*/ 	.word	0x000000a0


	//   ....[1]....
        /*017c*/ 	.word	0x000000e0


	//   ....[2]....
        /*0180*/ 	.word	0x00002600


	//   ....[3]....
        /*0184*/ 	.word	0x00002650


	//----- nvinfo : EIATTR_MAX_THREADS
	.align		4
.L_160:
        /*0188*/ 	.byte	0x04, 0x05
        /*018a*/ 	.short	(.L_162 - .L_161)
.L_161:
        /*018c*/ 	.word	0x00000200
        /*0190*/ 	.word	0x00000001
        /*0194*/ 	.word	0x00000001


	//----- nvinfo : EIATTR_CRS_STACK_SIZE
	.align		4
.L_162:
        /*0198*/ 	.byte	0x04, 0x1e
        /*019a*/ 	.short	(.L_164 - .L_163)
.L_163:
        /*019c*/ 	.word	0x00000000


	//----- nvinfo : EIATTR_CBANK_PARAM_SIZE
	.align		4
.L_164:
        /*01a0*/ 	.byte	0x03, 0x19
        /*01a2*/ 	.short	0x0029


	//----- nvinfo : EIATTR_PARAM_CBANK
	.align		4
        /*01a4*/ 	.byte	0x04, 0x0a
        /*01a6*/ 	.short	(.L_166 - .L_165)
	.align		4
.L_165:
        /*01a8*/ 	.word	index@(.nv.constant0._ZN3cub18CUB_300001_SM_10006detail6reduce28DeviceReduceSingleTileKernelINS2_10policy_hubIdyN4cuda3std3__44plusIdEEE10Policy1000EN6thrust24THRUST_300001_SM_1000_NS6detail15normal_iteratorINSD_10device_ptrIdEEEEPdyS9_dd6squareIdEEEvT0_T1_T2_T3_T4_T6_)
        /*01ac*/ 	.short	0x0380
        /*01ae*/ 	.short	0x0029


	//----- nvinfo : EIATTR_SW_WAR
	.align		4
.L_166:
        /*01b0*/ 	.byte	0x04, 0x36
        /*01b2*/ 	.short	(.L_168 - .L_167)
.L_167:
        /*01b4*/ 	.word	0x00000008
.L_168:


//--------------------- .nv.info._ZN3cub18CUB_300001_SM_10006detail6reduce28DeviceReduceSingleTileKernelINS2_10policy_hubIdjN4cuda3std3__44plusIdEEE10Policy1000EPdSC_iS9_ddNS7_10__identityEEEvT0_T1_T2_T3_T4_T6_ --------------------------
	.section	.nv.info._ZN3cub18CUB_300001_SM_10006detail6reduce28DeviceReduceSingleTileKernelINS2_10policy_hubIdjN4cuda3std3__44plusIdEEE10Policy1000EPdSC_iS9_ddNS7_10__identityEEEvT0_T1_T2_T3_T4_T6_,"",@"SHT_CUDA_INFO"
	.sectionflags	@""
	.align	4


	//----- nvinfo : EIATTR_CUDA_API_VERSION
	.align		4
        /*0000*/ 	.byte	0x04, 0x37
        /*0002*/ 	.short	(.L_170 - .L_169)
.L_169:
        /*0004*/ 	.word	0x00000082


	//----- nvinfo : EIATTR_KPARAM_INFO
	.align		4
.L_170:
        /*0008*/ 	.byte	0x04, 0x17
        /*000a*/ 	.short	(.L_172 - .L_171)
.L_171:
        /*000c*/ 	.word	0x00000000
        /*0010*/ 	.short	0x0005
        /*0012*/ 	.short	0x0020
        /*0014*/ 	.byte	0x00, 0xf0, 0x05, 0x00


	//----- nvinfo : EIATTR_KPARAM_INFO
	.align		4
.L_172:
        /*0018*/ 	.byte	0x04, 0x17
        /*001a*/ 	.short	(.L_174 - .L_173)
.L_173:
        /*001c*/ 	.word	0x00000000
        /*0020*/ 	.short	0x0004
        /*0022*/ 	.short	0x0018
        /*0024*/ 	.byte	0x00, 0xf0, 0x21, 0x00


	//----- nvinfo : EIATTR_KPARAM_INFO
	.align		4
.L_174:
        /*0028*/ 	.byte	0x04, 0x17
        /*002a*/ 	.short	(.L_176 - .L_175)
.L_175:
        /*002c*/ 	.word	0x00000000
        /*0030*/ 	.short	0x0003
        /*0032*/ 	.short	0x0014
        /*0034*/ 	.byte	0x00, 0xf0, 0x05, 0x00


	//----- nvinfo : EIATTR_KPARAM_INFO
	.align		4
.L_176:
        /*0038*/ 	.byte	0x04, 0x17
        /*003a*/ 	.short	(.L_178 - .L_177)
.L_177:
        /*003c*/ 	.word	0x00000000
        /*0040*/ 	.short	0x0002
        /*0042*/ 	.short	0x0010
        /*0044*/ 	.byte	0x00, 0xf0, 0x11, 0x00


	//----- nvinfo : EIATTR_KPARAM_INFO
	.align		4
.L_178:
        /*0048*/ 	.byte	0x04, 0x17
        /*004a*/ 	.short	(.L_180 - .L_179)
.L_179:
        /*004c*/ 	.word	0x00000000
        /*0050*/ 	.short	0x0001
        /*0052*/ 	.short	0x0008
        /*0054*/ 	.byte	0x00, 0xf5, 0x21, 0x00


	//----- nvinfo : EIATTR_KPARAM_INFO
	.align		4
.L_180:
        /*0058*/ 	.byte	0x04, 0x17
        /*005a*/ 	.short	(.L_182 - .L_181)
.L_181:
        /*005c*/ 	.word	0x00000000
        /*0060*/ 	.short	0x0000
        /*0062*/ 	.short	0x0000
        /*0064*/ 	.byte	0x00, 0xf5, 0x21, 0x00


	//----- nvinfo : EIATTR_SPARSE_MMA_MASK
	.align		4
.L_182:
        /*0068*/ 	.byte	0x03, 0x50
        /*006a*/ 	.short	0x0000


	//----- nvinfo : EIATTR_MAXREG_COUNT
	.align		4
        /*006c*/ 	.byte	0x03, 0x1b
        /*006e*/ 	.short	0x0060


	//----- nvinfo : EIATTR_NUM_BARRIERS
	.align		4
        /*0070*/ 	.byte	0x02, 0x4c
        /*0072*/ 	.byte	0x01
	.zero		1


	//----- nvinfo : EIATTR_MERCURY_ISA_VERSION
	.align		4
        /*0074*/ 	.byte	0x03, 0x5f
        /*0076*/ 	.short	0x0101


	//----- nvinfo : EIATTR_COOP_GROUP_MASK_REGIDS
	.align		4
        /*0078*/ 	.byte	0x04, 0x29
        /*007a*/ 	.short	(.L_184 - .L_183)


	//   ....[0]....
.L_183:
        /*007c*/ 	.word	0xffffffff


	//   ....[1]....
        /*0080*/ 	.word	0xffffffff


	//   ....[2]....
        /*0084*/ 	.word	0xffffffff


	//   ....[3]....
        /*0088*/ 	.word	0xffffffff


	//   ....[4]....
        /*008c*/ 	.word	0xffffffff


	//   ....[5]....
        /*0090*/ 	.word	0xffffffff


	//   ....[6]....
        /*0094*/ 	.word	0xffffffff


	//   ....[7]....
        /*0098*/ 	.word	0xffffffff


	//   ....[8]....
        /*009c*/ 	.word	0xffffffff


	//   ....[9]....
        /*00a0*/ 	.word	0xffffffff


	//   ....[10]....
        /*00a4*/ 	.word	0xffffffff


	//   ....[11]....
        /*00a8*/ 	.word	0xffffffff


	//   ....[12]....
        /*00ac*/ 	.word	0xffffffff


	//   ....[13]....
        /*00b0*/ 	.word	0xffffffff


	//   ....[14]....
        /*00b4*/ 	.word	0xffffffff


	//   ....[15]....
        /*00b8*/ 	.word	0xffffffff


	//   ....[16]....
        /*00bc*/ 	.word	0xffffffff


	//   ....[17]....
        /*00c0*/ 	.word	0xffffffff


	//   ....[18]....
        /*00c4*/ 	.word	0xffffffff


	//   ....[19]....
        /*00c8*/ 	.word	0xffffffff


	//   ....[20]....
        /*00cc*/ 	.word	0xffffffff


	//   ....[21]....
        /*00d0*/ 	.word	0xffffffff


	//   ....[22]....
        /*00d4*/ 	.word	0xffffffff


	//   ....[23]....
        /*00d8*/ 	.word	0xffffffff


	//   ....[24]....
        /*00dc*/ 	.word	0xffffffff


	//   ....[25]....
        /*00e0*/ 	.word	0xffffffff


	//   ....[26]....
        /*00e4*/ 	.word	0xffffffff


	//   ....[27]....
        /*00e8*/ 	.word	0xffffffff


	//   ....[28]....
        /*00ec*/ 	.word	0xffffffff


	//   ....[29]....
        /*00f0*/ 	.word	0xffffffff


	//----- nvinfo : EIATTR_COOP_GROUP_INSTR_OFFSETS
	.align		4
.L_184:
        /*00f4*/ 	.byte	0x04, 0x28
        /*00f6*/ 	.short	(.L_186 - .L_185)


	//   ....[0]....
.L_185:
        /*00f8*/ 	.word	0x00000980


	//   ....[1]....
        /*00fc*/ 	.word	0x00000990


	//   ....[2]....
        /*0100*/ 	.word	0x00000a00


	//   ....[3]....
        /*0104*/ 	.word	0x00000a30


	//   ....[4]....
        /*0108*/ 	.word	0x00000aa0


	//   ....[5]....
        /*010c*/ 	.word	0x00000ab0


	//   ....[6]....
        /*0110*/ 	.word	0x00000b00


	//   ....[7]....
        /*0114*/ 	.word	0x00000b10


	//   ....[8]....
        /*0118*/ 	.word	0x00000b60


	//   ....[9]....
        /*011c*/ 	.word	0x00000b80


	//   ....[10]....
        /*0120*/ 	.word	0x00000e90


	//   ....[11]....
        /*0124*/ 	.word	0x00000ea0


	//   ....[12]....
        /*0128*/ 	.word	0x00000f30


	//   ....[13]....
        /*012c*/ 	.word	0x00000f50


	//   ....[14]....
        /*0130*/ 	.word	0x00000fa0


	//   ....[15]....
        /*0134*/ 	.word	0x00000fc0


	//   ....[16]....
        /*0138*/ 	.word	0x00001010


	//   ....[17]....
        /*013c*/ 	.word	0x00001040


	//   ....[18]....
        /*0140*/ 	.word	0x000010a0


	//   ....[19]....
        /*0144*/ 	.word	0x000010d0


	//   ....[20]....
        /*0148*/ 	.word	0x000022b0


	//   ....[21]....
        /*014c*/ 	.word	0x000022c0


	//   ....[22]....
        /*0150*/ 	.word	0x00002330


	//   ....[23]....
        /*0154*/ 	.word	0x00002340


	//   ....[24]....
        /*0158*/ 	.word	0x000023a0


	//   ....[25]....
        /*015c*/ 	.word	0x000023d0


	//   ....[26]....
        /*0160*/ 	.word	0x00002450


	//   ....[27]....
        /*0164*/ 	.word	0x00002460


	//   ....[28]....
        /*0168*/ 	.word	0x000024b0


	//   ....[29]....
        /*016c*/ 	.word	0x000024c0


	//----- nvinfo : EIATTR_VRC_CTA_INIT_COUNT
	.align		4
.L_186:
        /*0170*/ 	.byte	0x02, 0x4a
	.zero		1
	.zero		1


	//----- nvinfo : EIATTR_EXIT_INSTR_OFFSETS
	.align		4
        /*0174*/ 	.byte	0x04, 0x1c
        /*0176*/ 	.short	(.L_188 - .L_187)


	//   ....[0]....
.L_187:
        /*0178*/ 	.word	0x00000080


	//   ....[1]....
        /*017c*/ 	.word	0x000000c0


	//   ....[2]....
        /*0180*/ 	.word	0x00002750


	//   ....[3]....
        /*0184*/ 	.word	0x000027a0


	//----- nvinfo : EIATTR_MAX_THREADS
	.align		4
.L_188:
        /*0188*/ 	.byte	0x04, 0x05
        /*018a*/ 	.short	(.L_190 - .L_189)
.L_189:
        /*018c*/ 	.word	0x00000280
        /*0190*/ 	.word	0x00000001
        /*0194*/ 	.word	0x00000001


	//----- nvinfo : EIATTR_CRS_STACK_SIZE
	.align		4
.L_190:
        /*0198*/ 	.byte	0x04, 0x1e
        /*019a*/ 	.short	(.L_192 - .L_191)
.L_191:
        /*019c*/ 	.word	0x00000000


	//----- nvinfo : EIATTR_CBANK_PARAM_SIZE
	.align		4
.L_192:
        /*01a0*/ 	.byte	0x03, 0x19
        /*01a2*/ 	.short	0x0021


	//----- nvinfo : EIATTR_PARAM_CBANK
	.align		4
        /*01a4*/ 	.byte	0x04, 0x0a
        /*01a6*/ 	.short	(.L_194 - .L_193)
	.align		4
.L_193:
        /*01a8*/ 	.word	index@(.nv.constant0._ZN3cub18CUB_300001_SM_10006detail6reduce28DeviceReduceSingleTileKernelINS2_10policy_hubIdjN4cuda3std3__44plusIdEEE10Policy1000EPdSC_iS9_ddNS7_10__identityEEEvT0_T1_T2_T3_T4_T6_)
        /*01ac*/ 	.short	0x0380
        /*01ae*/ 	.short	0x0021


	//----- nvinfo : EIATTR_SW_WAR
	.align		4
.L_194:
        /*01b0*/ 	.byte	0x04, 0x36
        /*01b2*/ 	.short	(.L_196 - .L_195)
.L_195:
        /*01b4*/ 	.word	0x00000008
.L_196:


//--------------------- .nv.info._ZN3cub18CUB_300001_SM_10006detail6reduce18DeviceReduceKernelINS2_10policy_hubIdjN4cuda3std3__44plusIdEEE10Policy1000EN6thrust24THRUST_300001_SM_1000_NS6detail15normal_iteratorINSD_10device_ptrIdEEEEjS9_d6squareIdEEEvT0_PT3_T1_NS0_13GridEvenShareISO_EET2_T4_ --------------------------
	.section	.nv.info._ZN3cub18CUB_300001_SM_10006detail6reduce18DeviceReduceKernelINS2_10policy_hubIdjN4cuda3std3__44plusIdEEE10Policy1000EN6thrust24THRUST_300001_SM_1000_NS6detail15normal_iteratorINSD_10device_ptrIdEEEEjS9_d6squareIdEEEvT0_PT3_T1_NS0_13GridEvenShareISO_EET2_T4_,"",@"SHT_CUDA_INFO"
	.sectionflags	@""
	.align	4


	//----- nvinfo : EIATTR_CUDA_API_VERSION
	.align		4
        /*0000*/ 	.byte	0x04, 0x37
        /*0002*/ 	.short	(.L_198 - .L_197)
.L_197:
        /*0004*/ 	.word	0x00000082


	//----- nvinfo : EIATTR_KPARAM_INFO
	.align		4
.L_198:
        /*0008*/ 	.byte	0x04, 0x17
        /*000a*/ 	.short	(.L_200 - .L_199)
.L_199:
        /*000c*/ 	.word	0x00000000
        /*0010*/ 	.short	0x0005
        /*0012*/ 	.short	0x003d
        /*0014*/ 	.byte	0x00, 0xf0, 0x05, 0x00


	//----- nvinfo : EIATTR_KPARAM_INFO
	.align		4
.L_200:
        /*0018*/ 	.byte	0x04, 0x17
        /*001a*/ 	.short	(.L_202 - .L_201)
.L_201:
        /*001c*/ 	.word	0x00000000
        /*0020*/ 	.short	0x0004
        /*0022*/ 	.short	0x003c
        /*0024*/ 	.byte	0x00, 0xf0, 0x05, 0x00


	//----- nvinfo : EIATTR_KPARAM_INFO
	.align		4
.L_202:
        /*0028*/ 	.byte	0x04, 0x17
        /*002a*/ 	.short	(.L_204 - .L_203)
.L_203:
        /*002c*/ 	.word	0x00000000
        /*0030*/ 	.short	0x0003
        /*0032*/ 	.short	0x0014
        /*0034*/ 	.byte	0x00, 0xf0, 0xa1, 0x00


	//----- nvinfo : EIATTR_KPARAM_INFO
	.align		4
.L_204:
        /*0038*/ 	.byte	0x04, 0x17
        /*003a*/ 	.short	(.L_206 - .L_205)
.L_205:
        /*003c*/ 	.word	0x00000000
        /*0040*/ 	.short	0x0002
        /*0042*/ 	.short	0x0010
        /*0044*/ 	.byte	0x00, 0xf0, 0x11, 0x00


	//----- nvinfo : EIATTR_KPARAM_INFO
	.align		4
.L_206:
        /*0048*/ 	.byte	0x04, 0x17
        /*004a*/ 	.short	(.L_208 - .L_207)
.L_207:
        /*004c*/ 	.word	0x00000000
        /*0050*/ 	.short	0x0001
        /*0052*/ 	.short	0x0008
        /*0054*/ 	.byte	0x00, 0xf5, 0x21, 0x00


	//----- nvinfo : EIATTR_KPARAM_INFO
	.align		4
.L_208:
        /*0058*/ 	.byte	0x04, 0x17
        /*005a*/ 	.short	(.L_210 - .L_209)
.L_209:
        /*005c*/ 	.word	0x00000000
        /*0060*/ 	.short	0x0000
        /*0062*/ 	.short	0x0000
        /*0064*/ 	.byte	0x00, 0xf0, 0x21, 0x00


	//----- nvinfo : EIATTR_SPARSE_MMA_MASK
	.align		4
.L_210:
        /*0068*/ 	.byte	0x03, 0x50
        /*006a*/ 	.short	0x0000


	//----- nvinfo : EIATTR_MAXREG_COUNT
	.align		4
        /*006c*/ 	.byte	0x03, 0x1b
        /*006e*/ 	.short	0x0060


	//----- nvinfo : EIATTR_NUM_BARRIERS
	.align		4
        /*0070*/ 	.byte	0x02, 0x4c
        /*0072*/ 	.byte	0x01
	.zero		1


	//----- nvinfo : EIATTR_MERCURY_ISA_VERSION
	.align		4
        /*0074*/ 	.byte	0x03, 0x5f
        /*0076*/ 	.short	0x0101


	//----- nvinfo : EIATTR_COOP_GROUP_MASK_REGIDS
	.align		4
        /*0078*/ 	.byte	0x04, 0x29
        /*007a*/ 	.short	(.L_212 - .L_211)


	//   ....[0]....
.L_211:
        /*007c*/ 	.word	0xffffffff


	//   ....[1]....
        /*0080*/ 	.word	0xffffffff


	//   ....[2]....
        /*0084*/ 	.word	0xffffffff


	//   ....[3]....
        /*0088*/ 	.word	0xffffffff


	//   ....[4]....
        /*008c*/ 	.word	0xffffffff


	//   ....[5]....
        /*0090*/ 	.word	0xffffffff


	//   ....[6]....
        /*0094*/ 	.word	0xffffffff


	//   ....[7]....
        /*0098*/ 	.word	0xffffffff


	//   ....[8]....
        /*009c*/ 	.word	0xffffffff


	//   ....[9]....
        /*00a0*/ 	.word	0xffffffff


	//   ....[10]....
        /*00a4*/ 	.word	0xffffffff


	//   ....[11]....
        /*00a8*/ 	.word	0xffffffff


	//   ....[12]....
        /*00ac*/ 	.word	0xffffffff


	//   ....[13]....
        /*00b0*/ 	.word	0xffffffff


	//   ....[14]....
        /*00b4*/ 	.word	0xffffffff


	//   ....[15]....
        /*00b8*/ 	.word	0xffffffff


	//   ....[16]....
        /*00bc*/ 	.word	0xffffffff


	//   ....[17]....
        /*00c0*/ 	.word	0xffffffff


	//   ....[18]....
        /*00c4*/ 	.word	0xffffffff


	//   ....[19]....
        /*00c8*/ 	.word	0xffffffff


	//   ....[20]....
        /*00cc*/ 	.word	0xffffffff


	//   ....[21]....
        /*00d0*/ 	.word	0xffffffff


	//   ....[22]....
        /*00d4*/ 	.word	0xffffffff


	//   ....[23]....
        /*00d8*/ 	.word	0xffffffff


	//   ....[24]....
        /*00dc*/ 	.word	0xffffffff


	//   ....[25]....
        /*00e0*/ 	.word	0xffffffff


	//   ....[26]....
        /*00e4*/ 	.word	0xffffffff


	//   ....[27]....
        /*00e8*/ 	.word	0xffffffff


	//   ....[28]....
        /*00ec*/ 	.word	0xffffffff


	//   ....[29]....
        /*00f0*/ 	.word	0xffffffff


	//----- nvinfo : EIATTR_COOP_GROUP_INSTR_OFFSETS
	.align		4
.L_212:
        /*00f4*/ 	.byte	0x04, 0x28
        /*00f6*/ 	.short	(.L_214 - .L_213)


	//   ....[0]....
.L_213:
        /*00f8*/ 	.word	0x00000c10


	//   ....[1]....
        /*00fc*/ 	.word	0x00000c20


	//   ....[2]....
        /*0100*/ 	.word	0x00000c90


	//   ....[3]....
        /*0104*/ 	.word	0x00000ca0


	//   ....[4]....
        /*0108*/ 	.word	0x00000d00


	//   ....[5]....
        /*010c*/ 	.word	0x00000d10


	//   ....[6]....
        /*0110*/ 	.word	0x00000d60


	//   ....[7]....
        /*0114*/ 	.word	0x00000d80


	//   ....[8]....
        /*0118*/ 	.word	0x00000de0


	//   ....[9]....
        /*011c*/ 	.word	0x00000e10


	//   ....[10]....
        /*0120*/ 	.word	0x00001120


	//   ....[11]....
        /*0124*/ 	.word	0x00001130


	//   ....[12]....
        /*0128*/ 	.word	0x000011a0


	//   ....[13]....
        /*012c*/ 	.word	0x000011c0


	//   ....[14]....
        /*0130*/ 	.word	0x00001210


	//   ....[15]....
        /*0134*/ 	.word	0x00001230


	//   ....[16]....
        /*0138*/ 	.word	0x00001290


	//   ....[17]....
        /*013c*/ 	.word	0x000012b0


	//   ....[18]....
        /*0140*/ 	.word	0x00001330


	//   ....[19]....
        /*0144*/ 	.word	0x00001360


	//   ....[20]....
        /*0148*/ 	.word	0x000028e0


	//   ....[21]....
        /*014c*/ 	.word	0x000028f0


	//   ....[22]....
        /*0150*/ 	.word	0x00002970


	//   ....[23]....
        /*0154*/ 	.word	0x00002980


	//   ....[24]....
        /*0158*/ 	.word	0x00002a00


	//   ....[25]....
        /*015c*/ 	.word	0x00002a10


	//   ....[26]....
        /*0160*/ 	.word	0x00002a60


	//   ....[27]....
        /*0164*/ 	.word	0x00002a80


	//   ....[28]....
        /*0168*/ 	.word	0x00002af0


	//   ....[29]....
        /*016c*/ 	.word	0x00002b00


	//----- nvinfo : EIATTR_VRC_CTA_INIT_COUNT
	.align		4
.L_214:
        /*0170*/ 	.byte	0x02, 0x4a
	.zero		1
	.zero		1


	//----- nvinfo : EIATTR_EXIT_INSTR_OFFSETS
	.align		4
        /*0174*/ 	.byte	0x04, 0x1c
        /*0176*/ 	.short	(.L_216 - .L_215)


	//   ....[0]....
.L_215:
        /*0178*/ 	.word	0x00002db0


	//   ....[1]....
        /*017c*/ 	.word	0x00002df0


	//----- nvinfo : EIATTR_MAX_THREADS
	.align		4
.L_216:
        /*0180*/ 	.byte	0x04, 0x05
        /*0182*/ 	.short	(.L_218 - .L_217)
.L_217:
        /*0184*/ 	.word	0x00000280
        /*0188*/ 	.word	0x00000001
        /*018c*/ 	.word	0x00000001


	//----- nvinfo : EIATTR_CRS_STACK_SIZE
	.align		4
.L_218:
        /*0190*/ 	.byte	0x04, 0x1e
        /*0192*/ 	.short	(.L_220 - .L_219)
.L_219:
        /*0194*/ 	.word	0x00000000


	//----- nvinfo : EIATTR_CBANK_PARAM_SIZE
	.align		4
.L_220:
        /*0198*/ 	.byte	0x03, 0x19
        /*019a*/ 	.short	0x003e


	//----- nvinfo : EIATTR_PARAM_CBANK
	.align		4
        /*019c*/ 	.byte	0x04, 0x0a
        /*019e*/ 	.short	(.L_222 - .L_221)
	.align		4
.L_221:
        /*01a0*/ 	.word	index@(.nv.constant0._ZN3cub18CUB_300001_SM_10006detail6reduce18DeviceReduceKernelINS2_10policy_hubIdjN4cuda3std3__44plusIdEEE10Policy1000EN6thrust24THRUST_300001_SM_1000_NS6detail15normal_iteratorINSD_10device_ptrIdEEEEjS9_d6squareIdEEEvT0_PT3_T1_NS0_13GridEvenShareISO_EET2_T4_)
        /*01a4*/ 	.short	0x0380
        /*01a6*/ 	.short	0x003e


	//----- nvinfo : EIATTR_SW_WAR
	.align		4
.L_222:
        /*01a8*/ 	.byte	0x04, 0x36
        /*01aa*/ 	.short	(.L_224 - .L_223)
.L_223:
        /*01ac*/ 	.word	0x00000008
.L_224:


//--------------------- .nv.info._ZN3cub18CUB_300001_SM_10006detail6reduce28DeviceReduceSingleTileKernelINS2_10policy_hubIdjN4cuda3std3__44plusIdEEE10Policy1000EN6thrust24THRUST_300001_SM_1000_NS6detail15normal_iteratorINSD_10device_ptrIdEEEEPdjS9_dd6squareIdEEEvT0_T1_T2_T3_T4_T6_ --------------------------
	.section	.nv.info._ZN3cub18CUB_300001_SM_10006detail6reduce28DeviceReduceSingleTileKernelINS2_10policy_hubIdjN4cuda3std3__44plusIdEEE10Policy1000EN6thrust24THRUST_300001_SM_1000_NS6detail15normal_iteratorINSD_10device_ptrIdEEEEPdjS9_dd6squareIdEEEvT0_T1_T2_T3_T4_T6_,"",@"SHT_CUDA_INFO"
	.sectionflags	@""
	.align	4


	//----- nvinfo : EIATTR_CUDA_API_VERSION
	.align		4
        /*0000*/ 	.byte	0x04, 0x37
        /*0002*/ 	.short	(.L_226 - .L_225)
.L_225:
        /*0004*/ 	.word	0x00000082


	//----- nvinfo : EIATTR_KPARAM_INFO
	.align		4
.L_226:
        /*0008*/ 	.byte	0x04, 0x17
        /*000a*/ 	.short	(.L_228 - .L_227)
.L_227:
        /*000c*/ 	.word	0x00000000
        /*0010*/ 	.short	0x0005
        /*0012*/ 	.short	0x0020
        /*0014*/ 	.byte	0x00, 0xf0, 0x05, 0x00


	//----- nvinfo : EIATTR_KPARAM_INFO
	.align		4
.L_228:
        /*0018*/ 	.byte	0x04, 0x17
        /*001a*/ 	.short	(.L_230 - .L_229)
.L_229:
        /*001c*/ 	.word	0x00000000
        /*0020*/ 	.short	0x0004
        /*0022*/ 	.short	0x0018
        /*0024*/ 	.byte	0x00, 0xf0, 0x21, 0x00


	//----- nvinfo : EIATTR_KPARAM_INFO
	.align		4
.L_230:
        /*0028*/ 	.byte	0x04, 0x17
        /*002a*/ 	.short	(.L_232 - .L_231)
.L_231:
        /*002c*/ 	.word	0x00000000
        /*0030*/ 	.short	0x0003
        /*0032*/ 	.short	0x0014
        /*0034*/ 	.byte	0x00, 0xf0, 0x05, 0x00


	//----- nvinfo : EIATTR_KPARAM_INFO
	.align		4
.L_232:
        /*0038*/ 	.byte	0x04, 0x17
        /*003a*/ 	.short	(.L_234 - .L_233)
.L_233:
        /*003c*/ 	.word	0x00000000
        /*0040*/ 	.short	0x0002
        /*0042*/ 	.short	0x0010
        /*0044*/ 	.byte	0x00, 0xf0, 0x11, 0x00


	//----- nvinfo : EIATTR_KPARAM_INFO
	.align		4
.L_234:
        /*0048*/ 	.byte	0x04, 0x17
        /*004a*/ 	.short	(.L_236 - .L_235)
.L_235:
        /*004c*/ 	.word	0x00000000
        /*0050*/ 	.short	0x0001
        /*0052*/ 	.short	0x0008
        /*0054*/ 	.byte	0x00, 0xf5, 0x21, 0x00


	//----- nvinfo : EIATTR_KPARAM_INFO
	.align		4
.L_236:
        /*0058*/ 	.byte	0x04, 0x17
        /*005a*/ 	.short	(.L_238 - .L_237)
.L_237:
        /*005c*/ 	.word	0x00000000
        /*0060*/ 	.short	0x0000
        /*0062*/ 	.short	0x0000
        /*0064*/ 	.byte	0x00, 0xf0, 0x21, 0x00


	//----- nvinfo : EIATTR_SPARSE_MMA_MASK
	.align		4
.L_238:
        /*0068*/ 	.byte	0x03, 0x50
        /*006a*/ 	.short	0x0000


	//----- nvinfo : EIATTR_MAXREG_COUNT
	.align		4
        /*006c*/ 	.byte	0x03, 0x1b
        /*006e*/ 	.short	0x0060


	//----- nvinfo : EIATTR_NUM_BARRIERS
	.align		4
        /*0070*/ 	.byte	0x02, 0x4c
        /*0072*/ 	.byte	0x01
	.zero		1


	//----- nvinfo : EIATTR_MERCURY_ISA_VERSION
	.align		4
        /*0074*/ 	.byte	0x03, 0x5f
        /*0076*/ 	.short	0x0101


	//----- nvinfo : EIATTR_COOP_GROUP_MASK_REGIDS
	.align		4
        /*0078*/ 	.byte	0x04, 0x29
        /*007a*/ 	.short	(.L_240 - .L_239)


	//   ....[0]....
.L_239:
        /*007c*/ 	.word	0xffffffff


	//   ....[1]....
        /*0080*/ 	.word	0xffffffff


	//   ....[2]....
        /*0084*/ 	.word	0xffffffff


	//   ....[3]....
        /*0088*/ 	.word	0xffffffff


	//   ....[4]....
        /*008c*/ 	.word	0xffffffff


	//   ....[5]....
        /*0090*/ 	.word	0xffffffff


	//   ....[6]....
        /*0094*/ 	.word	0xffffffff


	//   ....[7]....
        /*0098*/ 	.word	0xffffffff


	//   ....[8]....
        /*009c*/ 	.word	0xffffffff


	//   ....[9]....
        /*00a0*/ 	.word	0xffffffff


	//   ....[10]....
        /*00a4*/ 	.word	0xffffffff


	//   ....[11]....
        /*00a8*/ 	.word	0xffffffff


	//   ....[12]....
        /*00ac*/ 	.word	0xffffffff


	//   ....[13]....
        /*00b0*/ 	.word	0xffffffff


	//   ....[14]....
        /*00b4*/ 	.word	0xffffffff


	//   ....[15]....
        /*00b8*/ 	.word	0xffffffff


	//   ....[16]....
        /*00bc*/ 	.word	0xffffffff


	//   ....[17]....
        /*00c0*/ 	.word	0xffffffff


	//   ....[18]....
        /*00c4*/ 	.word	0xffffffff


	//   ....[19]....
        /*00c8*/ 	.word	0xffffffff


	//   ....[20]....
        /*00cc*/ 	.word	0xffffffff


	//   ....[21]....
        /*00d0*/ 	.word	0xffffffff


	//   ....[22]....
        /*00d4*/ 	.word	0xffffffff


	//   ....[23]....
        /*00d8*/ 	.word	0xffffffff


	//   ....[24]....
        /*00dc*/ 	.word	0xffffffff


	//   ....[25]....
        /*00e0*/ 	.word	0xffffffff


	//   ....[26]....
        /*00e4*/ 	.word	0xffffffff


	//   ....[27]....
        /*00e8*/ 	.word	0xffffffff


	//   ....[28]....
        /*00ec*/ 	.word	0xffffffff


	//   ....[29]....
        /*00f0*/ 	.word	0xffffffff


	//----- nvinfo : EIATTR_COOP_GROUP_INSTR_OFFSETS
	.align		4
.L_240:
        /*00f4*/ 	.byte	0x04, 0x28
        /*00f6*/ 	.short	(.L_242 - .L_241)


	//   ....[0]....
.L_241:
        /*00f8*/ 	.word	0x00000940


	//   ....[1]....
        /*00fc*/ 	.word	0x00000950


	//   ....[2]....
        /*0100*/ 	.word	0x000009c0


	//   ....[3]....
        /*0104*/ 	.word	0x000009f0


	//   ....[4]....
        /*0108*/ 	.word	0x00000a60


	//   ....[5]....
        /*010c*/ 	.word	0x00000a70


	//   ....[6]....
        /*0110*/ 	.word	0x00000ac0


	//   ....[7]....
        /*0114*/ 	.word	0x00000ae0


	//   ....[8]....
        /*0118*/ 	.word	0x00000b40


	//   ....[9]....
        /*011c*/ 	.word	0x00000b50


	//   ....[10]....
        /*0120*/ 	.word	0x00000e50


	//   ....[11]....
        /*0124*/ 	.word	0x00000e60


	//   ....[12]....
        /*0128*/ 	.word	0x00000ee0


	//   ....[13]....
        /*012c*/ 	.word	0x00000f00


	//   ....[14]....
        /*0130*/ 	.word	0x00000f50


	//   ....[15]....
        /*0134*/ 	.word	0x00000f70


	//   ....[16]....
        /*0138*/ 	.word	0x00000fe0


	//   ....[17]....
        /*013c*/ 	.word	0x00000ff0


	//   ....[18]....
        /*0140*/ 	.word	0x00001040


	//   ....[19]....
        /*0144*/ 	.word	0x00001070


	//   ....[20]....
        /*0148*/ 	.word	0x00002470


	//   ....[21]....
        /*014c*/ 	.word	0x00002480


	//   ....[22]....
        /*0150*/ 	.word	0x000024f0


	//   ....[23]....
        /*0154*/ 	.word	0x00002500


	//   ....[24]....
        /*0158*/ 	.word	0x00002560


	//   ....[25]....
        /*015c*/ 	.word	0x00002570


	//   ....[26]....
        /*0160*/ 	.word	0x000025c0


	//   ....[27]....
        /*0164*/ 	.word	0x000025f0


	//   ....[28]....
        /*0168*/ 	.word	0x00002670


	//   ....[29]....
        /*016c*/ 	.word	0x00002680


	//----- nvinfo : EIATTR_VRC_CTA_INIT_COUNT
	.align		4
.L_242:
        /*0170*/ 	.byte	0x02, 0x4a
	.zero		1
	.zero		1


	//----- nvinfo : EIATTR_EXIT_INSTR_OFFSETS
	.align		4
        /*0174*/ 	.byte	0x04, 0x1c
        /*0176*/ 	.short	(.L_244 - .L_243)


	//   ....[0]....
.L_243:
        /*0178*/ 	.word	0x00000080


	//   ....[1]....
        /*017c*/ 	.word	0x000000c0


	//   ....[2]....
        /*0180*/ 	.word	0x00002910


	//   ....[3]....
        /*0184*/ 	.word	0x00002960


	//----- nvinfo : EIATTR_MAX_THREADS
	.align		4
.L_244:
        /*0188*/ 	.byte	0x04, 0x05
        /*018a*/ 	.short	(.L_246 - .L_245)
.L_245:
        /*018c*/ 	.word	0x00000280
        /*0190*/ 	.word	0x00000001
        /*0194*/ 	.word	0x00000001


	//----- nvinfo : EIATTR_CRS_STACK_SIZE
	.align		4
.L_246:
        /*0198*/ 	.byte	0x04, 0x1e
        /*019a*/ 	.short	(.L_248 - .L_247)
.L_247:
        /*019c*/ 	.word	0x00000000


	//----- nvinfo : EIATTR_CBANK_PARAM_SIZE
	.align		4
.L_248:
        /*01a0*/ 	.byte	0x03, 0x19
        /*01a2*/ 	.short	0x0021


	//----- nvinfo : EIATTR_PARAM_CBANK
	.align		4
        /*01a4*/ 	.byte	0x04, 0x0a
        /*01a6*/ 	.short	(.L_250 - .L_249)
	.align		4
.L_249:
        /*01a8*/ 	.word	index@(.nv.constant0._ZN3cub18CUB_300001_SM_10006detail6reduce28DeviceReduceSingleTileKernelINS2_10policy_hubIdjN4cuda3std3__44plusIdEEE10Policy1000EN6thrust24THRUST_300001_SM_1000_NS6detail15normal_iteratorINSD_10device_ptrIdEEEEPdjS9_dd6squareIdEEEvT0_T1_T2_T3_T4_T6_)
        /*01ac*/ 	.short	0x0380
        /*01ae*/ 	.short	0x0021


	//----- nvinfo : EIATTR_SW_WAR
	.align		4
.L_250:
        /*01b0*/ 	.byte	0x04, 0x36
        /*01b2*/ 	.short	(.L_252 - .L_251)
.L_251:
        /*01b4*/ 	.word	0x00000008
.L_252:


//--------------------- .nv.info._ZN3cub18CUB_300001_SM_10006detail11EmptyKernelIvEEvv --------------------------
	.section	.nv.info._ZN3cub18CUB_300001_SM_10006detail11EmptyKernelIvEEvv,"",@"SHT_CUDA_INFO"
	.sectionflags	@""
	.align	4


	//----- nvinfo : EIATTR_CUDA_API_VERSION
	.align		4
        /*0000*/ 	.byte	0x04, 0x37
        /*0002*/ 	.short	(.L_254 - .L_253)
.L_253:
        /*0004*/ 	.word	0x00000082


	//----- nvinfo : EIATTR_SPARSE_MMA_MASK
	.align		4
.L_254:
        /*0008*/ 	.byte	0x03, 0x50
        /*000a*/ 	.short	0x0000


	//----- nvinfo : EIATTR_MAXREG_COUNT
	.align		4
        /*000c*/ 	.byte	0x03, 0x1b
        /*000e*/ 	.short	0x00ff


	//----- nvinfo : EIATTR_MERCURY_ISA_VERSION
	.align		4
        /*0010*/ 	.byte	0x03, 0x5f
        /*0012*/ 	.short	0x0101


	//----- nvinfo : EIATTR_VRC_CTA_INIT_COUNT
	.align		4
        /*0014*/ 	.byte	0x02, 0x4a
	.zero		1
	.zero		1


	//----- nvinfo : EIATTR_EXIT_INSTR_OFFSETS
	.align		4
        /*0018*/ 	.byte	0x04, 0x1c
        /*001a*/ 	.short	(.L_256 - .L_255)


	//   ....[0]....
.L_255:
        /*001c*/ 	.word	0x00000010


	//----- nvinfo : EIATTR_SW_WAR
	.align		4
.L_256:
        /*0020*/ 	.byte	0x04, 0x36
        /*0022*/ 	.short	(.L_258 - .L_257)
.L_257:
        /*0024*/ 	.word	0x00000008
.L_258:


//--------------------- .nv.callgraph             --------------------------
	.section	.nv.callgraph,"",@"SHT_CUDA_CALLGRAPH"
	.align	4
	.sectionentsize	8
	.align		4
        /*0000*/ 	.word	0x00000000
	.align		4
        /*0004*/ 	.word	0xffffffff
	.align		4
        /*0008*/ 	.word	0x00000000
	.align		4
        /*000c*/ 	.word	0xfffffffe
	.align		4
        /*0010*/ 	.word	0x00000000
	.align		4
        /*0014*/ 	.word	0xfffffffd
	.align		4
        /*0018*/ 	.word	0x00000000
	.align		4
        /*001c*/ 	.word	0xfffffffc


//--------------------- .nv.constant4             --------------------------
	.section	.nv.constant4,"a",@progbits
	.align	8
	.align		8
.nv.constant4:
        /*0000*/ 	.dword	_ZN34_INTERNAL_09d352f3_4_k_cu_2c651dbb4cuda3std3__45__cpo5beginE
	.align		8
        /*0008*/ 	.dword	_ZN34_INTERNAL_09d352f3_4_k_cu_2c651dbb4cuda3std3__45__cpo3endE
	.align		8
        /*0010*/ 	.dword	_ZN34_INTERNAL_09d352f3_4_k_cu_2c651dbb4cuda3std3__45__cpo6cbeginE
	.align		8
        /*0018*/ 	.dword	_ZN34_INTERNAL_09d352f3_4_k_cu_2c651dbb4cuda3std3__45__cpo4cendE
	.align		8
        /*0020*/ 	.dword	_ZN34_INTERNAL_09d352f3_4_k_cu_2c651dbb4cuda3std3__45__cpo6rbeginE
	.align		8
        /*0028*/ 	.dword	_ZN34_INTERNAL_09d352f3_4_k_cu_2c651dbb4cuda3std3__45__cpo4rendE
	.align		8
        /*0030*/ 	.dword	_ZN34_INTERNAL_09d352f3_4_k_cu_2c651dbb4cuda3std3__45__cpo7crbeginE
	.align		8
        /*0038*/ 	.dword	_ZN34_INTERNAL_09d352f3_4_k_cu_2c651dbb4cuda3std3__45__cpo5crendE
	.align		8
        /*0040*/ 	.dword	_ZN34_INTERNAL_09d352f3_4_k_cu_2c651dbb4cuda3std3__436_GLOBAL__N__09d352f3_4_k_cu_2c651dbb6ignoreE
	.align		8
        /*0048*/ 	.dword	_ZN34_INTERNAL_09d352f3_4_k_cu_2c651dbb4cuda3std3__419piecewise_constructE
	.align		8
        /*0050*/ 	.dword	_ZN34_INTERNAL_09d352f3_4_k_cu_2c651dbb4cuda3std3__48in_placeE
	.align		8
        /*0058*/ 	.dword	_ZN34_INTERNAL_09d352f3_4_k_cu_2c651dbb4cuda3std3__420unreachable_sentinelE
	.align		8
        /*0060*/ 	.dword	_ZN34_INTERNAL_09d352f3_4_k_cu_2c651dbb4cuda3std3__47nulloptE
	.align		8
        /*0068*/ 	.dword	_ZN34_INTERNAL_09d352f3_4_k_cu_2c651dbb4cuda3std3__48unexpectE
	.align		8
        /*0070*/ 	.dword	_ZN34_INTERNAL_09d352f3_4_k_cu_2c651dbb4cuda3std6ranges3__45__cpo4swapE
	.align		8
        /*0078*/ 	.dword	_ZN34_INTERNAL_09d352f3_4_k_cu_2c651dbb4cuda3std6ranges3__45__cpo9iter_moveE
	.align		8
        /*0080*/ 	.dword	_ZN34_INTERNAL_09d352f3_4_k_cu_2c651dbb4cuda3std6ranges3__45__cpo5beginE
	.align		8
        /*0088*/ 	.dword	_ZN34_INTERNAL_09d352f3_4_k_cu_2c651dbb4cuda3std6ranges3__45__cpo3endE
	.align		8
        /*0090*/ 	.dword	_ZN34_INTERNAL_09d352f3_4_k_cu_2c651dbb4cuda3std6ranges3__45__cpo6cbeginE
	.align		8
        /*0098*/ 	.dword	_ZN34_INTERNAL_09d352f3_4_k_cu_2c651dbb4cuda3std6ranges3__45__cpo4cendE
	.align		8
        /*00a0*/ 	.dword	_ZN34_INTERNAL_09d352f3_4_k_cu_2c651dbb4cuda3std6ranges3__45__cpo7advanceE
	.align		8
        /*00a8*/ 	.dword	_ZN34_INTERNAL_09d352f3_4_k_cu_2c651dbb4cuda3std6ranges3__45__cpo9iter_swapE
	.align		8
        /*00b0*/ 	.dword	_ZN34_INTERNAL_09d352f3_4_k_cu_2c651dbb4cuda3std6ranges3__45__cpo4nextE
	.align		8
        /*00b8*/ 	.dword	_ZN34_INTERNAL_09d352f3_4_k_cu_2c651dbb4cuda3std6ranges3__45__cpo4prevE
	.align		8
        /*00c0*/ 	.dword	_ZN34_INTERNAL_09d352f3_4_k_cu_2c651dbb4cuda3std6ranges3__45__cpo4dataE
	.align		8
        /*00c8*/ 	.dword	_ZN34_INTERNAL_09d352f3_4_k_cu_2c651dbb4cuda3std6ranges3__45__cpo5cdataE
	.align		8
        /*00d0*/ 	.dword	_ZN34_INTERNAL_09d352f3_4_k_cu_2c651dbb4cuda3std6ranges3__45__cpo4sizeE
	.align		8
        /*00d8*/ 	.dword	_ZN34_INTERNAL_09d352f3_4_k_cu_2c651dbb4cuda3std6ranges3__45__cpo5ssizeE
	.align		8
        /*00e0*/ 	.dword	_ZN34_INTERNAL_09d352f3_4_k_cu_2c651dbb4cuda3std6ranges3__45__cpo8distanceE
	.align		8
        /*00e8*/ 	.dword	_ZN34_INTERNAL_09d352f3_4_k_cu_2c651dbb6thrust24THRUST_300001_SM_1000_NS8cuda_cub3parE
	.align		8
        /*00f0*/ 	.dword	_ZN34_INTERNAL_09d352f3_4_k_cu_2c651dbb6thrust24THRUST_300001_SM_1000_NS8cuda_cub10par_nosyncE
	.align		8
        /*00f8*/ 	.dword	_ZN34_INTERNAL_09d352f3_4_k_cu_2c651dbb6thrust24THRUST_300001_SM_1000_NS6system6detail10sequential3seqE
	.align		8
        /*0100*/ 	.dword	_ZN34_INTERNAL_09d352f3_4_k_cu_2c651dbb6thrust24THRUST_300001_SM_1000_NS12placeholders2_1E
	.align		8
        /*0108*/ 	.dword	_ZN34_INTERNAL_09d352f3_4_k_cu_2c651dbb6thrust24THRUST_300001_SM_1000_NS12placeholders2_2E
	.align		8
        /*0110*/ 	.dword	_ZN34_INTERNAL_09d352f3_4_k_cu_2c651dbb6thrust24THRUST_300001_SM_1000_NS12placeholders2_3E
	.align		8
        /*0118*/ 	.dword	_ZN34_INTERNAL_09d352f3_4_k_cu_2c651dbb6thrust24THRUST_300001_SM_1000_NS12placeholders2_4E
	.align		8
        /*0120*/ 	.dword	_ZN34_INTERNAL_09d352f3_4_k_cu_2c651dbb6thrust24THRUST_300001_SM_1000_NS12placeholders2_5E
	.align		8
        /*0128*/ 	.dword	_ZN34_INTERNAL_09d352f3_4_k_cu_2c651dbb6thrust24THRUST_300001_SM_1000_NS12placeholders2_6E
	.align		8
        /*0130*/ 	.dword	_ZN34_INTERNAL_09d352f3_4_k_cu_2c651dbb6thrust24THRUST_300001_SM_1000_NS12placeholders2_7E
	.align		8
        /*0138*/ 	.dword	_ZN34_INTERNAL_09d352f3_4_k_cu_2c651dbb6thrust24THRUST_300001_SM_1000_NS12placeholders2_8E
	.align		8
        /*0140*/ 	.dword	_ZN34_INTERNAL_09d352f3_4_k_cu_2c651dbb6thrust24THRUST_300001_SM_1000_NS12placeholders2_9E
	.align		8
        /*0148*/ 	.dword	_ZN34_INTERNAL_09d352f3_4_k_cu_2c651dbb6thrust24THRUST_300001_SM_1000_NS12placeholders3_10E
	.align		8
        /*0150*/ 	.dword	_ZN34_INTERNAL_09d352f3_4_k_cu_2c651dbb6thrust24THRUST_300001_SM_1000_NS3seqE


//--------------------- .text._ZN3cub18CUB_300001_SM_10006detail6reduce28DeviceReduceSingleTileKernelINS2_10policy_hubIdyN4cuda3std3__44plusIdEEE10Policy1000EPdSC_iS9_ddNS7_10__identityEEEvT0_T1_T2_T3_T4_T6_ --------------------------
	.section	.text._ZN3cub18CUB_300001_SM_10006detail6reduce28DeviceReduceSingleTileKernelINS2_10policy_hubIdyN4cuda3std3__44plusIdEEE10Policy1000EPdSC_iS9_ddNS7_10__identityEEEvT0_T1_T2_T3_T4_T6_,"ax",@progbits
	.align	128
        .global         _ZN3cub18CUB_300001_SM_10006detail6reduce28DeviceReduceSingleTileKernelINS2_10policy_hubIdyN4cuda3std3__44plusIdEEE10Policy1000EPdSC_iS9_ddNS7_10__identityEEEvT0_T1_T2_T3_T4_T6_
        .type           _ZN3cub18CUB_300001_SM_10006detail6reduce28DeviceReduceSingleTileKernelINS2_10policy_hubIdyN4cuda3std3__44plusIdEEE10Policy1000EPdSC_iS9_ddNS7_10__identityEEEvT0_T1_T2_T3_T4_T6_,@function
        .size           _ZN3cub18CUB_300001_SM_10006detail6reduce28DeviceReduceSingleTileKernelINS2_10policy_hubIdyN4cuda3std3__44plusIdEEE10Policy1000EPdSC_iS9_ddNS7_10__identityEEEvT0_T1_T2_T3_T4_T6_,(.L_x_182 - _ZN3cub18CUB_300001_SM_10006detail6reduce28DeviceReduceSingleTileKernelINS2_10policy_hubIdyN4cuda3std3__44plusIdEEE10Policy1000EPdSC_iS9_ddNS7_10__identityEEEvT0_T1_T2_T3_T4_T6_)
        .other          _ZN3cub18CUB_300001_SM_10006detail6reduce28DeviceReduceSingleTileKernelINS2_10policy_hubIdyN4cuda3std3__44plusIdEEE10Policy1000EPdSC_iS9_ddNS7_10__identityEEEvT0_T1_T2_T3_T4_T6_,@"STO_CUDA_ENTRY STV_DEFAULT"
_ZN3cub18CUB_300001_SM_10006detail6reduce28DeviceReduceSingleTileKernelINS2_10policy_hubIdyN4cuda3std3__44plusIdEEE10Policy1000EPdSC_iS9_ddNS7_10__identityEEEvT0_T1_T2_T3_T4_T6_:
.text._ZN3cub18CUB_300001_SM_10006detail6reduce28DeviceReduceSingleTileKernelINS2_10policy_hubIdyN4cuda3std3__44plusIdEEE10Policy1000EPdSC_iS9_ddNS7_10__identityEEEvT0_T1_T2_T3_T4_T6_:
[----:B------:R-:W-:Y:S01]  /*0000*/  LDC R1, c[0x0][0x37c] ;  /* 0x0000df00ff017b82 */ /* 0x000fe20000000800 */
[----:B------:R-:W0:Y:S01]  /*0010*/  LDCU UR4, c[0x0][0x390] ;  /* 0x00007200ff0477ac */ /* 0x000e220008000800 */
[----:B------:R-:W1:Y:S01]  /*0020*/  LDCU.64 UR6, c[0x0][0x358] ;  /* 0x00006b00ff0677ac */ /* 0x000e620008000a00 */
[----:B0-----:R-:W-:-:S05]  /*0030*/  IMAD.U32 R4, RZ, RZ, UR4 ;  /* 0x00000004ff047e24 */ /* 0x001fca000f8e00ff */
[----:B------:R-:W-:-:S13]  /*0040*/  ISETP.NE.AND P0, PT, R4, RZ, PT ;  /* 0x000000ff0400720c */ /* 0x000fda0003f05270 */
[----:B-1----:R-:W-:Y:S05]  /*0050*/  @P0 BRA `(.L_x_0) ;  /* 0x00000000001c0947 */ /* 0x002fea0003800000 */
[----:B------:R-:W0:Y:S02]  /*0060*/  S2R R0, SR_TID.X ;  /* 0x0000000000007919 */ /* 0x000e240000002100 */
[----:B0-----:R-:W-:-:S13]  /*0070*/  ISETP.NE.AND P0, PT, R0, RZ, PT ;  /* 0x000000ff0000720c */ /* 0x001fda0003f05270 */
[----:B------:R-:W-:Y:S05]  /*0080*/  @P0 EXIT ;  /* 0x000000000000094d */ /* 0x000fea0003800000 */
[----:B------:R-:W0:Y:S08]  /*0090*/  LDC.64 R2, c[0x0][0x388] ;  /* 0x0000e200ff027b82 */ /* 0x000e300000000a00 */
[----:B------:R-:W0:Y:S02]  /*00a0*/  LDC.64 R4, c[0x0][0x398] ;  /* 0x0000e600ff047b82 */ /* 0x000e240000000a00 */
[----:B0-----:R-:W-:Y:S01]  /*00b0*/  STG.E.64 desc[UR6][R2.64], R4 ;  /* 0x0000000402007986 */ /* 0x001fe2000c101b06 */
[----:B------:R-:W-:Y:S05]  /*00c0*/  EXIT ;  /* 0x000000000000794d */ /* 0x000fea0003800000 */
.L_x_0:
[----:B------:R-:W-:Y:S01]  /*00d0*/  ISETP.GT.AND P0, PT, R4, 0xdff, PT ;  /* 0x00000dff0400780c */ /* 0x000fe20003f04270 */
[----:B------:R-:W-:-:S12]  /*00e0*/  BSSY.RECONVERGENT B0, `(.L_x_1) ;  /* 0x0000242000007945 */ /* 0x000fd80003800200 */
[----:B------:R-:W-:Y:S05]  /*00f0*/  @P0 BRA `(.L_x_2) ;  /* 0x0000001400180947 */ /* 0x000fea0003800000 */
[----:B------:R-:W0:Y:S01]  /*0100*/  S2R R5, SR_TID.X ;  /* 0x0000000000057919 */ /* 0x000e220000002100 */
[----:B------:R-:W-:Y:S01]  /*0110*/  BSSY.RECONVERGENT B1, `(.L_x_3) ;  /* 0x0000009000017945 */ /* 0x000fe20003800200 */
[----:B------:R-:W-:Y:S02]  /*0120*/  CS2R R2, SRZ ;  /* 0x0000000000027805 */ /* 0x000fe4000001ff00 */
[----:B0-----:R-:W-:Y:S01]  /*0130*/  ISETP.GE.AND P0, PT, R5, R4, PT ;  /* 0x000000040500720c */ /* 0x001fe20003f06270 */
[----:B------:R-:W-:-:S12]  /*0140*/  IMAD.MOV.U32 R7, RZ, RZ, R5 ;  /* 0x000000ffff077224 */ /* 0x000fd800078e0005 */
[----:B------:R-:W-:Y:S05]  /*0150*/  @P0 BRA `(.L_x_4) ;  /* 0x0000000000100947 */ /* 0x000fea0003800000 */
[----:B------:R-:W0:Y:S02]  /*0160*/  LDC.64 R2, c[0x0][0x380] ;  /* 0x0000e000ff027b82 */ /* 0x000e240000000a00 */
[----:B0-----:R-:W-:-:S06]  /*0170*/  IMAD.WIDE.U32 R2, R5, 0x8, R2 ;  /* 0x0000000805027825 */ /* 0x001fcc00078e0002 */
[----:B------:R-:W5:Y:S01]  /*0180*/  LDG.E.64.CONSTANT R2, desc[UR6][R2.64] ;  /* 0x0000000602027981 */ /* 0x000f62000c1e9b00 */
[----:B------:R-:W-:-:S07]  /*0190*/  VIADD R7, R5, 0x200 ;  /* 0x0000020005077836 */ /* 0x000fce0000000000 */
.L_x_4:
[----:B------:R-:W-:Y:S05]  /*01a0*/  BSYNC.RECONVERGENT B1 ;  /* 0x0000000000017941 */ /* 0x000fea0003800200 */
.L_x_3:
[----:B------:R-:W-:Y:S01]  /*01b0*/  ISETP.GE.AND P0, PT, R7, R4, PT ;  /* 0x000000040700720c */ /* 0x000fe20003f06270 */
[----:B------:R-:W-:-:S12]  /*01c0*/  BSSY.RECONVERGENT B1, `(.L_x_5) ;  /* 0x0000076000017945 */ /* 0x000fd80003800200 */
[----:B------:R-:W-:Y:S05]  /*01d0*/  @P0 BRA `(.L_x_6) ;  /* 0x0000000400d00947 */ /* 0x000fea0003800000 */
[----:B------:R-:W-:Y:S01]  /*01e0*/  LOP3.LUT R9, RZ, R7, RZ, 0x33, !PT ;  /* 0x00000007ff097212 */ /* 0x000fe200078e33ff */
[----:B------:R-:W-:Y:S04]  /*01f0*/  BSSY.RECONVERGENT B2, `(.L_x_7) ;  /* 0x0000017000027945 */ /* 0x000fe80003800200 */
[----:B------:R-:W-:-:S05]  /*0200*/  IMAD.IADD R0, R9, 0x1, R4 ;  /* 0x0000000109007824 */ /* 0x000fca00078e0204 */
[C---:B------:R-:W-:Y:S02]  /*0210*/  LOP3.LUT R6, R0.reuse, 0x600, RZ, 0xc0, !PT ;  /* 0x0000060000067812 */ /* 0x040fe400078ec0ff */
[----:B------:R-:W-:Y:S02]  /*0220*/  ISETP.GE.U32.AND P0, PT, R0, 0x600, PT ;  /* 0x000006000000780c */ /* 0x000fe40003f06070 */
[----:B------:R-:W-:-:S13]  /*0230*/  ISETP.NE.AND P1, PT, R6, 0x600, PT ;  /* 0x000006000600780c */ /* 0x000fda0003f25270 */
[----:B------:R-:W-:Y:S05]  /*0240*/  @!P1 BRA `(.L_x_8) ;  /* 0x0000000000449947 */ /* 0x000fea0003800000 */
[----:B------:R-:W0:Y:S01]  /*0250*/  LDC.64 R8, c[0x0][0x380] ;  /* 0x0000e000ff087b82 */ /* 0x000e220000000a00 */
[----:B------:R-:W-:-:S04]  /*0260*/  LEA.HI R0, R0, 0x1, RZ, 0x17 ;  /* 0x0000000100007811 */ /* 0x000fc800078fb8ff */
[----:B------:R-:W-:-:S05]  /*0270*/  LOP3.LUT R0, R0, 0x3, RZ, 0xc0, !PT ;  /* 0x0000000300007812 */ /* 0x000fca00078ec0ff */
[----:B------:R-:W-:Y:S02]  /*0280*/  IMAD.MOV R0, RZ, RZ, -R0 ;  /* 0x000000ffff007224 */ /* 0x000fe400078e0a00 */
[----:B0-----:R-:W-:-:S04]  /*0290*/  IMAD.WIDE.U32 R8, R7, 0x8, R8 ;  /* 0x0000000807087825 */ /* 0x001fc800078e0008 */
[----:B------:R-:W-:Y:S02]  /*02a0*/  IMAD.MOV.U32 R6, RZ, RZ, R8 ;  /* 0x000000ffff067224 */ /* 0x000fe400078e0008 */
[----:B------:R-:W-:-:S07]  /*02b0*/  IMAD.MOV.U32 R11, RZ, RZ, R9 ;  /* 0x000000ffff0b7224 */ /* 0x000fce00078e0009 */
.L_x_9:
[----:B------:R-:W-:Y:S02]  /*02c0*/  IMAD.MOV.U32 R8, RZ, RZ, R6 ;  /* 0x000000ffff087224 */ /* 0x000fe400078e0006 */
[----:B------:R-:W-:-:S06]  /*02d0*/  IMAD.MOV.U32 R9, RZ, RZ, R11 ;  /* 0x000000ffff097224 */ /* 0x000fcc00078e000b */
[----:B------:R-:W2:Y:S01]  /*02e0*/  LDG.E.64.CONSTANT R8, desc[UR6][R8.64] ;  /* 0x0000000608087981 */ /* 0x000ea2000c1e9b00 */
[----:B------:R-:W-:Y:S01]  /*02f0*/  VIADD R0, R0, 0x1 ;  /* 0x0000000100007836 */ /* 0x000fe20000000000 */
[----:B------:R-:W-:Y:S01]  /*0300*/  IADD3 R6, P2, PT, R6, 0x1000, RZ ;  /* 0x0000100006067810 */ /* 0x000fe20007f5e0ff */
[----:B------:R-:W-:-:S03]  /*0310*/  VIADD R7, R7, 0x200 ;  /* 0x0000020007077836 */ /* 0x000fc60000000000 */
[----:B------:R-:W-:Y:S01]  /*0320*/  ISETP.NE.AND P1, PT, R0, RZ, PT ;  /* 0x000000ff0000720c */ /* 0x000fe20003f25270 */
[----:B------:R-:W-:Y:S01]  /*0330*/  IMAD.X R11, RZ, RZ, R11, P2 ;  /* 0x000000ffff0b7224 */ /* 0x000fe200010e060b */
[----:B--2--5:R-:W-:-:S11]  /*0340*/  DADD R2, R8, R2 ;  /* 0x0000000008027229 */ /* 0x024fd60000000002 */
[----:B------:R-:W-:Y:S05]  /*0350*/  @P1 BRA `(.L_x_9) ;  /* 0xfffffffc00d81947 */ /* 0x000fea000383ffff */
.L_x_8:
[----:B------:R-:W-:Y:S05]  /*0360*/  BSYNC.RECONVERGENT B2 ;  /* 0x0000000000027941 */ /* 0x000fea0003800200 */
.L_x_7:
[----:B------:R-:W-:Y:S05]  /*0370*/  @!P0 BRA `(.L_x_6) ;  /* 0x0000000400688947 */ /* 0x000fea0003800000 */
[----:B------:R-:W-:Y:S01]  /*0380*/  IMAD.IADD R0, R4, 0x1, -R7 ;  /* 0x0000000104007824 */ /* 0x000fe200078e0a07 */
[----:B------:R-:W-:Y:S01]  /*0390*/  BSSY.RECONVERGENT B2, `(.L_x_10) ;  /* 0x0000031000027945 */ /* 0x000fe20003800200 */
[----:B------:R-:W-:-:S03]  /*03a0*/  PLOP3.LUT P0, PT, PT, PT, PT, 0x80, 0x8 ;  /* 0x000000000008781c */ /* 0x000fc60003f0f070 */
[----:B------:R-:W-:-:S13]  /*03b0*/  ISETP.GT.AND P1, PT, R0, 0x1800, PT ;  /* 0x000018000000780c */ /* 0x000fda0003f24270 */
[----:B------:R-:W-:Y:S05]  /*03c0*/  @!P1 BRA `(.L_x_11) ;  /* 0x0000000000b49947 */ /* 0x000fea0003800000 */
[----:B------:R-:W-:Y:S01]  /*03d0*/  PLOP3.LUT P0, PT, PT, PT, PT, 0x8, 0x80 ;  /* 0x000000000080781c */ /* 0x000fe20003f0e170 */
[----:B------:R-:W-:-:S12]  /*03e0*/  VIADD R0, R4, 0xffffe800 ;  /* 0xffffe80004007836 */ /* 0x000fd80000000000 */
.L_x_12:
[----:B------:R-:W0:Y:S02]  /*03f0*/  LDC.64 R32, c[0x0][0x380] ;  /* 0x0000e000ff207b82 */ /* 0x000e240000000a00 */
[----:B0-----:R-:W-:-:S05]  /*0400*/  IMAD.WIDE R14, R7, 0x8, R32 ;  /* 0x00000008070e7825 */ /* 0x001fca00078e0220 */
[----:B------:R-:W2:Y:S04]  /*0410*/  LDG.E.64.CONSTANT R8, desc[UR6][R14.64] ;  /* 0x000000060e087981 */ /* 0x000ea8000c1e9b00 */
[----:B------:R-:W3:Y:S04]  /*0420*/  LDG.E.64.CONSTANT R10, desc[UR6][R14.64+0x1000] ;  /* 0x001000060e0a7981 */ /* 0x000ee8000c1e9b00 */
[----:B------:R-:W4:Y:S01]  /*0430*/  LDG.E.64.CONSTANT R12, desc[UR6][R14.64+0x2000] ;  /* 0x002000060e0c7981 */ /* 0x000f22000c1e9b00 */
[----:B------:R-:W-:-:S03]  /*0440*/  VIADD R41, R7, 0x800 ;  /* 0x0000080007297836 */ /* 0x000fc60000000000 */
[----:B------:R-:W4:Y:S01]  /*0450*/  LDG.E.64.CONSTANT R30, desc[UR6][R14.64+0x3000] ;  /* 0x003000060e1e7981 */ /* 0x000f22000c1e9b00 */
[----:B------:R-:W-:-:S05]  /*0460*/  IMAD.WIDE R40, R41, 0x8, R32 ;  /* 0x0000000829287825 */ /* 0x000fca00078e0220 */
[----:B------:R-:W4:Y:S04]  /*0470*/  LDG.E.64.CONSTANT R28, desc[UR6][R40.64] ;  /* 0x00000006281c7981 */ /* 0x000f28000c1e9b00 */
[----:B------:R-:W4:Y:S04]  /*0480*/  LDG.E.64.CONSTANT R26, desc[UR6][R40.64+0x1000] ;  /* 0x00100006281a7981 */ /* 0x000f28000c1e9b00 */
        /* <DEDUP_REMOVED lines=12> */
[----:B------:R-:W4:Y:S04]  /*0550*/  LDG.E.64.CONSTANT R34, desc[UR6][R44.64+0x2000] ;  /* 0x002000062c227981 */ /* 0x000f28000c1e9b00 */
[----:B------:R-:W4:Y:S01]  /*0560*/  LDG.E.64.CONSTANT R32, desc[UR6][R44.64+0x3000] ;  /* 0x003000062c207981 */ /* 0x000f22000c1e9b00 */
[----:B------:R-:W-:-:S05]  /*0570*/  VIADD R7, R7, 0x2000 ;  /* 0x0000200007077836 */ /* 0x000fca0000000000 */
[----:B------:R-:W-:Y:S01]  /*0580*/  ISETP.GE.AND P1, PT, R7, R0, PT ;  /* 0x000000000700720c */ /* 0x000fe20003f26270 */
[----:B--2--5:R-:W-:-:S08]  /*0590*/  DADD R8, R8, R2 ;  /* 0x0000000008087229 */ /* 0x024fd00000000002 */
[----:B---3--:R-:W-:-:S08]  /*05a0*/  DADD R8, R8, R10 ;  /* 0x0000000008087229 */ /* 0x008fd0000000000a */
[----:B----4-:R-:W-:-:S08]  /*05b0*/  DADD R8, R8, R12 ;  /* 0x0000000008087229 */ /* 0x010fd0000000000c */
[----:B------:R-:W-:-:S08]  /*05c0*/  DADD R8, R8, R30 ;  /* 0x0000000008087229 */ /* 0x000fd0000000001e */
        /* <DEDUP_REMOVED lines=11> */
[----:B------:R-:W-:Y:S01]  /*0680*/  DADD R2, R8, R32 ;  /* 0x0000000008027229 */ /* 0x000fe20000000020 */
[----:B------:R-:W-:Y:S10]  /*0690*/  @!P1 BRA `(.L_x_12) ;  /* 0xfffffffc00549947 */ /* 0x000ff4000383ffff */
.L_x_11:
[----:B------:R-:W-:Y:S05]  /*06a0*/  BSYNC.RECONVERGENT B2 ;  /* 0x0000000000027941 */ /* 0x000fea0003800200 */
.L_x_10:
[----:B------:R-:W-:Y:S01]  /*06b0*/  IMAD.IADD R0, R4, 0x1, -R7 ;  /* 0x0000000104007824 */ /* 0x000fe200078e0a07 */
[----:B------:R-:W-:Y:S04]  /*06c0*/  BSSY.RECONVERGENT B2, `(.L_x_13) ;  /* 0x0000019000027945 */ /* 0x000fe80003800200 */
[----:B------:R-:W-:-:S13]  /*06d0*/  ISETP.GT.AND P1, PT, R0, 0x800, PT ;  /* 0x000008000000780c */ /* 0x000fda0003f24270 */
[----:B------:R-:W-:Y:S05]  /*06e0*/  @!P1 BRA `(.L_x_14) ;  /* 0x0000000000589947 */ /* 0x000fea0003800000 */
        /* <DEDUP_REMOVED lines=12> */
[----:B------:R-:W-:Y:S01]  /*07b0*/  PLOP3.LUT P0, PT, PT, PT, PT, 0x8, 0x80 ;  /* 0x000000000080781c */ /* 0x000fe20003f0e170 */
[----:B------:R-:W-:Y:S01]  /*07c0*/  VIADD R7, R7, 0x1000 ;  /* 0x0000100007077836 */ /* 0x000fe20000000000 */
[----:B--2--5:R-:W-:-:S08]  /*07d0*/  DADD R10, R2, R10 ;  /* 0x00000000020a7229 */ /* 0x024fd0000000000a */
[----:B---3--:R-:W-:-:S08]  /*07e0*/  DADD R10, R10, R12 ;  /* 0x000000000a0a7229 */ /* 0x008fd0000000000c */
[----:B----4-:R-:W-:-:S08]  /*07f0*/  DADD R10, R10, R14 ;  /* 0x000000000a0a7229 */ /* 0x010fd0000000000e */
[----:B------:R-:W-:-:S08]  /*0800*/  DADD R10, R10, R16 ;  /* 0x000000000a0a7229 */ /* 0x000fd00000000010 */
[----:B------:R-:W-:-:S08]  /*0810*/  DADD R10, R10, R20 ;  /* 0x000000000a0a7229 */ /* 0x000fd00000000014 */
[----:B------:R-:W-:-:S08]  /*0820*/  DADD R10, R10, R22 ;  /* 0x000000000a0a7229 */ /* 0x000fd00000000016 */
[----:B------:R-:W-:-:S08]  /*0830*/  DADD R10, R10, R24 ;  /* 0x000000000a0a7229 */ /* 0x000fd00000000018 */
[----:B------:R-:W-:-:S11]  /*0840*/  DADD R2, R10, R26 ;  /* 0x000000000a027229 */ /* 0x000fd6000000001a */
.L_x_14:
[----:B------:R-:W-:Y:S05]  /*0850*/  BSYNC.RECONVERGENT B2 ;  /* 0x0000000000027941 */ /* 0x000fea0003800200 */
.L_x_13:
[----:B------:R-:W-:-:S13]  /*0860*/  ISETP.LT.OR P0, PT, R7, R4, P0 ;  /* 0x000000040700720c */ /* 0x000fda0000701670 */
[----:B------:R-:W-:Y:S05]  /*0870*/  @!P0 BRA `(.L_x_6) ;  /* 0x0000000000288947 */ /* 0x000fea0003800000 */
[----:B------:R-:W0:Y:S02]  /*0880*/  LDC.64 R8, c[0x0][0x380] ;  /* 0x0000e000ff087b82 */ /* 0x000e240000000a00 */
[----:B0-----:R-:W-:-:S05]  /*0890*/  IMAD.WIDE R6, R7, 0x8, R8 ;  /* 0x0000000807067825 */ /* 0x001fca00078e0208 */
[----:B------:R-:W2:Y:S04]  /*08a0*/  LDG.E.64.CONSTANT R8, desc[UR6][R6.64] ;  /* 0x0000000606087981 */ /* 0x000ea8000c1e9b00 */
[----:B------:R-:W3:Y:S04]  /*08b0*/  LDG.E.64.CONSTANT R10, desc[UR6][R6.64+0x1000] ;  /* 0x00100006060a7981 */ /* 0x000ee8000c1e9b00 */
[----:B------:R-:W4:Y:S04]  /*08c0*/  LDG.E.64.CONSTANT R12, desc[UR6][R6.64+0x2000] ;  /* 0x00200006060c7981 */ /* 0x000f28000c1e9b00 */
[----:B------:R-:W4:Y:S01]  /*08d0*/  LDG.E.64.CONSTANT R14, desc[UR6][R6.64+0x3000] ;  /* 0x00300006060e7981 */ /* 0x000f22000c1e9b00 */
[----:B--2--5:R-:W-:-:S08]  /*08e0*/  DADD R8, R2, R8 ;  /* 0x0000000002087229 */ /* 0x024fd00000000008 */
[----:B---3--:R-:W-:-:S08]  /*08f0*/  DADD R8, R8, R10 ;  /* 0x0000000008087229 */ /* 0x008fd0000000000a */
[----:B----4-:R-:W-:-:S08]  /*0900*/  DADD R8, R8, R12 ;  /* 0x0000000008087229 */ /* 0x010fd0000000000c */
[----:B------:R-:W-:-:S11]  /*0910*/  DADD R2, R8, R14 ;  /* 0x0000000008027229 */ /* 0x000fd6000000000e */
.L_x_6:
[----:B------:R-:W-:Y:S05]  /*0920*/  BSYNC.RECONVERGENT B1 ;  /* 0x0000000000017941 */ /* 0x000fea0003800200 */
.L_x_5:
[----:B------:R-:W-:-:S13]  /*0930*/  ISETP.GE.AND P0, PT, R4, 0x200, PT ;  /* 0x000002000400780c */ /* 0x000fda0003f06270 */
[----:B------:R-:W-:Y:S05]  /*0940*/  @!P0 BRA `(.L_x_15) ;  /* 0x0000000400148947 */ /* 0x000fea0003800000 */
[----:B------:R-:W0:Y:S01]  /*0950*/  S2R R12, SR_LANEID ;  /* 0x00000000000c7919 */ /* 0x000e220000000000 */
[----:B-----5:R-:W-:Y:S04]  /*0960*/  SHFL.DOWN PT, R6, R2, 0x1, 0x1f ;  /* 0x08201f0002067f89 */ /* 0x020fe800000e0000 */
[----:B------:R-:W1:Y:S02]  /*0970*/  SHFL.DOWN PT, R7, R3, 0x1, 0x1f ;  /* 0x08201f0003077f89 */ /* 0x000e6400000e0000 */
[----:B-1----:R-:W-:Y:S01]  /*0980*/  DADD R6, R6, R2 ;  /* 0x0000000006067229 */ /* 0x002fe20000000002 */
[C---:B0-----:R-:W-:Y:S02]  /*0990*/  ISETP.GT.AND P0, PT, R12.reuse, 0x1e, PT ;  /* 0x0000001e0c00780c */ /* 0x041fe40003f04270 */
[----:B------:R-:W-:-:S07]  /*09a0*/  ISETP.NE.AND P1, PT, R12, RZ, PT ;  /* 0x000000ff0c00720c */ /* 0x000fce0003f25270 */
[----:B------:R-:W-:Y:S02]  /*09b0*/  FSEL R8, R2, R6, P0 ;  /* 0x0000000602087208 */ /* 0x000fe40000000000 */
[----:B------:R-:W-:Y:S02]  /*09c0*/  FSEL R9, R3, R7, P0 ;  /* 0x0000000703097208 */ /* 0x000fe40000000000 */
[----:B------:R-:W-:Y:S01]  /*09d0*/  ISETP.GT.AND P0, PT, R12, 0x1d, PT ;  /* 0x0000001d0c00780c */ /* 0x000fe20003f04270 */
[----:B------:R-:W-:Y:S01]  /*09e0*/  SHFL.DOWN PT, R6, R8, 0x2, 0x1f ;  /* 0x08401f0008067f89 */ /* 0x000fe200000e0000 */
[----:B------:R-:W-:Y:S02]  /*09f0*/  @!P1 MOV R4, 0x400 ;  /* 0x0000040000049802 */ /* 0x000fe40000000f00 */
[----:B------:R-:W-:Y:S01]  /*0a00*/  @!P1 SHF.R.U32.HI R0, RZ, 0x2, R5 ;  /* 0x00000002ff009819 */ /* 0x000fe20000011605 */
[----:B------:R-:W0:Y:S03]  /*0a10*/  SHFL.DOWN PT, R7, R9, 0x2, 0x1f ;  /* 0x08401f0009077f89 */ /* 0x000e2600000e0000 */
[----:B------:R-:W-:Y:S01]  /*0a20*/  @!P1 LOP3.LUT R0, R0, 0xf8, RZ, 0xc0, !PT ;  /* 0x000000f800009812 */ /* 0x000fe200078ec0ff */
[----:B0-----:R-:W-:-:S10]  /*0a30*/  DADD R6, R6, R8 ;  /* 0x0000000006067229 */ /* 0x001fd40000000008 */
[----:B------:R-:W-:Y:S02]  /*0a40*/  FSEL R6, R8, R6, P0 ;  /* 0x0000000608067208 */ /* 0x000fe40000000000 */
[----:B------:R-:W-:Y:S02]  /*0a50*/  FSEL R7, R9, R7, P0 ;  /* 0x0000000709077208 */ /* 0x000fe40000000000 */
[----:B------:R-:W-:Y:S01]  /*0a60*/  ISETP.GT.AND P0, PT, R12, 0x1b, PT ;  /* 0x0000001b0c00780c */ /* 0x000fe20003f04270 */
[----:B------:R-:W-:Y:S04]  /*0a70*/  SHFL.DOWN PT, R2, R6, 0x4, 0x1f ;  /* 0x08801f0006027f89 */ /* 0x000fe800000e0000 */
[----:B------:R-:W0:Y:S01]  /*0a80*/  SHFL.DOWN PT, R3, R7, 0x4, 0x1f ;  /* 0x08801f0007037f89 */ /* 0x000e2200000e0000 */
[----:B------:R-:W1:Y:S01]  /*0a90*/  @!P1 S2R R9, SR_CgaCtaId ;  /* 0x0000000000099919 */ /* 0x000e620000008800 */
[----:B0-----:R-:W-:-:S10]  /*0aa0*/  DADD R2, R2, R6 ;  /* 0x0000000002027229 */ /* 0x001fd40000000006 */
[----:B------:R-:W-:Y:S02]  /*0ab0*/  FSEL R10, R6, R2, P0 ;  /* 0x00000002060a7208 */ /* 0x000fe40000000000 */
[----:B------:R-:W-:Y:S02]  /*0ac0*/  FSEL R11, R7, R3, P0 ;  /* 0x00000003070b7208 */ /* 0x000fe40000000000 */
[----:B------:R-:W-:Y:S01]  /*0ad0*/  ISETP.GT.AND P0, PT, R12, 0x17, PT ;  /* 0x000000170c00780c */ /* 0x000fe20003f04270 */
[----:B------:R-:W-:Y:S04]  /*0ae0*/  SHFL.DOWN PT, R2, R10, 0x8, 0x1f ;  /* 0x09001f000a027f89 */ /* 0x000fe800000e0000 */
[----:B------:R-:W0:Y:S02]  /*0af0*/  SHFL.DOWN PT, R3, R11, 0x8, 0x1f ;  /* 0x09001f000b037f89 */ /* 0x000e2400000e0000 */
[----:B0-----:R-:W-:-:S10]  /*0b00*/  DADD R2, R2, R10 ;  /* 0x0000000002027229 */ /* 0x001fd4000000000a */
[----:B------:R-:W-:Y:S02]  /*0b10*/  FSEL R6, R10, R2, P0 ;  /* 0x000000020a067208 */ /* 0x000fe40000000000 */
[----:B------:R-:W-:Y:S02]  /*0b20*/  FSEL R7, R11, R3, P0 ;  /* 0x000000030b077208 */ /* 0x000fe40000000000 */
[----:B-1----:R-:W-:Y:S01]  /*0b30*/  @!P1 LEA R11, R9, R4, 0x18 ;  /* 0x00000004090b9211 */ /* 0x002fe200078ec0ff */
[----:B------:R-:W-:Y:S01]  /*0b40*/  SHFL.DOWN PT, R2, R6, 0x10, 0x1f ;  /* 0x0a001f0006027f89 */ /* 0x000fe200000e0000 */
[----:B------:R-:W-:-:S03]  /*0b50*/  ISETP.NE.AND P0, PT, R5, RZ, PT ;  /* 0x000000ff0500720c */ /* 0x000fc60003f05270 */
[----:B------:R-:W0:Y:S01]  /*0b60*/  SHFL.DOWN PT, R3, R7, 0x10, 0x1f ;  /* 0x0a001f0007037f89 */ /* 0x000e2200000e0000 */
[----:B------:R-:W-:Y:S01]  /*0b70*/  @!P1 IMAD.IADD R11, R0, 0x1, R11 ;  /* 0x00000001000b9824 */ /* 0x000fe200078e020b */
[----:B0-----:R-:W-:-:S07]  /*0b80*/  DADD R8, R2, R6 ;  /* 0x0000000002087229 */ /* 0x001fce0000000006 */
[----:B------:R1:W-:Y:S01]  /*0b90*/  @!P1 STS.64 [R11+0x10], R8 ;  /* 0x000010080b009388 */ /* 0x0003e20000000a00 */
[----:B------:R-:W-:Y:S01]  /*0ba0*/  BAR.SYNC.DEFER_BLOCKING 0x0 ;  /* 0x0000000000007b1d */ /* 0x000fe20000010000 */
[----:B------:R-:W-:-:S04]  /*0bb0*/  ISETP.GT.AND P1, PT, R12, 0xf, PT ;  /* 0x0000000f0c00780c */ /* 0x000fc80003f24270 */
[----:B------:R-:W-:Y:S02]  /*0bc0*/  FSEL R2, R6, R8, P1 ;  /* 0x0000000806027208 */ /* 0x000fe40000800000 */
[----:B------:R-:W-:Y:S01]  /*0bd0*/  FSEL R3, R7, R9, P1 ;  /* 0x0000000907037208 */ /* 0x000fe20000800000 */
[----:B------:R-:W-:Y:S06]  /*0be0*/  @P0 BRA `(.L_x_16) ;  /* 0x0000001800440947 */ /* 0x000fec0003800000 */
[----:B------:R-:W0:Y:S01]  /*0bf0*/  S2UR UR5, SR_CgaCtaId ;  /* 0x00000000000579c3 */ /* 0x000e220000008800 */
[----:B------:R-:W-:Y:S02]  /*0c00*/  UMOV UR4, 0x400 ;  /* 0x0000040000047882 */ /* 0x000fe40000000000 */
[----:B0-----:R-:W-:-:S09]  /*0c10*/  ULEA UR4, UR5, UR4, 0x18 ;  /* 0x0000000405047291 */ /* 0x001fd2000f8ec0ff */
[----:B------:R-:W0:Y:S04]  /*0c20*/  LDS.64 R4, [UR4+0x18] ;  /* 0x00001804ff047984 */ /* 0x000e280008000a00 */
[----:B-1----:R-:W1:Y:S04]  /*0c30*/  LDS.128 R8, [UR4+0x20] ;  /* 0x00002004ff087984 */ /* 0x002e680008000c00 */
[----:B------:R-:W2:Y:S01]  /*0c40*/  LDS.128 R12, [UR4+0x30] ;  /* 0x00003004ff0c7984 */ /* 0x000ea20008000c00 */
[----:B0-----:R-:W-:-:S03]  /*0c50*/  DADD R2, R2, R4 ;  /* 0x0000000002027229 */ /* 0x001fc60000000004 */
[----:B------:R-:W0:Y:S05]  /*0c60*/  LDS.128 R4, [UR4+0x40] ;  /* 0x00004004ff047984 */ /* 0x000e2a0008000c00 */
[----:B-1----:R-:W-:-:S08]  /*0c70*/  DADD R2, R2, R8 ;  /* 0x0000000002027229 */ /* 0x002fd00000000008 */
[----:B------:R-:W-:Y:S01]  /*0c80*/  DADD R2, R2, R10 ;  /* 0x0000000002027229 */ /* 0x000fe2000000000a */
[----:B------:R-:W1:Y:S07]  /*0c90*/  LDS.128 R8, [UR4+0x50] ;  /* 0x00005004ff087984 */ /* 0x000e6e0008000c00 */
[----:B--2---:R-:W-:-:S08]  /*0ca0*/  DADD R2, R2, R12 ;  /* 0x0000000002027229 */ /* 0x004fd0000000000c */
[----:B------:R-:W-:Y:S01]  /*0cb0*/  DADD R2, R2, R14 ;  /* 0x0000000002027229 */ /* 0x000fe2000000000e */
[----:B------:R-:W2:Y:S07]  /*0cc0*/  LDS.128 R12, [UR4+0x60] ;  /* 0x00006004ff0c7984 */ /* 0x000eae0008000c00 */
[----:B0-----:R-:W-:-:S08]  /*0cd0*/  DADD R2, R2, R4 ;  /* 0x0000000002027229 */ /* 0x001fd00000000004 */
[----:B------:R-:W-:Y:S01]  /*0ce0*/  DADD R2, R2, R6 ;  /* 0x0000000002027229 */ /* 0x000fe20000000006 */
[----:B------:R-:W0:Y:S07]  /*0cf0*/  LDS.128 R4, [UR4+0x70] ;  /* 0x00007004ff047984 */ /* 0x000e2e0008000c00 */
[----:B-1----:R-:W-:-:S08]  /*0d00*/  DADD R2, R2, R8 ;  /* 0x0000000002027229 */ /* 0x002fd00000000008 */
[----:B------:R-:W-:Y:S01]  /*0d10*/  DADD R2, R2, R10 ;  /* 0x0000000002027229 */ /* 0x000fe2000000000a */
[----:B------:R-:W1:Y:S07]  /*0d20*/  LDS.128 R8, [UR4+0x80] ;  /* 0x00008004ff087984 */ /* 0x000e6e0008000c00 */
[----:B--2---:R-:W-:-:S08]  /*0d30*/  DADD R2, R2, R12 ;  /* 0x0000000002027229 */ /* 0x004fd0000000000c */
[----:B------:R-:W-:-:S08]  /*0d40*/  DADD R2, R2, R14 ;  /* 0x0000000002027229 */ /* 0x000fd0000000000e */
[----:B0-----:R-:W-:-:S08]  /*0d50*/  DADD R2, R2, R4 ;  /* 0x0000000002027229 */ /* 0x001fd00000000004 */
[----:B------:R-:W-:-:S08]  /*0d60*/  DADD R2, R2, R6 ;  /* 0x0000000002027229 */ /* 0x000fd00000000006 */
[----:B-1----:R-:W-:-:S08]  /*0d70*/  DADD R2, R2, R8 ;  /* 0x0000000002027229 */ /* 0x002fd00000000008 */
[----:B------:R-:W-:Y:S01]  /*0d80*/  DADD R2, R2, R10 ;  /* 0x0000000002027229 */ /* 0x000fe2000000000a */
[----:B------:R-:W-:Y:S10]  /*0d90*/  BRA `(.L_x_16) ;  /* 0x0000001400d87947 */ /* 0x000ff40003800000 */
.L_x_15:
[----:B------:R-:W-:Y:S01]  /*0da0*/  LOP3.LUT R0, R5, 0x3e0, RZ, 0xc0, !PT ;  /* 0x000003e005007812 */ /* 0x000fe200078ec0ff */
[----:B------:R-:W0:Y:S03]  /*0db0*/  S2R R10, SR_LANEID ;  /* 0x00000000000a7919 */ /* 0x000e260000000000 */
[----:B------:R-:W-:Y:S01]  /*0dc0*/  LOP3.LUT R9, RZ, R0, RZ, 0x33, !PT ;  /* 0x00000000ff097212 */ /* 0x000fe200078e33ff */
[----:B------:R-:W-:-:S04]  /*0dd0*/  VIADD R7, R0, 0x20 ;  /* 0x0000002000077836 */ /* 0x000fc80000000000 */
[----:B------:R-:W-:Y:S01]  /*0de0*/  IMAD.IADD R9, R9, 0x1, R4 ;  /* 0x0000000109097824 */ /* 0x000fe200078e0204 */
[----:B------:R-:W-:-:S04]  /*0df0*/  ISETP.GT.AND P0, PT, R7, R4, PT ;  /* 0x000000040700720c */ /* 0x000fc80003f04270 */
[----:B------:R-:W-:-:S05]  /*0e00*/  SEL R11, R9, 0x1f, P0 ;  /* 0x0000001f090b7807 */ /* 0x000fca0000000000 */
[----:B-----5:R-:W-:Y:S04]  /*0e10*/  SHFL.DOWN PT, R6, R2, 0x1, R11 ;  /* 0x0820000002067989 */ /* 0x020fe800000e000b */
[----:B------:R-:W1:Y:S01]  /*0e20*/  SHFL.DOWN PT, R7, R3, 0x1, R11 ;  /* 0x0820000003077989 */ /* 0x000e6200000e000b */
[C---:B0-----:R-:W-:Y:S01]  /*0e30*/  ISETP.GE.AND P0, PT, R10.reuse, R11, PT ;  /* 0x0000000b0a00720c */ /* 0x041fe20003f06270 */
[C---:B------:R-:W-:Y:S01]  /*0e40*/  VIADD R0, R10.reuse, 0x2 ;  /* 0x000000020a007836 */ /* 0x040fe20000000000 */
[----:B------:R-:W-:Y:S01]  /*0e50*/  ISETP.NE.AND P1, PT, R10, RZ, PT ;  /* 0x000000ff0a00720c */ /* 0x000fe20003f25270 */
[----:B-1----:R-:W-:-:S12]  /*0e60*/  DADD R6, R6, R2 ;  /* 0x0000000006067229 */ /* 0x002fd80000000002 */
[----:B------:R-:W0:Y:S01]  /*0e70*/  @!P1 S2R R12, SR_CgaCtaId ;  /* 0x00000000000c9919 */ /* 0x000e220000008800 */
[----:B------:R-:W-:Y:S02]  /*0e80*/  FSEL R8, R6, R2, !P0 ;  /* 0x0000000206087208 */ /* 0x000fe40004000000 */
[----:B------:R-:W-:Y:S02]  /*0e90*/  FSEL R9, R7, R3, !P0 ;  /* 0x0000000307097208 */ /* 0x000fe40004000000 */
[----:B------:R-:W-:Y:S01]  /*0ea0*/  ISETP.GT.AND P0, PT, R0, R11, PT ;  /* 0x0000000b0000720c */ /* 0x000fe20003f04270 */
[----:B------:R-:W-:Y:S01]  /*0eb0*/  SHFL.DOWN PT, R6, R8, 0x2, R11 ;  /* 0x0840000008067989 */ /* 0x000fe200000e000b */
[----:B------:R-:W-:-:S03]  /*0ec0*/  VIADD R0, R10, 0x4 ;  /* 0x000000040a007836 */ /* 0x000fc60000000000 */
[----:B------:R-:W1:Y:S02]  /*0ed0*/  SHFL.DOWN PT, R7, R9, 0x2, R11 ;  /* 0x0840000009077989 */ /* 0x000e6400000e000b */
[----:B-1----:R-:W-:-:S10]  /*0ee0*/  DADD R6, R6, R8 ;  /* 0x0000000006067229 */ /* 0x002fd40000000008 */
[----:B------:R-:W-:Y:S02]  /*0ef0*/  FSEL R6, R8, R6, P0 ;  /* 0x0000000608067208 */ /* 0x000fe40000000000 */
[----:B------:R-:W-:Y:S02]  /*0f00*/  FSEL R7, R9, R7, P0 ;  /* 0x0000000709077208 */ /* 0x000fe40000000000 */
        /* <DEDUP_REMOVED lines=16> */
[----:B------:R-:W-:Y:S02]  /*1010*/  @!P1 MOV R9, 0x400 ;  /* 0x0000040000099802 */ /* 0x000fe40000000f00 */
[----:B------:R-:W-:Y:S01]  /*1020*/  @!P1 SHF.R.U32.HI R8, RZ, 0x2, R5 ;  /* 0x00000002ff089819 */ /* 0x000fe20000011605 */
[----:B------:R-:W1:Y:S01]  /*1030*/  SHFL.DOWN PT, R3, R7, 0x10, R11 ;  /* 0x0a00000007037989 */ /* 0x000e6200000e000b */
[----:B0-----:R-:W-:-:S02]  /*1040*/  @!P1 LEA R9, R12, R9, 0x18 ;  /* 0x000000090c099211 */ /* 0x001fc400078ec0ff */
[----:B------:R-:W-:-:S05]  /*1050*/  @!P1 LOP3.LUT R8, R8, 0xf8, RZ, 0xc0, !PT ;  /* 0x000000f808089812 */ /* 0x000fca00078ec0ff */
[----:B------:R-:W-:Y:S01]  /*1060*/  @!P1 IMAD.IADD R9, R8, 0x1, R9 ;  /* 0x0000000108099824 */ /* 0x000fe200078e0209 */
[----:B-1----:R-:W-:-:S10]  /*1070*/  DADD R2, R2, R6 ;  /* 0x0000000002027229 */ /* 0x002fd40000000006 */
[----:B------:R-:W-:Y:S02]  /*1080*/  FSEL R2, R6, R2, P0 ;  /* 0x0000000206027208 */ /* 0x000fe40000000000 */
[----:B------:R-:W-:Y:S02]  /*1090*/  FSEL R3, R7, R3, P0 ;  /* 0x0000000307037208 */ /* 0x000fe40000000000 */
[----:B------:R-:W-:-:S03]  /*10a0*/  ISETP.NE.AND P0, PT, R5, RZ, PT ;  /* 0x000000ff0500720c */ /* 0x000fc60003f05270 */
[----:B------:R0:W-:Y:S01]  /*10b0*/  @!P1 STS.64 [R9+0x10], R2 ;  /* 0x0000100209009388 */ /* 0x0001e20000000a00 */
[----:B------:R-:W-:Y:S09]  /*10c0*/  BAR.SYNC.DEFER_BLOCKING 0x0 ;  /* 0x0000000000007b1d */ /* 0x000ff20000010000 */
[----:B------:R-:W-:Y:S05]  /*10d0*/  @P0 BRA `(.L_x_16) ;  /* 0x0000001400080947 */ /* 0x000fea0003800000 */
[----:B------:R-:W1:Y:S01]  /*10e0*/  S2UR UR5, SR_CgaCtaId ;  /* 0x00000000000579c3 */ /* 0x000e620000008800 */
[----:B------:R-:W-:Y:S01]  /*10f0*/  UMOV UR4, 0x400 ;  /* 0x0000040000047882 */ /* 0x000fe20000000000 */
[----:B------:R-:W-:Y:S01]  /*1100*/  ISETP.GT.AND P1, PT, R4, 0x20, PT ;  /* 0x000000200400780c */ /* 0x000fe20003f24270 */
[----:B-1----:R-:W-:-:S09]  /*1110*/  ULEA UR4, UR5, UR4, 0x18 ;  /* 0x0000000405047291 */ /* 0x002fd2000f8ec0ff */
[----:B------:R-:W1:Y:S04]  /*1120*/  LDS.64 R6, [UR4+0x18] ;  /* 0x00001804ff067984 */ /* 0x000e680008000a00 */
[----:B------:R-:W2:Y:S04]  /*1130*/  LDS.128 R12, [UR4+0x20] ;  /* 0x00002004ff0c7984 */ /* 0x000ea80008000c00 */
[----:B0-----:R-:W0:Y:S01]  /*1140*/  LDS.128 R8, [UR4+0x30] ;  /* 0x00003004ff087984 */ /* 0x001e220008000c00 */
[----:B-1----:R-:W-:-:S10]  /*1150*/  DADD R6, R2, R6 ;  /* 0x0000000002067229 */ /* 0x002fd40000000006 */
[----:B------:R-:W-:Y:S02]  /*1160*/  FSEL R2, R6, R2, P1 ;  /* 0x0000000206027208 */ /* 0x000fe40000800000 */
[----:B------:R-:W-:Y:S02]  /*1170*/  FSEL R3, R7, R3, P1 ;  /* 0x0000000307037208 */ /* 0x000fe40000800000 */
[----:B------:R-:W-:-:S04]  /*1180*/  ISETP.GT.AND P1, PT, R4, 0x40, PT ;  /* 0x000000400400780c */ /* 0x000fc80003f24270 */
[----:B--2---:R-:W-:-:S10]  /*1190*/  DADD R12, R12, R2 ;  /* 0x000000000c0c7229 */ /* 0x004fd40000000002 */
[----:B------:R-:W-:Y:S02]  /*11a0*/  FSEL R2, R12, R2, P1 ;  /* 0x000000020c027208 */ /* 0x000fe40000800000 */
[----:B------:R-:W-:Y:S02]  /*11b0*/  FSEL R3, R13, R3, P1 ;  /* 0x000000030d037208 */ /* 0x000fe40000800000 */
[----:B------:R-:W-:-:S04]  /*11c0*/  ISETP.GT.AND P1, PT, R4, 0x60, PT ;  /* 0x000000600400780c */ /* 0x000fc80003f24270 */
[----:B------:R-:W-:-:S10]  /*11d0*/  DADD R14, R2, R14 ;  /* 0x00000000020e7229 */ /* 0x000fd4000000000e */
[----:B------:R-:W-:Y:S02]  /*11e0*/  FSEL R2, R14, R2, P1 ;  /* 0x000000020e027208 */ /* 0x000fe40000800000 */
[----:B------:R-:W-:Y:S02]  /*11f0*/  FSEL R3, R15, R3, P1 ;  /* 0x000000030f037208 */ /* 0x000fe40000800000 */
[----:B------:R-:W1:Y:S01]  /*1200*/  LDS.128 R12, [UR4+0x40] ;  /* 0x00004004ff0c7984 */ /* 0x000e620008000c00 */
[----:B------:R-:W-:-:S03]  /*1210*/  ISETP.GT.AND P1, PT, R4, 0x80, PT ;  /* 0x000000800400780c */ /* 0x000fc60003f24270 */
[----:B0-----:R-:W-:-:S10]  /*1220*/  DADD R8, R8, R2 ;  /* 0x0000000008087229 */ /* 0x001fd40000000002 */
[----:B------:R-:W-:Y:S02]  /*1230*/  FSEL R2, R8, R2, P1 ;  /* 0x0000000208027208 */ /* 0x000fe40000800000 */
[----:B------:R-:W-:Y:S02]  /*1240*/  FSEL R3, R9, R3, P1 ;  /* 0x0000000309037208 */ /* 0x000fe40000800000 */
[----:B------:R-:W-:-:S04]  /*1250*/  ISETP.GT.AND P1, PT, R4, 0xa0, PT ;  /* 0x000000a00400780c */ /* 0x000fc80003f24270 */
[----:B------:R-:W-:-:S10]  /*1260*/  DADD R10, R2, R10 ;  /* 0x00000000020a7229 */ /* 0x000fd4000000000a */
[----:B------:R-:W-:Y:S02]  /*1270*/  FSEL R2, R10, R2, P1 ;  /* 0x000000020a027208 */ /* 0x000fe40000800000 */
[----:B------:R-:W-:Y:S02]  /*1280*/  FSEL R3, R11, R3, P1 ;  /* 0x000000030b037208 */ /* 0x000fe40000800000 */
[----:B------:R-:W0:Y:S01]  /*1290*/  LDS.128 R8, [UR4+0x50] ;  /* 0x00005004ff087984 */ /* 0x000e220008000c00 */
[----:B------:R-:W-:-:S03]  /*12a0*/  ISETP.GT.AND P1, PT, R4, 0xc0, PT ;  /* 0x000000c00400780c */ /* 0x000fc60003f24270 */
[----:B-1----:R-:W-:-:S10]  /*12b0*/  DADD R12, R12, R2 ;  /* 0x000000000c0c7229 */ /* 0x002fd40000000002 */
        /* <DEDUP_REMOVED lines=33> */
[----:B------:R-:W-:-:S04]  /*14d0*/  ISETP.GT.AND P1, PT, R4, 0x1c0, PT ;  /* 0x000001c00400780c */ /* 0x000fc80003f24270 */
[----:B-1----:R-:W-:-:S10]  /*14e0*/  DADD R12, R12, R2 ;  /* 0x000000000c0c7229 */ /* 0x002fd40000000002 */
[----:B------:R-:W-:Y:S02]  /*14f0*/  FSEL R2, R12, R2, P1 ;  /* 0x000000020c027208 */ /* 0x000fe40000800000 */
[----:B------:R-:W-:Y:S02]  /*1500*/  FSEL R3, R13, R3, P1 ;  /* 0x000000030d037208 */ /* 0x000fe40000800000 */
[----:B------:R-:W-:-:S04]  /*1510*/  ISETP.GT.AND P1, PT, R4, 0x1e0, PT ;  /* 0x000001e00400780c */ /* 0x000fc80003f24270 */
[----:B------:R-:W-:-:S10]  /*1520*/  DADD R14, R2, R14 ;  /* 0x00000000020e7229 */ /* 0x000fd4000000000e */
[----:B------:R-:W-:Y:S02]  /*1530*/  FSEL R2, R14, R2, P1 ;  /* 0x000000020e027208 */ /* 0x000fe40000800000 */
[----:B------:R-:W-:Y:S01]  /*1540*/  FSEL R3, R15, R3, P1 ;  /* 0x000000030f037208 */ /* 0x000fe20000800000 */
[----:B------:R-:W-:Y:S06]  /*1550*/  BRA `(.L_x_16) ;  /* 0x0000000c00e87947 */ /* 0x000fec0003800000 */
.L_x_2:
[----:B------:R-:W0:Y:S01]  /*1560*/  S2R R41, SR_TID.X ;  /* 0x0000000000297919 */ /* 0x000e220000002100 */
[----:B------:R-:W1:Y:S02]  /*1570*/  LDCU.64 UR4, c[0x0][0x380] ;  /* 0x00007000ff0477ac */ /* 0x000e640008000a00 */
[----:B-1----:R-:W-:Y:S02]  /*1580*/  IMAD.U32 R2, RZ, RZ, UR4 ;  /* 0x00000004ff027e24 */ /* 0x002fe4000f8e00ff */
[----:B------:R-:W-:Y:S02]  /*1590*/  IMAD.U32 R3, RZ, RZ, UR5 ;  /* 0x00000005ff037e24 */ /* 0x000fe4000f8e00ff */
[----:B0-----:R-:W-:-:S05]  /*15a0*/  IMAD.WIDE.U32 R18, R41, 0x8, R2 ;  /* 0x0000000829127825 */ /* 0x001fca00078e0002 */
[----:B------:R-:W2:Y:S04]  /*15b0*/  LDG.E.64.CONSTANT R20, desc[UR6][R18.64] ;  /* 0x0000000612147981 */ /* 0x000ea8000c1e9b00 */
[----:B------:R-:W2:Y:S04]  /*15c0*/  LDG.E.64.CONSTANT R6, desc[UR6][R18.64+0x1000] ;  /* 0x0010000612067981 */ /* 0x000ea8000c1e9b00 */
[----:B------:R-:W3:Y:S04]  /*15d0*/  LDG.E.64.CONSTANT R8, desc[UR6][R18.64+0x2000] ;  /* 0x0020000612087981 */ /* 0x000ee8000c1e9b00 */
[----:B------:R-:W4:Y:S04]  /*15e0*/  LDG.E.64.CONSTANT R10, desc[UR6][R18.64+0x3000] ;  /* 0x00300006120a7981 */ /* 0x000f28000c1e9b00 */
[----:B------:R-:W5:Y:S04]  /*15f0*/  LDG.E.64.CONSTANT R12, desc[UR6][R18.64+0x4000] ;  /* 0x00400006120c7981 */ /* 0x000f68000c1e9b00 */
[----:B------:R-:W5:Y:S04]  /*1600*/  LDG.E.64.CONSTANT R14, desc[UR6][R18.64+0x5000] ;  /* 0x00500006120e7981 */ /* 0x000f68000c1e9b00 */
[----:B------:R-:W5:Y:S01]  /*1610*/  LDG.E.64.CONSTANT R16, desc[UR6][R18.64+0x6000] ;  /* 0x0060000612107981 */ /* 0x000f62000c1e9b00 */
[----:B------:R-:W-:Y:S01]  /*1620*/  ISETP.GE.U32.AND P0, PT, R4, 0x1c00, PT ;  /* 0x00001c000400780c */ /* 0x000fe20003f06070 */
[----:B------:R-:W-:Y:S01]  /*1630*/  UMOV UR4, 0xe00 ;  /* 0x00000e0000047882 */ /* 0x000fe20000000000 */
[----:B--2---:R-:W-:-:S08]  /*1640*/  DADD R6, R20, R6 ;  /* 0x0000000014067229 */ /* 0x004fd00000000006 */
[----:B---3--:R-:W-:-:S08]  /*1650*/  DADD R6, R8, R6 ;  /* 0x0000000008067229 */ /* 0x008fd00000000006 */
[----:B----4-:R-:W-:-:S08]  /*1660*/  DADD R6, R10, R6 ;  /* 0x000000000a067229 */ /* 0x010fd00000000006 */
[----:B-----5:R-:W-:-:S08]  /*1670*/  DADD R6, R12, R6 ;  /* 0x000000000c067229 */ /* 0x020fd00000000006 */
[----:B------:R-:W-:-:S08]  /*1680*/  DADD R6, R14, R6 ;  /* 0x000000000e067229 */ /* 0x000fd00000000006 */
[----:B------:R-:W-:Y:S01]  /*1690*/  DADD R6, R16, R6 ;  /* 0x0000000010067229 */ /* 0x000fe20000000006 */
[----:B------:R-:W-:Y:S10]  /*16a0*/  @!P0 BRA `(.L_x_17) ;  /* 0x00000000006c8947 */ /* 0x000ff40003800000 */
[----:B------:R-:W0:Y:S01]  /*16b0*/  LDC R22, c[0x0][0x390] ;  /* 0x0000e400ff167b82 */ /* 0x000e220000000800 */
[----:B------:R-:W-:Y:S01]  /*16c0*/  VIADD R23, R4, 0xfffff200 ;  /* 0xfffff20004177836 */ /* 0x000fe20000000000 */
[----:B------:R-:W-:-:S06]  /*16d0*/  UMOV UR4, 0xe00 ;  /* 0x00000e0000047882 */ /* 0x000fcc0000000000 */
[----:B------:R-:W1:Y:S02]  /*16e0*/  LDC.64 R2, c[0x0][0x380] ;  /* 0x0000e000ff027b82 */ /* 0x000e640000000a00 */
.L_x_19:
[----:B------:R-:W-:-:S04]  /*16f0*/  VIADD R9, R41, UR4 ;  /* 0x0000000429097c36 */ /* 0x000fc80008000000 */
[----:B-1----:R-:W-:-:S05]  /*1700*/  IMAD.WIDE.U32 R8, R9, 0x8, R2 ;  /* 0x0000000809087825 */ /* 0x002fca00078e0002 */
[----:B------:R-:W2:Y:S04]  /*1710*/  LDG.E.64.CONSTANT R4, desc[UR6][R8.64] ;  /* 0x0000000608047981 */ /* 0x000ea8000c1e9b00 */
[----:B------:R-:W3:Y:S04]  /*1720*/  LDG.E.64.CONSTANT R10, desc[UR6][R8.64+0x1000] ;  /* 0x00100006080a7981 */ /* 0x000ee8000c1e9b00 */
[----:B------:R-:W4:Y:S04]  /*1730*/  LDG.E.64.CONSTANT R12, desc[UR6][R8.64+0x2000] ;  /* 0x00200006080c7981 */ /* 0x000f28000c1e9b00 */
[----:B------:R-:W5:Y:S04]  /*1740*/  LDG.E.64.CONSTANT R14, desc[UR6][R8.64+0x3000] ;  /* 0x00300006080e7981 */ /* 0x000f68000c1e9b00 */
[----:B------:R-:W5:Y:S04]  /*1750*/  LDG.E.64.CONSTANT R16, desc[UR6][R8.64+0x4000] ;  /* 0x0040000608107981 */ /* 0x000f68000c1e9b00 */
[----:B------:R-:W5:Y:S04]  /*1760*/  LDG.E.64.CONSTANT R18, desc[UR6][R8.64+0x5000] ;  /* 0x0050000608127981 */ /* 0x000f68000c1e9b00 */
[----:B------:R-:W5:Y:S01]  /*1770*/  LDG.E.64.CONSTANT R20, desc[UR6][R8.64+0x6000] ;  /* 0x0060000608147981 */ /* 0x000f62000c1e9b00 */
[----:B--2---:R-:W-:-:S08]  /*1780*/  DADD R4, R4, R6 ;  /* 0x0000000004047229 */ /* 0x004fd00000000006 */
[----:B---3--:R-:W-:-:S08]  /*1790*/  DADD R4, R10, R4 ;  /* 0x000000000a047229 */ /* 0x008fd00000000004 */
[----:B----4-:R-:W-:-:S08]  /*17a0*/  DADD R4, R12, R4 ;  /* 0x000000000c047229 */ /* 0x010fd00000000004 */
[----:B-----5:R-:W-:-:S08]  /*17b0*/  DADD R4, R14, R4 ;  /* 0x000000000e047229 */ /* 0x020fd00000000004 */
[----:B------:R-:W-:Y:S01]  /*17c0*/  DADD R16, R16, R4 ;  /* 0x0000000010107229 */ /* 0x000fe20000000004 */
[----:B0-----:R-:W-:-:S04]  /*17d0*/  IMAD.MOV.U32 R4, RZ, RZ, R22 ;  /* 0x000000ffff047224 */ /* 0x001fc800078e0016 */
[----:B------:R-:W-:-:S03]  /*17e0*/  VIADD R0, R4, -UR4 ;  /* 0x8000000404007c36 */ /* 0x000fc60008000000 */
[----:B------:R-:W-:Y:S02]  /*17f0*/  DADD R16, R18, R16 ;  /* 0x0000000012107229 */ /* 0x000fe40000000010 */
[----:B------:R-:W-:-:S06]  /*1800*/  ISETP.GE.AND P0, PT, R0, 0xe00, PT ;  /* 0x00000e000000780c */ /* 0x000fcc0003f06270 */
[----:B------:R-:W-:-:S07]  /*1810*/  DADD R6, R20, R16 ;  /* 0x0000000014067229 */ /* 0x000fce0000000010 */
[----:B------:R-:W-:Y:S05]  /*1820*/  @!P0 BRA `(.L_x_18) ;  /* 0x00000008001c8947 */ /* 0x000fea0003800000 */
[----:B------:R-:W-:-:S06]  /*1830*/  UIADD3 UR4, UPT, UPT, UR4, 0xe00, URZ ;  /* 0x00000e0004047890 */ /* 0x000fcc000fffe0ff */
[----:B------:R-:W-:-:S13]  /*1840*/  ISETP.LT.AND P0, PT, R23, UR4, PT ;  /* 0x0000000417007c0c */ /* 0x000fda000bf01270 */
[----:B------:R-:W-:Y:S05]  /*1850*/  @!P0 BRA `(.L_x_19) ;  /* 0xfffffffc00a48947 */ /* 0x000fea000383ffff */
.L_x_17:
[----:B------:R-:W-:-:S13]  /*1860*/  ISETP.LE.AND P0, PT, R4, UR4, PT ;  /* 0x0000000404007c0c */ /* 0x000fda000bf03270 */
[----:B------:R-:W-:Y:S05]  /*1870*/  @P0 BRA `(.L_x_18) ;  /* 0x0000000800080947 */ /* 0x000fea0003800000 */
[----:B------:R-:W-:Y:S01]  /*1880*/  VIADD R0, R4, -UR4 ;  /* 0x8000000404007c36 */ /* 0x000fe20008000000 */
[----:B------:R-:W-:Y:S04]  /*1890*/  BSSY.RECONVERGENT B1, `(.L_x_18) ;  /* 0x0000080000017945 */ /* 0x000fe80003800200 */
[----:B------:R-:W-:-:S13]  /*18a0*/  ISETP.GE.AND P0, PT, R41, R0, PT ;  /* 0x000000002900720c */ /* 0x000fda0003f06270 */
[----:B------:R-:W-:Y:S05]  /*18b0*/  @P0 BRA `(.L_x_20) ;  /* 0x0000000400f40947 */ /* 0x000fea0003800000 */
[----:B------:R-:W-:Y:S01]  /*18c0*/  LOP3.LUT R5, RZ, R41, RZ, 0x33, !PT ;  /* 0x00000029ff057212 */ /* 0x000fe200078e33ff */
[----:B------:R-:W-:Y:S01]  /*18d0*/  BSSY.RECONVERGENT B2, `(.L_x_21) ;  /* 0x0000014000027945 */ /* 0x000fe20003800200 */
[----:B------:R-:W-:Y:S02]  /*18e0*/  IMAD.MOV.U32 R45, RZ, RZ, R41 ;  /* 0x000000ffff2d7224 */ /* 0x000fe400078e0029 */
[----:B------:R-:W-:-:S04]  /*18f0*/  IADD3 R4, PT, PT, R4, -UR4, R5 ;  /* 0x8000000404047c10 */ /* 0x000fc8000fffe005 */
[C---:B------:R-:W-:Y:S02]  /*1900*/  LOP3.LUT R5, R4.reuse, 0x600, RZ, 0xc0, !PT ;  /* 0x0000060004057812 */ /* 0x040fe400078ec0ff */
[----:B------:R-:W-:Y:S02]  /*1910*/  ISETP.GE.U32.AND P1, PT, R4, 0x600, PT ;  /* 0x000006000400780c */ /* 0x000fe40003f26070 */
[----:B------:R-:W-:-:S13]  /*1920*/  ISETP.NE.AND P0, PT, R5, 0x600, PT ;  /* 0x000006000500780c */ /* 0x000fda0003f05270 */
[----:B------:R-:W-:Y:S05]  /*1930*/  @!P0 BRA `(.L_x_22) ;  /* 0x0000000000348947 */ /* 0x000fea0003800000 */
[----:B------:R-:W-:Y:S01]  /*1940*/  LEA.HI R4, R4, 0x1, RZ, 0x17 ;  /* 0x0000000104047811 */ /* 0x000fe200078fb8ff */
[----:B------:R-:W-:Y:S02]  /*1950*/  VIADD R9, R41, UR4 ;  /* 0x0000000429097c36 */ /* 0x000fe40008000000 */
[----:B------:R-:W-:Y:S01]  /*1960*/  IMAD.MOV.U32 R45, RZ, RZ, R41 ;  /* 0x000000ffff2d7224 */ /* 0x000fe200078e0029 */
[----:B------:R-:W-:-:S05]  /*1970*/  LOP3.LUT R4, R4, 0x3, RZ, 0xc0, !PT ;  /* 0x0000000304047812 */ /* 0x000fca00078ec0ff */
[----:B------:R-:W-:-:S07]  /*1980*/  IMAD.MOV R8, RZ, RZ, -R4 ;  /* 0x000000ffff087224 */ /* 0x000fce00078e0a04 */
.L_x_23:
[----:B------:R-:W-:-:S06]  /*1990*/  IMAD.WIDE.U32 R4, R9, 0x8, R2 ;  /* 0x0000000809047825 */ /* 0x000fcc00078e0002 */
[----:B------:R-:W2:Y:S01]  /*19a0*/  LDG.E.64.CONSTANT R4, desc[UR6][R4.64] ;  /* 0x0000000604047981 */ /* 0x000ea2000c1e9b00 */
[----:B------:R-:W-:Y:S02]  /*19b0*/  VIADD R8, R8, 0x1 ;  /* 0x0000000108087836 */ /* 0x000fe40000000000 */
[----:B------:R-:W-:Y:S02]  /*19c0*/  VIADD R45, R45, 0x200 ;  /* 0x000002002d2d7836 */ /* 0x000fe40000000000 */
[----:B------:R-:W-:Y:S01]  /*19d0*/  VIADD R9, R9, 0x200 ;  /* 0x0000020009097836 */ /* 0x000fe20000000000 */
[----:B------:R-:W-:Y:S01]  /*19e0*/  ISETP.NE.AND P0, PT, R8, RZ, PT ;  /* 0x000000ff0800720c */ /* 0x000fe20003f05270 */
[----:B--2---:R-:W-:-:S12]  /*19f0*/  DADD R6, R4, R6 ;  /* 0x0000000004067229 */ /* 0x004fd80000000006 */
[----:B------:R-:W-:Y:S05]  /*1a00*/  @P0 BRA `(.L_x_23) ;  /* 0xfffffffc00e00947 */ /* 0x000fea000383ffff */
.L_x_22:
[----:B------:R-:W-:Y:S05]  /*1a10*/  BSYNC.RECONVERGENT B2 ;  /* 0x0000000000027941 */ /* 0x000fea0003800200 */
.L_x_21:
[----:B------:R-:W-:Y:S05]  /*1a20*/  @!P1 BRA `(.L_x_20) ;  /* 0x0000000400989947 */ /* 0x000fea0003800000 */
[----:B------:R-:W0:Y:S01]  /*1a30*/  LDCU.64 UR8, c[0x0][0x380] ;  /* 0x00007000ff0877ac */ /* 0x000e220008000a00 */
[----:B------:R-:W-:Y:S01]  /*1a40*/  IMAD.IADD R9, R0, 0x1, -R45 ;  /* 0x0000000100097824 */ /* 0x000fe200078e0a2d */
[C---:B------:R-:W-:Y:S01]  /*1a50*/  IADD3 R5, P0, PT, R45.reuse, UR4, RZ ;  /* 0x000000042d057c10 */ /* 0x040fe2000ff1e0ff */
[----:B------:R-:W-:Y:S01]  /*1a60*/  BSSY.RECONVERGENT B2, `(.L_x_24) ;  /* 0x0000039000027945 */ /* 0x000fe20003800200 */
[----:B------:R-:W-:Y:S02]  /*1a70*/  VIADD R43, R45, UR4 ;  /* 0x000000042d2b7c36 */ /* 0x000fe40008000000 */
[----:B------:R-:W-:Y:S01]  /*1a80*/  ISETP.GT.AND P1, PT, R9, 0x1800, PT ;  /* 0x000018000900780c */ /* 0x000fe20003f24270 */
[----:B------:R-:W-:Y:S01]  /*1a90*/  IMAD.X R8, RZ, RZ, RZ, P0 ;  /* 0x000000ffff087224 */ /* 0x000fe200000e06ff */
[----:B0-----:R-:W-:-:S04]  /*1aa0*/  LEA R4, P0, R5, UR8, 0x3 ;  /* 0x0000000805047c11 */ /* 0x001fc8000f8018ff */
[----:B------:R-:W-:Y:S02]  /*1ab0*/  LEA.HI.X R5, R5, UR9, R8, 0x3, P0 ;  /* 0x0000000905057c11 */ /* 0x000fe400080f1c08 */
[----:B------:R-:W-:-:S05]  /*1ac0*/  IADD3 R4, P0, PT, R4, 0x2000, RZ ;  /* 0x0000200004047810 */ /* 0x000fca0007f1e0ff */
[----:B------:R-:W-:Y:S01]  /*1ad0*/  IMAD.X R5, RZ, RZ, R5, P0 ;  /* 0x000000ffff057224 */ /* 0x000fe200000e0605 */
[----:B------:R-:W-:Y:S01]  /*1ae0*/  PLOP3.LUT P0, PT, PT, PT, PT, 0x80, 0x8 ;  /* 0x000000000008781c */ /* 0x000fe20003f0f070 */
[----:B------:R-:W-:-:S12]  /*1af0*/  @!P1 BRA `(.L_x_25) ;  /* 0x0000000000bc9947 */ /* 0x000fd80003800000 */
[----:B------:R-:W-:Y:S01]  /*1b00*/  PLOP3.LUT P0, PT, PT, PT, PT, 0x8, 0x80 ;  /* 0x000000000080781c */ /* 0x000fe20003f0e170 */
[----:B------:R-:W-:-:S12]  /*1b10*/  VIADD R40, R0, 0xffffe800 ;  /* 0xffffe80000287836 */ /* 0x000fd80000000000 */
.L_x_26:
[C---:B------:R-:W-:Y:S01]  /*1b20*/  IMAD.WIDE.U32 R38, R43.reuse, 0x8, R2 ;  /* 0x000000082b267825 */ /* 0x040fe200078e0002 */
[----:B------:R-:W2:Y:S04]  /*1b30*/  LDG.E.64.CONSTANT R8, desc[UR6][R4.64+-0x1000] ;  /* 0xfff0000604087981 */ /* 0x000ea8000c1e9b00 */
[----:B------:R-:W3:Y:S04]  /*1b40*/  LDG.E.64.CONSTANT R10, desc[UR6][R4.64] ;  /* 0x00000006040a7981 */ /* 0x000ee8000c1e9b00 */
[----:B------:R-:W4:Y:S01]  /*1b50*/  LDG.E.64.CONSTANT R38, desc[UR6][R38.64] ;  /* 0x0000000626267981 */ /* 0x000f22000c1e9b00 */
[----:B------:R-:W-:-:S03]  /*1b60*/  VIADD R15, R43, 0x800 ;  /* 0x000008002b0f7836 */ /* 0x000fc60000000000 */
[----:B------:R-:W5:Y:S01]  /*1b70*/  LDG.E.64.CONSTANT R12, desc[UR6][R4.64+0x1000] ;  /* 0x00100006040c7981 */ /* 0x000f62000c1e9b00 */
[----:B------:R-:W-:-:S03]  /*1b80*/  IMAD.WIDE.U32 R14, R15, 0x8, R2 ;  /* 0x000000080f0e7825 */ /* 0x000fc600078e0002 */
[----:B------:R-:W5:Y:S04]  /*1b90*/  LDG.E.64.CONSTANT R16, desc[UR6][R4.64+0x3000] ;  /* 0x0030000604107981 */ /* 0x000f68000c1e9b00 */
[----:B------:R-:W5:Y:S04]  /*1ba0*/  LDG.E.64.CONSTANT R14, desc[UR6][R14.64] ;  /* 0x000000060e0e7981 */ /* 0x000f68000c1e9b00 */
[----:B------:R-:W5:Y:S01]  /*1bb0*/  LDG.E.64.CONSTANT R18, desc[UR6][R4.64+0x4000] ;  /* 0x0040000604127981 */ /* 0x000f62000c1e9b00 */
        /* <DEDUP_REMOVED lines=11> */
[----:B------:R-:W5:Y:S04]  /*1c70*/  LDG.E.64.CONSTANT R34, desc[UR6][R4.64+0xc000] ;  /* 0x00c0000604227981 */ /* 0x000f68000c1e9b00 */
[----:B------:R0:W5:Y:S01]  /*1c80*/  LDG.E.64.CONSTANT R36, desc[UR6][R4.64+0xd000] ;  /* 0x00d0000604247981 */ /* 0x000162000c1e9b00 */
[----:B------:R-:W-:-:S05]  /*1c90*/  VIADD R45, R45, 0x2000 ;  /* 0x000020002d2d7836 */ /* 0x000fca0000000000 */
[----:B------:R-:W-:Y:S02]  /*1ca0*/  ISETP.GE.AND P1, PT, R45, R40, PT ;  /* 0x000000282d00720c */ /* 0x000fe40003f26270 */
[----:B0-----:R-:W-:Y:S01]  /*1cb0*/  IADD3 R4, P2, PT, R4, 0x10000, RZ ;  /* 0x0001000004047810 */ /* 0x001fe20007f5e0ff */
[----:B------:R-:W-:-:S04]  /*1cc0*/  VIADD R43, R43, 0x2000 ;  /* 0x000020002b2b7836 */ /* 0x000fc80000000000 */
[----:B------:R-:W-:Y:S01]  /*1cd0*/  IMAD.X R5, RZ, RZ, R5, P2 ;  /* 0x000000ffff057224 */ /* 0x000fe200010e0605 */
[----:B----4-:R-:W-:-:S08]  /*1ce0*/  DADD R38, R38, R6 ;  /* 0x0000000026267229 */ /* 0x010fd00000000006 */
[----:B--2---:R-:W-:-:S08]  /*1cf0*/  DADD R8, R38, R8 ;  /* 0x0000000026087229 */ /* 0x004fd00000000008 */
[----:B---3--:R-:W-:-:S08]  /*1d00*/  DADD R8, R8, R10 ;  /* 0x0000000008087229 */ /* 0x008fd0000000000a */
[----:B-----5:R-:W-:-:S08]  /*1d10*/  DADD R8, R8, R12 ;  /* 0x0000000008087229 */ /* 0x020fd0000000000c */
        /* <DEDUP_REMOVED lines=13> */
.L_x_25:
[----:B------:R-:W-:Y:S05]  /*1df0*/  BSYNC.RECONVERGENT B2 ;  /* 0x0000000000027941 */ /* 0x000fea0003800200 */
.L_x_24:
[----:B------:R-:W-:Y:S01]  /*1e00*/  IMAD.IADD R8, R0, 0x1, -R45 ;  /* 0x0000000100087824 */ /* 0x000fe200078e0a2d */
[----:B------:R-:W-:Y:S04]  /*1e10*/  BSSY.RECONVERGENT B2, `(.L_x_27) ;  /* 0x000001c000027945 */ /* 0x000fe80003800200 */
[----:B------:R-:W-:-:S13]  /*1e20*/  ISETP.GT.AND P1, PT, R8, 0x800, PT ;  /* 0x000008000800780c */ /* 0x000fda0003f24270 */
[----:B------:R-:W-:Y:S05]  /*1e30*/  @!P1 BRA `(.L_x_28) ;  /* 0x0000000000649947 */ /* 0x000fea0003800000 */
        /* <DEDUP_REMOVED lines=9> */
[----:B------:R-:W5:Y:S04]  /*1ed0*/  LDG.E.64.CONSTANT R22, desc[UR6][R4.64+0x4000] ;  /* 0x0040000604167981 */ /* 0x000f68000c1e9b00 */
[----:B------:R0:W5:Y:S01]  /*1ee0*/  LDG.E.64.CONSTANT R8, desc[UR6][R4.64+0x5000] ;  /* 0x0050000604087981 */ /* 0x000162000c1e9b00 */
[----:B------:R-:W-:Y:S01]  /*1ef0*/  PLOP3.LUT P0, PT, PT, PT, PT, 0x8, 0x80 ;  /* 0x000000000080781c */ /* 0x000fe20003f0e170 */
[----:B------:R-:W-:-:S02]  /*1f00*/  VIADD R45, R45, 0x1000 ;  /* 0x000010002d2d7836 */ /* 0x000fc40000000000 */
[----:B------:R-:W-:Y:S01]  /*1f10*/  VIADD R43, R43, 0x1000 ;  /* 0x000010002b2b7836 */ /* 0x000fe20000000000 */
[----:B----4-:R-:W-:-:S08]  /*1f20*/  DADD R6, R6, R10 ;  /* 0x0000000006067229 */ /* 0x010fd0000000000a */
[----:B--2---:R-:W-:-:S08]  /*1f30*/  DADD R6, R6, R12 ;  /* 0x0000000006067229 */ /* 0x004fd0000000000c */
[----:B---3--:R-:W-:-:S08]  /*1f40*/  DADD R6, R6, R14 ;  /* 0x0000000006067229 */ /* 0x008fd0000000000e */
[----:B-----5:R-:W-:-:S08]  /*1f50*/  DADD R6, R6, R16 ;  /* 0x0000000006067229 */ /* 0x020fd00000000010 */
[----:B------:R-:W-:-:S08]  /*1f60*/  DADD R6, R6, R18 ;  /* 0x0000000006067229 */ /* 0x000fd00000000012 */
[----:B------:R-:W-:Y:S01]  /*1f70*/  DADD R6, R6, R20 ;  /* 0x0000000006067229 */ /* 0x000fe20000000014 */
[----:B------:R-:W-:-:S07]  /*1f80*/  IADD3 R10, P1, PT, R4, 0x8000, RZ ;  /* 0x00008000040a7810 */ /* 0x000fce0007f3e0ff */
[----:B------:R-:W-:Y:S01]  /*1f90*/  DADD R6, R6, R22 ;  /* 0x0000000006067229 */ /* 0x000fe20000000016 */
[----:B0-----:R-:W-:Y:S02]  /*1fa0*/  IMAD.X R5, RZ, RZ, R5, P1 ;  /* 0x000000ffff057224 */ /* 0x001fe400008e0605 */
[----:B------:R-:W-:-:S05]  /*1fb0*/  IMAD.MOV.U32 R4, RZ, RZ, R10 ;  /* 0x000000ffff047224 */ /* 0x000fca00078e000a */
[----:B------:R-:W-:-:S11]  /*1fc0*/  DADD R6, R6, R8 ;  /* 0x0000000006067229 */ /* 0x000fd60000000008 */
.L_x_28:
[----:B------:R-:W-:Y:S05]  /*1fd0*/  BSYNC.RECONVERGENT B2 ;  /* 0x0000000000027941 */ /* 0x000fea0003800200 */
.L_x_27:
[----:B------:R-:W-:-:S13]  /*1fe0*/  ISETP.LT.OR P0, PT, R45, R0, P0 ;  /* 0x000000002d00720c */ /* 0x000fda0000701670 */
[----:B------:R-:W-:Y:S05]  /*1ff0*/  @!P0 BRA `(.L_x_20) ;  /* 0x0000000000248947 */ /* 0x000fea0003800000 */
[----:B------:R-:W-:Y:S01]  /*2000*/  IMAD.WIDE.U32 R2, R43, 0x8, R2 ;  /* 0x000000082b027825 */ /* 0x000fe200078e0002 */
[----:B------:R-:W2:Y:S04]  /*2010*/  LDG.E.64.CONSTANT R8, desc[UR6][R4.64+-0x1000] ;  /* 0xfff0000604087981 */ /* 0x000ea8000c1e9b00 */
[----:B------:R-:W3:Y:S04]  /*2020*/  LDG.E.64.CONSTANT R10, desc[UR6][R4.64] ;  /* 0x00000006040a7981 */ /* 0x000ee8000c1e9b00 */
[----:B------:R-:W4:Y:S04]  /*2030*/  LDG.E.64.CONSTANT R2, desc[UR6][R2.64] ;  /* 0x0000000602027981 */ /* 0x000f28000c1e9b00 */
[----:B------:R-:W5:Y:S01]  /*2040*/  LDG.E.64.CONSTANT R12, desc[UR6][R4.64+0x1000] ;  /* 0x00100006040c7981 */ /* 0x000f62000c1e9b00 */
[----:B----4-:R-:W-:-:S08]  /*2050*/  DADD R6, R6, R2 ;  /* 0x0000000006067229 */ /* 0x010fd00000000002 */
[----:B--2---:R-:W-:-:S08]  /*2060*/  DADD R6, R6, R8 ;  /* 0x0000000006067229 */ /* 0x004fd00000000008 */
[----:B---3--:R-:W-:-:S08]  /*2070*/  DADD R6, R6, R10 ;  /* 0x0000000006067229 */ /* 0x008fd0000000000a */
[----:B-----5:R-:W-:-:S11]  /*2080*/  DADD R6, R6, R12 ;  /* 0x0000000006067229 */ /* 0x020fd6000000000c */
.L_x_20:
[----:B------:R-:W-:Y:S05]  /*2090*/  BSYNC.RECONVERGENT B1 ;  /* 0x0000000000017941 */ /* 0x000fea0003800200 */
.L_x_18:
[----:B------:R-:W0:Y:S01]  /*20a0*/  S2R R0, SR_LANEID ;  /* 0x0000000000007919 */ /* 0x000e220000000000 */
[----:B------:R-:W-:Y:S04]  /*20b0*/  SHFL.DOWN PT, R2, R6, 0x1, 0x1f ;  /* 0x08201f0006027f89 */ /* 0x000fe800000e0000 */
[----:B------:R-:W1:Y:S02]  /*20c0*/  SHFL.DOWN PT, R3, R7, 0x1, 0x1f ;  /* 0x08201f0007037f89 */ /* 0x000e6400000e0000 */
[----:B-1----:R-:W-:Y:S01]  /*20d0*/  DADD R2, R2, R6 ;  /* 0x0000000002027229 */ /* 0x002fe20000000006 */
[C---:B0-----:R-:W-:Y:S02]  /*20e0*/  ISETP.GT.AND P0, PT, R0.reuse, 0x1e, PT ;  /* 0x0000001e0000780c */ /* 0x041fe40003f04270 */
[----:B------:R-:W-:-:S07]  /*20f0*/  ISETP.NE.AND P1, PT, R0, RZ, PT ;  /* 0x000000ff0000720c */ /* 0x000fce0003f25270 */
        /* <DEDUP_REMOVED lines=15> */
[----:B------:R-:W-:Y:S01]  /*21f0*/  ISETP.GT.AND P0, PT, R0, 0x17, PT ;  /* 0x000000170000780c */ /* 0x000fe20003f04270 */
[----:B------:R-:W-:Y:S01]  /*2200*/  SHFL.DOWN PT, R2, R6, 0x8, 0x1f ;  /* 0x09001f0006027f89 */ /* 0x000fe200000e0000 */
[----:B------:R-:W-:-:S03]  /*2210*/  @!P1 MOV R8, 0x400 ;  /* 0x0000040000089802 */ /* 0x000fc60000000f00 */
[----:B------:R-:W0:Y:S01]  /*2220*/  SHFL.DOWN PT, R3, R7, 0x8, 0x1f ;  /* 0x09001f0007037f89 */ /* 0x000e2200000e0000 */
[----:B-1----:R-:W-:Y:S01]  /*2230*/  @!P1 LEA R11, R11, R8, 0x18 ;  /* 0x000000080b0b9211 */ /* 0x002fe200078ec0ff */
[----:B0-----:R-:W-:-:S10]  /*2240*/  DADD R2, R2, R6 ;  /* 0x0000000002027229 */ /* 0x001fd40000000006 */
[----:B------:R-:W-:Y:S02]  /*2250*/  FSEL R4, R6, R2, P0 ;  /* 0x0000000206047208 */ /* 0x000fe40000000000 */
[----:B------:R-:W-:Y:S02]  /*2260*/  FSEL R5, R7, R3, P0 ;  /* 0x0000000307057208 */ /* 0x000fe40000000000 */
[----:B------:R-:W-:Y:S01]  /*2270*/  @!P1 SHF.R.U32.HI R6, RZ, 0x2, R41 ;  /* 0x00000002ff069819 */ /* 0x000fe20000011629 */
[----:B------:R-:W-:Y:S01]  /*2280*/  SHFL.DOWN PT, R2, R4, 0x10, 0x1f ;  /* 0x0a001f0004027f89 */ /* 0x000fe200000e0000 */
[----:B------:R-:W-:Y:S02]  /*2290*/  ISETP.NE.AND P0, PT, R41, RZ, PT ;  /* 0x000000ff2900720c */ /* 0x000fe40003f05270 */
[----:B------:R-:W-:Y:S01]  /*22a0*/  @!P1 LOP3.LUT R6, R6, 0xf8, RZ, 0xc0, !PT ;  /* 0x000000f806069812 */ /* 0x000fe200078ec0ff */
[----:B------:R-:W0:Y:S04]  /*22b0*/  SHFL.DOWN PT, R3, R5, 0x10, 0x1f ;  /* 0x0a001f0005037f89 */ /* 0x000e2800000e0000 */
[----:B------:R-:W-:Y:S01]  /*22c0*/  @!P1 IMAD.IADD R11, R6, 0x1, R11 ;  /* 0x00000001060b9824 */ /* 0x000fe200078e020b */
[----:B0-----:R-:W-:-:S07]  /*22d0*/  DADD R2, R2, R4 ;  /* 0x0000000002027229 */ /* 0x001fce0000000004 */
[----:B------:R0:W-:Y:S01]  /*22e0*/  @!P1 STS.64 [R11+0x10], R2 ;  /* 0x000010020b009388 */ /* 0x0001e20000000a00 */
[----:B------:R-:W-:Y:S01]  /*22f0*/  BAR.SYNC.DEFER_BLOCKING 0x0 ;  /* 0x0000000000007b1d */ /* 0x000fe20000010000 */
[----:B------:R-:W-:-:S04]  /*2300*/  ISETP.GT.AND P1, PT, R0, 0xf, PT ;  /* 0x0000000f0000780c */ /* 0x000fc80003f24270 */
[----:B------:R-:W-:Y:S02]  /*2310*/  FSEL R0, R4, R2, P1 ;  /* 0x0000000204007208 */ /* 0x000fe40000800000 */
[----:B------:R-:W-:-:S03]  /*2320*/  FSEL R5, R5, R3, P1 ;  /* 0x0000000305057208 */ /* 0x000fc60000800000 */
[----:B0-----:R-:W-:Y:S02]  /*2330*/  IMAD.MOV.U32 R2, RZ, RZ, R0 ;  /* 0x000000ffff027224 */ /* 0x001fe400078e0000 */
[----:B------:R-:W-:Y:S01]  /*2340*/  IMAD.MOV.U32 R3, RZ, RZ, R5 ;  /* 0x000000ffff037224 */ /* 0x000fe200078e0005 */
[----:B------:R-:W-:Y:S06]  /*2350*/  @P0 BRA `(.L_x_16) ;  /* 0x0000000000680947 */ /* 0x000fec0003800000 */
[----:B------:R-:W0:Y:S01]  /*2360*/  S2UR UR5, SR_CgaCtaId ;  /* 0x00000000000579c3 */ /* 0x000e220000008800 */
[----:B------:R-:W-:Y:S02]  /*2370*/  UMOV UR4, 0x400 ;  /* 0x0000040000047882 */ /* 0x000fe40000000000 */
[----:B0-----:R-:W-:-:S09]  /*2380*/  ULEA UR4, UR5, UR4, 0x18 ;  /* 0x0000000405047291 */ /* 0x001fd2000f8ec0ff */
[----:B------:R-:W0:Y:S04]  /*2390*/  LDS.64 R4, [UR4+0x18] ;  /* 0x00001804ff047984 */ /* 0x000e280008000a00 */
[----:B------:R-:W1:Y:S04]  /*23a0*/  LDS.128 R8, [UR4+0x20] ;  /* 0x00002004ff087984 */ /* 0x000e680008000c00 */
        /* <DEDUP_REMOVED lines=20> */
[----:B------:R-:W-:-:S11]  /*24f0*/  DADD R2, R2, R10 ;  /* 0x0000000002027229 */ /* 0x000fd6000000000a */
.L_x_16:
[----:B------:R-:W-:Y:S05]  /*2500*/  BSYNC.RECONVERGENT B0 ;  /* 0x0000000000007941 */ /* 0x000fea0003800200 */
.L_x_1:
[----:B------:R-:W-:Y:S05]  /*2510*/  @P0 EXIT ;  /* 0x000000000000094d */ /* 0x000fea0003800000 */
[----:B------:R-:W0:Y:S01]  /*2520*/  LDCU.64 UR4, c[0x0][0x398] ;  /* 0x00007300ff0477ac */ /* 0x000e220008000a00 */
[----:B------:R-:W2:Y:S01]  /*2530*/  LDC.64 R4, c[0x0][0x388] ;  /* 0x0000e200ff047b82 */ /* 0x000ea20000000a00 */
[----:B0-----:R-:W-:-:S07]  /*2540*/  DADD R2, R2, UR4 ;  /* 0x0000000402027e29 */ /* 0x001fce0008000000 */
[----:B--2---:R-:W-:Y:S01]  /*2550*/  STG.E.64 desc[UR6][R4.64], R2 ;  /* 0x0000000204007986 */ /* 0x004fe2000c101b06 */
[----:B------:R-:W-:Y:S05]  /*2560*/  EXIT ;  /* 0x000000000000794d */ /* 0x000fea0003800000 */
.L_x_29:
[----:B------:R-:W-:-:S00]  /*2570*/  BRA `(.L_x_29) ;  /* 0xfffffffc00fc7947 */ /* 0x000fc0000383ffff */
[----:B------:R-:W-:-:S00]  /*2580*/  NOP ;  /* 0x0000000000007918 */ /* 0x000fc00000000000 */
[----:B------:R-:W-:-:S00]  /*2590*/  NOP ;  /* 0x0000000000007918 */ /* 0x000fc00000000000 */
[----:B------:R-:W-:-:S00]  /*25a0*/  NOP ;  /* 0x0000000000007918 */ /* 0x000fc00000000000 */
[----:B------:R-:W-:-:S00]  /*25b0*/  NOP ;  /* 0x0000000000007918 */ /* 0x000fc00000000000 */
[----:B------:R-:W-:-:S00]  /*25c0*/  NOP ;  /* 0x0000000000007918 */ /* 0x000fc00000000000 */
[----:B------:R-:W-:-:S00]  /*25d0*/  NOP ;  /* 0x0000000000007918 */ /* 0x000fc00000000000 */
[----:B------:R-:W-:-:S00]  /*25e0*/  NOP ;  /* 0x0000000000007918 */ /* 0x000fc00000000000 */
[----:B------:R-:W-:-:S00]  /*25f0*/  NOP ;  /* 0x0000000000007918 */ /* 0x000fc00000000000 */
.L_x_182:


//--------------------- .text._ZN3cub18CUB_300001_SM_10006detail6reduce18DeviceReduceKernelINS2_10policy_hubIdyN4cuda3std3__44plusIdEEE10Policy1000EN6thrust24THRUST_300001_SM_1000_NS6detail15normal_iteratorINSD_10device_ptrIdEEEEyS9_d6squareIdEEEvT0_PT3_T1_NS0_13GridEvenShareISO_EET2_T4_ --------------------------
	.section	.text._ZN3cub18CUB_300001_SM_10006detail6reduce18DeviceReduceKernelINS2_10policy_hubIdyN4cuda3std3__44plusIdEEE10Policy1000EN6thrust24THRUST_300001_SM_1000_NS6detail15normal_iteratorINSD_10device_ptrIdEEEEyS9_d6squareIdEEEvT0_PT3_T1_NS0_13GridEvenShareISO_EET2_T4_,"ax",@progbits
	.align	128
        .global         _ZN3cub18CUB_300001_SM_10006detail6reduce18DeviceReduceKernelINS2_10policy_hubIdyN4cuda3std3__44plusIdEEE10Policy1000EN6thrust24THRUST_300001_SM_1000_NS6detail15normal_iteratorINSD_10device_ptrIdEEEEyS9_d6squareIdEEEvT0_PT3_T1_NS0_13GridEvenShareISO_EET2_T4_
        .type           _ZN3cub18CUB_300001_SM_10006detail6reduce18DeviceReduceKernelINS2_10policy_hubIdyN4cuda3std3__44plusIdEEE10Policy1000EN6thrust24THRUST_300001_SM_1000_NS6detail15normal_iteratorINSD_10device_ptrIdEEEEyS9_d6squareIdEEEvT0_PT3_T1_NS0_13GridEvenShareISO_EET2_T4_,@function
        .size           _ZN3cub18CUB_300001_SM_10006detail6reduce18DeviceReduceKernelINS2_10policy_hubIdyN4cuda3std3__44plusIdEEE10Policy1000EN6thrust24THRUST_300001_SM_1000_NS6detail15normal_iteratorINSD_10device_ptrIdEEEEyS9_d6squareIdEEEvT0_PT3_T1_NS0_13GridEvenShareISO_EET2_T4_,(.L_x_183 - _ZN3cub18CUB_300001_SM_10006detail6reduce18DeviceReduceKernelINS2_10policy_hubIdyN4cuda3std3__44plusIdEEE10Policy1000EN6thrust24THRUST_300001_SM_1000_NS6detail15normal_iteratorINSD_10device_ptrIdEEEEyS9_d6squareIdEEEvT0_PT3_T1_NS0_13GridEvenShareISO_EET2_T4_)
        .other          _ZN3cub18CUB_300001_SM_10006detail6reduce18DeviceReduceKernelINS2_10policy_hubIdyN4cuda3std3__44plusIdEEE10Policy1000EN6thrust24THRUST_300001_SM_1000_NS6detail15normal_iteratorINSD_10device_ptrIdEEEEyS9_d6squareIdEEEvT0_PT3_T1_NS0_13GridEvenShareISO_EET2_T4_,@"STO_CUDA_ENTRY STV_DEFAULT"
_ZN3cub18CUB_300001_SM_10006detail6reduce18DeviceReduceKernelINS2_10policy_hubIdyN4cuda3std3__44plusIdEEE10Policy1000EN6thrust24THRUST_300001_SM_1000_NS6detail15normal_iteratorINSD_10device_ptrIdEEEEyS9_d6squareIdEEEvT0_PT3_T1_NS0_13GridEvenShareISO_EET2_T4_:
.text._ZN3cub18CUB_300001_SM_10006detail6reduce18DeviceReduceKernelINS2_10policy_hubIdyN4cuda3std3__44plusIdEEE10Policy1000EN6thrust24THRUST_300001_SM_1000_NS6detail15normal_iteratorINSD_10device_ptrIdEEEEyS9_d6squareIdEEEvT0_PT3_T1_NS0_13GridEvenShareISO_EET2_T4_:
[----:B------:R-:W-:Y:S08]  /*0000*/  LDC R1, c[0x0][0x37c] ;  /* 0x0000df00ff017b82 */ /* 0x000ff00000000800 */
[----:B------:R-:W0:Y:S01]  /*0010*/  S2UR UR11, SR_CTAID.X ;  /* 0x00000000000b79c3 */ /* 0x000e220000002500 */
[----:B------:R-:W1:Y:S01]  /*0020*/  LDCU.64 UR8, c[0x0][0x3b8] ;  /* 0x00007700ff0877ac */ /* 0x000e620008000a00 */
[----:B------:R-:W-:Y:S01]  /*0030*/  BSSY.RECONVERGENT B0, `(.L_x_30) ;  /* 0x0000272000007945 */ /* 0x000fe20003800200 */
[----:B------:R-:W2:Y:S01]  /*0040*/  LDCU UR5, c[0x0][0x3c0] ;  /* 0x00007800ff0577ac */ /* 0x000ea20008000800 */
[----:B------:R-:W3:Y:S01]  /*0050*/  LDCU.64 UR14, c[0x0][0x358] ;  /* 0x00006b00ff0e77ac */ /* 0x000ee20008000a00 */
[----:B-1----:R-:W-:-:S02]  /*0060*/  IMAD.U32 R4, RZ, RZ, UR8 ;  /* 0x00000008ff047e24 */ /* 0x002fc4000f8e00ff */
[----:B------:R-:W-:Y:S01]  /*0070*/  IMAD.U32 R5, RZ, RZ, UR9 ;  /* 0x00000009ff057e24 */ /* 0x000fe2000f8e00ff */
[----:B--2---:R-:W-:Y:S02]  /*0080*/  UIMAD UR5, UR5, 0xe00, URZ ;  /* 0x00000e00050578a4 */ /* 0x004fe4000f8e02ff */
[----:B0-----:R-:W-:Y:S02]  /*0090*/  UIMAD UR6, UR11, 0xe00, URZ ;  /* 0x00000e000b0678a4 */ /* 0x001fe4000f8e02ff */
[----:B------:R-:W-:-:S04]  /*00a0*/  USHF.R.S32.HI UR16, URZ, 0x1f, UR5 ;  /* 0x0000001fff107899 */ /* 0x000fc80008011405 */
[----:B------:R-:W-:-:S04]  /*00b0*/  IADD3 R19, P1, PT, R4, -UR6, RZ ;  /* 0x8000000604137c10 */ /* 0x000fc8000ff3e0ff */
[----:B------:R-:W-:Y:S02]  /*00c0*/  ISETP.GT.U32.AND P0, PT, R19, 0xdff, PT ;  /* 0x00000dff1300780c */ /* 0x000fe40003f04070 */
[----:B------:R-:W-:-:S04]  /*00d0*/  IADD3.X R18, PT, PT, R5, -0x1, RZ, P1, !PT ;  /* 0xffffffff05127810 */ /* 0x000fc80000ffe4ff */
[----:B------:R-:W-:-:S13]  /*00e0*/  ISETP.GT.U32.AND.EX P0, PT, R18, RZ, PT, P0 ;  /* 0x000000ff1200720c */ /* 0x000fda0003f04100 */
[----:B---3--:R-:W-:Y:S05]  /*00f0*/  @P0 BRA `(.L_x_31) ;  /* 0x00000014002c0947 */ /* 0x008fea0003800000 */
[----:B------:R-:W0:Y:S01]  /*0100*/  S2R R0, SR_TID.X ;  /* 0x0000000000007919 */ /* 0x000e220000002100 */
[----:B------:R-:W-:Y:S01]  /*0110*/  VIADD R3, R4, -UR6 ;  /* 0x8000000604037c36 */ /* 0x000fe20008000000 */
[----:B------:R-:W-:Y:S01]  /*0120*/  BSSY.RECONVERGENT B1, `(.L_x_32) ;  /* 0x000000b000017945 */ /* 0x000fe20003800200 */
[----:B------:R-:W-:-:S03]  /*0130*/  CS2R R8, SRZ ;  /* 0x0000000000087805 */ /* 0x000fc6000001ff00 */
[----:B0-----:R-:W-:Y:S01]  /*0140*/  ISETP.GE.AND P0, PT, R0, R3, PT ;  /* 0x000000030000720c */ /* 0x001fe20003f06270 */
[----:B------:R-:W-:-:S12]  /*0150*/  IMAD.MOV.U32 R2, RZ, RZ, R0 ;  /* 0x000000ffff027224 */ /* 0x000fd800078e0000 */
[----:B------:R-:W-:Y:S05]  /*0160*/  @P0 BRA `(.L_x_33) ;  /* 0x0000000000180947 */ /* 0x000fea0003800000 */
[----:B------:R-:W0:Y:S01]  /*0170*/  LDC.64 R6, c[0x0][0x380] ;  /* 0x0000e000ff067b82 */ /* 0x000e220000000a00 */
[----:B------:R-:W-:-:S04]  /*0180*/  VIADD R5, R0, UR6 ;  /* 0x0000000600057c36 */ /* 0x000fc80008000000 */
[----:B0-----:R-:W-:-:S06]  /*0190*/  IMAD.WIDE.U32 R6, R5, 0x8, R6 ;  /* 0x0000000805067825 */ /* 0x001fcc00078e0006 */
[----:B------:R-:W2:Y:S01]  /*01a0*/  LDG.E.64 R6, desc[UR14][R6.64] ;  /* 0x0000000e06067981 */ /* 0x000ea2000c1e1b00 */
[----:B------:R-:W-:Y:S01]  /*01b0*/  VIADD R2, R0, 0x200 ;  /* 0x0000020000027836 */ /* 0x000fe20000000000 */
[----:B--2---:R-:W-:-:S11]  /*01c0*/  DMUL R8, R6, R6 ;  /* 0x0000000606087228 */ /* 0x004fd60000000000 */
.L_x_33:
[----:B------:R-:W-:Y:S05]  /*01d0*/  BSYNC.RECONVERGENT B1 ;  /* 0x0000000000017941 */ /* 0x000fea0003800200 */
.L_x_32:
[----:B------:R-:W-:Y:S01]  /*01e0*/  ISETP.GE.AND P0, PT, R2, R3, PT ;  /* 0x000000030200720c */ /* 0x000fe20003f06270 */
[----:B------:R-:W-:-:S12]  /*01f0*/  BSSY.RECONVERGENT B1, `(.L_x_34) ;  /* 0x0000078000017945 */ /* 0x000fd80003800200 */
[----:B------:R-:W-:Y:S05]  /*0200*/  @P0 BRA `(.L_x_35) ;  /* 0x0000000400d80947 */ /* 0x000fea0003800000 */
[----:B------:R-:W-:Y:S01]  /*0210*/  LOP3.LUT R5, RZ, R2, RZ, 0x33, !PT ;  /* 0x00000002ff057212 */ /* 0x000fe200078e33ff */
[----:B------:R-:W-:Y:S03]  /*0220*/  BSSY.RECONVERGENT B2, `(.L_x_36) ;  /* 0x0000036000027945 */ /* 0x000fe60003800200 */
[----:B------:R-:W-:-:S04]  /*0230*/  IADD3 R6, PT, PT, R4, -UR6, R5 ;  /* 0x8000000604067c10 */ /* 0x000fc8000fffe005 */
[C---:B------:R-:W-:Y:S02]  /*0240*/  ISETP.GE.U32.AND P1, PT, R6.reuse, 0x1e00, PT ;  /* 0x00001e000600780c */ /* 0x040fe40003f26070 */
[----:B------:R-:W-:-:S04]  /*0250*/  LEA.HI R4, R6, 0x1, RZ, 0x17 ;  /* 0x0000000106047811 */ /* 0x000fc800078fb8ff */
[----:B------:R-:W-:-:S04]  /*0260*/  LOP3.LUT R5, R4, 0xf, RZ, 0xc0, !PT ;  /* 0x0000000f04057812 */ /* 0x000fc800078ec0ff */
[----:B------:R-:W-:-:S03]  /*0270*/  ISETP.NE.AND P0, PT, R5, RZ, PT ;  /* 0x000000ff0500720c */ /* 0x000fc60003f05270 */
[----:B------:R-:W-:Y:S10]  /*0280*/  @!P1 BRA `(.L_x_37) ;  /* 0x0000000000bc9947 */ /* 0x000ff40003800000 */
[----:B------:R-:W0:Y:S01]  /*0290*/  LDCU.64 UR4, c[0x0][0x380] ;  /* 0x00007000ff0477ac */ /* 0x000e220008000a00 */
[----:B------:R-:W-:Y:S01]  /*02a0*/  IMAD.WIDE.U32 R6, R2, 0x8, RZ ;  /* 0x0000000802067825 */ /* 0x000fe200078e00ff */
[----:B------:R-:W-:-:S03]  /*02b0*/  LOP3.LUT R26, R4, 0xfffff0, RZ, 0xc0, !PT ;  /* 0x00fffff0041a7812 */ /* 0x000fc600078ec0ff */
[----:B------:R-:W-:Y:S02]  /*02c0*/  IMAD.U32 R11, RZ, RZ, UR11 ;  /* 0x0000000bff0b7e24 */ /* 0x000fe4000f8e00ff */
[----:B------:R-:W-:Y:S02]  /*02d0*/  IMAD.MOV R26, RZ, RZ, -R26 ;  /* 0x000000ffff1a7224 */ /* 0x000fe400078e0a1a */
[----:B------:R-:W-:-:S03]  /*02e0*/  IMAD.WIDE.U32 R6, R11, 0x7000, R6 ;  /* 0x000070000b067825 */ /* 0x000fc600078e0006 */
[----:B0-----:R-:W-:-:S04]  /*02f0*/  IADD3 R6, P1, PT, R6, UR4, RZ ;  /* 0x0000000406067c10 */ /* 0x001fc8000ff3e0ff */
[----:B------:R-:W-:-:S04]  /*0300*/  IADD3 R6, P2, PT, R6, 0x8000, RZ ;  /* 0x0000800006067810 */ /* 0x000fc80007f5e0ff */
[----:B------:R-:W-:-:S09]  /*0310*/  IADD3.X R7, PT, PT, RZ, UR5, R7, P2, P1 ;  /* 0x00000005ff077c10 */ /* 0x000fd200097e2407 */
.L_x_38:
[----:B------:R-:W2:Y:S04]  /*0320*/  LDG.E.64 R10, desc[UR14][R6.64+-0x8000] ;  /* 0xff80000e060a7981 */ /* 0x000ea8000c1e1b00 */
[----:B------:R-:W3:Y:S04]  /*0330*/  LDG.E.64 R12, desc[UR14][R6.64+-0x7000] ;  /* 0xff90000e060c7981 */ /* 0x000ee8000c1e1b00 */
[----:B------:R-:W4:Y:S04]  /*0340*/  LDG.E.64 R14, desc[UR14][R6.64+-0x6000] ;  /* 0xffa0000e060e7981 */ /* 0x000f28000c1e1b00 */
[----:B------:R-:W5:Y:S04]  /*0350*/  LDG.E.64 R16, desc[UR14][R6.64+-0x5000] ;  /* 0xffb0000e06107981 */ /* 0x000f68000c1e1b00 */
[----:B------:R-:W5:Y:S04]  /*0360*/  LDG.E.64 R18, desc[UR14][R6.64+-0x4000] ;  /* 0xffc0000e06127981 */ /* 0x000f68000c1e1b00 */
[----:B------:R-:W5:Y:S04]  /*0370*/  LDG.E.64 R20, desc[UR14][R6.64+-0x3000] ;  /* 0xffd0000e06147981 */ /* 0x000f68000c1e1b00 */
[----:B------:R-:W5:Y:S04]  /*0380*/  LDG.E.64 R24, desc[UR14][R6.64+-0x2000] ;  /* 0xffe0000e06187981 */ /* 0x000f68000c1e1b00 */
[----:B------:R-:W5:Y:S01]  /*0390*/  LDG.E.64 R22, desc[UR14][R6.64+-0x1000] ;  /* 0xfff0000e06167981 */ /* 0x000f62000c1e1b00 */
[----:B--2---:R-:W-:-:S03]  /*03a0*/  DFMA R10, R10, R10, R8 ;  /* 0x0000000a0a0a722b */ /* 0x004fc60000000008 */
[----:B------:R-:W2:Y:S05]  /*03b0*/  LDG.E.64 R8, desc[UR14][R6.64] ;  /* 0x0000000e06087981 */ /* 0x000eaa000c1e1b00 */
[----:B---3--:R-:W-:Y:S02]  /*03c0*/  DFMA R12, R12, R12, R10 ;  /* 0x0000000c0c0c722b */ /* 0x008fe4000000000a */
[----:B------:R-:W3:Y:S06]  /*03d0*/  LDG.E.64 R10, desc[UR14][R6.64+0x1000] ;  /* 0x0010000e060a7981 */ /* 0x000eec000c1e1b00 */
[----:B----4-:R-:W-:-:S02]  /*03e0*/  DFMA R14, R14, R14, R12 ;  /* 0x0000000e0e0e722b */ /* 0x010fc4000000000c */
[----:B------:R-:W4:Y:S06]  /*03f0*/  LDG.E.64 R12, desc[UR14][R6.64+0x2000] ;  /* 0x0020000e060c7981 */ /* 0x000f2c000c1e1b00 */
[----:B-----5:R-:W-:Y:S02]  /*0400*/  DFMA R16, R16, R16, R14 ;  /* 0x000000101010722b */ /* 0x020fe4000000000e */
[----:B------:R-:W5:Y:S06]  /*0410*/  LDG.E.64 R14, desc[UR14][R6.64+0x3000] ;  /* 0x0030000e060e7981 */ /* 0x000f6c000c1e1b00 */
[----:B------:R-:W-:-:S02]  /*0420*/  DFMA R18, R18, R18, R16 ;  /* 0x000000121212722b */ /* 0x000fc40000000010 */
[----:B------:R-:W5:Y:S06]  /*0430*/  LDG.E.64 R16, desc[UR14][R6.64+0x4000] ;  /* 0x0040000e06107981 */ /* 0x000f6c000c1e1b00 */
[----:B------:R-:W-:Y:S02]  /*0440*/  DFMA R20, R20, R20, R18 ;  /* 0x000000141414722b */ /* 0x000fe40000000012 */
[----:B------:R-:W5:Y:S06]  /*0450*/  LDG.E.64 R18, desc[UR14][R6.64+0x5000] ;  /* 0x0050000e06127981 */ /* 0x000f6c000c1e1b00 */
[----:B------:R-:W-:-:S02]  /*0460*/  DFMA R24, R24, R24, R20 ;  /* 0x000000181818722b */ /* 0x000fc40000000014 */
[----:B------:R-:W5:Y:S06]  /*0470*/  LDG.E.64 R20, desc[UR14][R6.64+0x6000] ;  /* 0x0060000e06147981 */ /* 0x000f6c000c1e1b00 */
[----:B------:R-:W-:Y:S02]  /*0480*/  DFMA R22, R22, R22, R24 ;  /* 0x000000161616722b */ /* 0x000fe40000000018 */
[----:B------:R0:W5:Y:S01]  /*0490*/  LDG.E.64 R24, desc[UR14][R6.64+0x7000] ;  /* 0x0070000e06187981 */ /* 0x000162000c1e1b00 */
[----:B------:R-:W-:Y:S02]  /*04a0*/  VIADD R26, R26, 0x10 ;  /* 0x000000101a1a7836 */ /* 0x000fe40000000000 */
[----:B------:R-:W-:-:S03]  /*04b0*/  VIADD R2, R2, 0x2000 ;  /* 0x0000200002027836 */ /* 0x000fc60000000000 */
[----:B------:R-:W-:Y:S02]  /*04c0*/  ISETP.NE.AND P1, PT, R26, RZ, PT ;  /* 0x000000ff1a00720c */ /* 0x000fe40003f25270 */
[----:B0-----:R-:W-:-:S05]  /*04d0*/  IADD3 R6, P2, PT, R6, 0x10000, RZ ;  /* 0x0001000006067810 */ /* 0x001fca0007f5e0ff */
[----:B------:R-:W-:Y:S01]  /*04e0*/  IMAD.X R7, RZ, RZ, R7, P2 ;  /* 0x000000ffff077224 */ /* 0x000fe200010e0607 */
[----:B--2---:R-:W-:-:S08]  /*04f0*/  DFMA R22, R8, R8, R22 ;  /* 0x000000080816722b */ /* 0x004fd00000000016 */
[----:B---3--:R-:W-:-:S08]  /*0500*/  DFMA R22, R10, R10, R22 ;  /* 0x0000000a0a16722b */ /* 0x008fd00000000016 */
[----:B----4-:R-:W-:-:S08]  /*0510*/  DFMA R22, R12, R12, R22 ;  /* 0x0000000c0c16722b */ /* 0x010fd00000000016 */
[----:B-----5:R-:W-:-:S08]  /*0520*/  DFMA R22, R14, R14, R22 ;  /* 0x0000000e0e16722b */ /* 0x020fd00000000016 */
[----:B------:R-:W-:-:S08]  /*0530*/  DFMA R22, R16, R16, R22 ;  /* 0x000000101016722b */ /* 0x000fd00000000016 */
[----:B------:R-:W-:-:S08]  /*0540*/  DFMA R22, R18, R18, R22 ;  /* 0x000000121216722b */ /* 0x000fd00000000016 */
[----:B------:R-:W-:-:S08]  /*0550*/  DFMA R22, R20, R20, R22 ;  /* 0x000000141416722b */ /* 0x000fd00000000016 */
[----:B------:R-:W-:Y:S01]  /*0560*/  DFMA R8, R24, R24, R22 ;  /* 0x000000181808722b */ /* 0x000fe20000000016 */
[----:B------:R-:W-:Y:S10]  /*0570*/  @P1 BRA `(.L_x_38) ;  /* 0xfffffffc00681947 */ /* 0x000ff4000383ffff */
.L_x_37:
[----:B------:R-:W-:Y:S05]  /*0580*/  BSYNC.RECONVERGENT B2 ;  /* 0x0000000000027941 */ /* 0x000fea0003800200 */
.L_x_36:
[----:B------:R-:W-:Y:S05]  /*0590*/  @!P0 BRA `(.L_x_35) ;  /* 0x0000000000f48947 */ /* 0x000fea0003800000 */
[----:B------:R-:W-:Y:S01]  /*05a0*/  ISETP.GE.U32.AND P1, PT, R5, 0x8, PT ;  /* 0x000000080500780c */ /* 0x000fe20003f26070 */
[----:B------:R-:W-:Y:S01]  /*05b0*/  BSSY.RECONVERGENT B2, `(.L_x_39) ;  /* 0x000001a000027945 */ /* 0x000fe20003800200 */
[----:B------:R-:W-:-:S04]  /*05c0*/  LOP3.LUT R26, R4, 0x7, RZ, 0xc0, !PT ;  /* 0x00000007041a7812 */ /* 0x000fc800078ec0ff */
[----:B------:R-:W-:-:S07]  /*05d0*/  ISETP.NE.AND P0, PT, R26, RZ, PT ;  /* 0x000000ff1a00720c */ /* 0x000fce0003f05270 */
[----:B------:R-:W-:Y:S06]  /*05e0*/  @!P1 BRA `(.L_x_40) ;  /* 0x0000000000589947 */ /* 0x000fec0003800000 */
[----:B------:R-:W0:Y:S01]  /*05f0*/  LDCU.64 UR4, c[0x0][0x380] ;  /* 0x00007000ff0477ac */ /* 0x000e220008000a00 */
[----:B------:R-:W-:-:S04]  /*0600*/  IADD3 R5, P1, PT, R2, UR6, RZ ;  /* 0x0000000602057c10 */ /* 0x000fc8000ff3e0ff */
[----:B------:R-:W-:Y:S02]  /*0610*/  LEA.HI.X.SX32 R6, R2, RZ, 0x1, P1 ;  /* 0x000000ff02067211 */ /* 0x000fe400008f0eff */
[----:B0-----:R-:W-:-:S04]  /*0620*/  LEA R24, P1, R5, UR4, 0x3 ;  /* 0x0000000405187c11 */ /* 0x001fc8000f8218ff */
[----:B------:R-:W-:-:S05]  /*0630*/  LEA.HI.X R25, R5, UR5, R6, 0x3, P1 ;  /* 0x0000000505197c11 */ /* 0x000fca00088f1c06 */
        /* <DEDUP_REMOVED lines=8> */
[----:B------:R-:W-:Y:S01]  /*06c0*/  VIADD R2, R2, 0x1000 ;  /* 0x0000100002027836 */ /* 0x000fe20000000000 */
[----:B--2---:R-:W-:-:S08]  /*06d0*/  DFMA R8, R20, R20, R8 ;  /* 0x000000141408722b */ /* 0x004fd00000000008 */
[----:B---3--:R-:W-:-:S08]  /*06e0*/  DFMA R8, R18, R18, R8 ;  /* 0x000000121208722b */ /* 0x008fd00000000008 */
[----:B----4-:R-:W-:-:S08]  /*06f0*/  DFMA R8, R16, R16, R8 ;  /* 0x000000101008722b */ /* 0x010fd00000000008 */
[----:B-----5:R-:W-:-:S08]  /*0700*/  DFMA R8, R14, R14, R8 ;  /* 0x0000000e0e08722b */ /* 0x020fd00000000008 */
[----:B------:R-:W-:-:S08]  /*0710*/  DFMA R8, R12, R12, R8 ;  /* 0x0000000c0c08722b */ /* 0x000fd00000000008 */
[----:B------:R-:W-:-:S08]  /*0720*/  DFMA R8, R10, R10, R8 ;  /* 0x0000000a0a08722b */ /* 0x000fd00000000008 */
[----:B------:R-:W-:-:S08]  /*0730*/  DFMA R8, R6, R6, R8 ;  /* 0x000000060608722b */ /* 0x000fd00000000008 */
[----:B------:R-:W-:-:S11]  /*0740*/  DFMA R8, R22, R22, R8 ;  /* 0x000000161608722b */ /* 0x000fd60000000008 */
.L_x_40:
[----:B------:R-:W-:Y:S05]  /*0750*/  BSYNC.RECONVERGENT B2 ;  /* 0x0000000000027941 */ /* 0x000fea0003800200 */
.L_x_39:
        /* <DEDUP_REMOVED lines=14> */
[----:B------:R-:W5:Y:S01]  /*0840*/  LDG.E.64 R14, desc[UR14][R4.64+0x3000] ;  /* 0x0030000e040e7981 */ /* 0x000f62000c1e1b00 */
[----:B------:R-:W-:Y:S01]  /*0850*/  VIADD R2, R2, 0x800 ;  /* 0x0000080002027836 */ /* 0x000fe20000000000 */
[----:B--2---:R-:W-:-:S08]  /*0860*/  DFMA R6, R6, R6, R8 ;  /* 0x000000060606722b */ /* 0x004fd00000000008 */
[----:B---3--:R-:W-:-:S08]  /*0870*/  DFMA R6, R10, R10, R6 ;  /* 0x0000000a0a06722b */ /* 0x008fd00000000006 */
[----:B----4-:R-:W-:-:S08]  /*0880*/  DFMA R6, R12, R12, R6 ;  /* 0x0000000c0c06722b */ /* 0x010fd00000000006 */
[----:B-----5:R-:W-:-:S11]  /*0890*/  DFMA R8, R14, R14, R6 ;  /* 0x0000000e0e08722b */ /* 0x020fd60000000006 */
.L_x_42:
[----:B------:R-:W-:Y:S05]  /*08a0*/  BSYNC.RECONVERGENT B2 ;  /* 0x0000000000027941 */ /* 0x000fea0003800200 */
.L_x_41:
[----:B------:R-:W-:Y:S05]  /*08b0*/  @!P0 BRA `(.L_x_35) ;  /* 0x00000000002c8947 */ /* 0x000fea0003800000 */
[----:B------:R-:W0:Y:S01]  /*08c0*/  LDC.64 R4, c[0x0][0x380] ;  /* 0x0000e000ff047b82 */ /* 0x000e220000000a00 */
[----:B------:R-:W-:Y:S02]  /*08d0*/  IMAD.U32 R7, RZ, RZ, UR11 ;  /* 0x0000000bff077e24 */ /* 0x000fe4000f8e00ff */
[----:B------:R-:W-:Y:S02]  /*08e0*/  IMAD.MOV R10, RZ, RZ, -R16 ;  /* 0x000000ffff0a7224 */ /* 0x000fe400078e0a10 */
[----:B0-----:R-:W-:-:S07]  /*08f0*/  IMAD.WIDE.U32 R4, R7, 0x7000, R4 ;  /* 0x0000700007047825 */ /* 0x001fce00078e0004 */
.L_x_43:
[----:B------:R-:W-:-:S06]  /*0900*/  IMAD.WIDE R6, R2, 0x8, R4 ;  /* 0x0000000802067825 */ /* 0x000fcc00078e0204 */
[----:B------:R-:W2:Y:S01]  /*0910*/  LDG.E.64 R6, desc[UR14][R6.64] ;  /* 0x0000000e06067981 */ /* 0x000ea2000c1e1b00 */
[----:B------:R-:W-:Y:S02]  /*0920*/  VIADD R10, R10, 0x1 ;  /* 0x000000010a0a7836 */ /* 0x000fe40000000000 */
[----:B------:R-:W-:-:S03]  /*0930*/  VIADD R2, R2, 0x200 ;  /* 0x0000020002027836 */ /* 0x000fc60000000000 */
[----:B------:R-:W-:Y:S01]  /*0940*/  ISETP.NE.AND P0, PT, R10, RZ, PT ;  /* 0x000000ff0a00720c */ /* 0x000fe20003f05270 */
[----:B--2---:R-:W-:-:S12]  /*0950*/  DFMA R8, R6, R6, R8 ;  /* 0x000000060608722b */ /* 0x004fd80000000008 */
[----:B------:R-:W-:Y:S05]  /*0960*/  @P0 BRA `(.L_x_43) ;  /* 0xfffffffc00e40947 */ /* 0x000fea000383ffff */
.L_x_35:
[----:B------:R-:W-:Y:S05]  /*0970*/  BSYNC.RECONVERGENT B1 ;  /* 0x0000000000017941 */ /* 0x000fea0003800200 */
.L_x_34:
[----:B------:R-:W-:-:S13]  /*0980*/  ISETP.GE.AND P0, PT, R3, 0x200, PT ;  /* 0x000002000300780c */ /* 0x000fda0003f06270 */
[----:B------:R-:W-:Y:S05]  /*0990*/  @!P0 BRA `(.L_x_44) ;  /* 0x0000000400148947 */ /* 0x000fea0003800000 */
        /* <DEDUP_REMOVED lines=10> */
[----:B------:R-:W-:-:S03]  /*0a40*/  @!P1 SHF.R.U32.HI R3, RZ, 0x2, R0 ;  /* 0x00000002ff039819 */ /* 0x000fc60000011600 */
[----:B------:R-:W0:Y:S01]  /*0a50*/  SHFL.DOWN PT, R5, R7, 0x2, 0x1f ;  /* 0x08401f0007057f89 */ /* 0x000e2200000e0000 */
[----:B------:R-:W-:Y:S01]  /*0a60*/  @!P1 LOP3.LUT R3, R3, 0xf8, RZ, 0xc0, !PT ;  /* 0x000000f803039812 */ /* 0x000fe200078ec0ff */
        /* <DEDUP_REMOVED lines=14> */
[----:B-1----:R-:W-:-:S05]  /*0b50*/  @!P1 LEA R10, R13, R10, 0x18 ;  /* 0x0000000a0d0a9211 */ /* 0x002fca00078ec0ff */
[----:B------:R-:W-:Y:S01]  /*0b60*/  @!P1 IMAD.IADD R3, R3, 0x1, R10 ;  /* 0x0000000103039824 */ /* 0x000fe200078e020a */
[----:B0-----:R-:W-:-:S10]  /*0b70*/  DADD R4, R4, R8 ;  /* 0x0000000004047229 */ /* 0x001fd40000000008 */
[----:B------:R-:W-:Y:S02]  /*0b80*/  FSEL R6, R8, R4, P0 ;  /* 0x0000000408067208 */ /* 0x000fe40000000000 */
[----:B------:R-:W-:Y:S02]  /*0b90*/  FSEL R7, R9, R5, P0 ;  /* 0x0000000509077208 */ /* 0x000fe40000000000 */
[----:B------:R-:W-:Y:S01]  /*0ba0*/  ISETP.NE.AND P0, PT, R0, RZ, PT ;  /* 0x000000ff0000720c */ /* 0x000fe20003f05270 */
[----:B------:R-:W-:Y:S04]  /*0bb0*/  SHFL.DOWN PT, R4, R6, 0x10, 0x1f ;  /* 0x0a001f0006047f89 */ /* 0x000fe800000e0000 */
[----:B------:R-:W0:Y:S02]  /*0bc0*/  SHFL.DOWN PT, R5, R7, 0x10, 0x1f ;  /* 0x0a001f0007057f89 */ /* 0x000e2400000e0000 */
        /* <DEDUP_REMOVED lines=10> */
[----:B--2---:R-:W0:Y:S04]  /*0c70*/  LDS.64 R2, [UR4+0x18] ;  /* 0x00001804ff027984 */ /* 0x004e280008000a00 */
        /* <DEDUP_REMOVED lines=23> */
.L_x_44:
[----:B------:R-:W-:-:S05]  /*0df0*/  LOP3.LUT R2, R0, 0x3e0, RZ, 0xc0, !PT ;  /* 0x000003e000027812 */ /* 0x000fca00078ec0ff */
[----:B------:R-:W-:Y:S01]  /*0e00*/  VIADD R4, R2, 0x20 ;  /* 0x0000002002047836 */ /* 0x000fe20000000000 */
[----:B------:R-:W-:-:S04]  /*0e10*/  LOP3.LUT R2, RZ, R2, RZ, 0x33, !PT ;  /* 0x00000002ff027212 */ /* 0x000fc800078e33ff */
[----:B------:R-:W-:Y:S01]  /*0e20*/  ISETP.GT.AND P0, PT, R4, R3, PT ;  /* 0x000000030400720c */ /* 0x000fe20003f04270 */
[----:B------:R-:W-:-:S05]  /*0e30*/  IMAD.IADD R2, R3, 0x1, R2 ;  /* 0x0000000103027824 */ /* 0x000fca00078e0202 */
[----:B------:R-:W-:Y:S02]  /*0e40*/  SEL R5, R2, 0x1f, P0 ;  /* 0x0000001f02057807 */ /* 0x000fe40000000000 */
[----:B------:R-:W0:Y:S03]  /*0e50*/  S2R R2, SR_LANEID ;  /* 0x0000000000027919 */ /* 0x000e260000000000 */
[----:B------:R-:W-:Y:S04]  /*0e60*/  SHFL.DOWN PT, R6, R8, 0x1, R5 ;  /* 0x0820000008067989 */ /* 0x000fe800000e0005 */
[----:B------:R-:W1:Y:S02]  /*0e70*/  SHFL.DOWN PT, R7, R9, 0x1, R5 ;  /* 0x0820000009077989 */ /* 0x000e6400000e0005 */
[----:B-1----:R-:W-:Y:S01]  /*0e80*/  DADD R6, R6, R8 ;  /* 0x0000000006067229 */ /* 0x002fe20000000008 */
[C---:B0-----:R-:W-:Y:S01]  /*0e90*/  ISETP.GE.AND P0, PT, R2.reuse, R5, PT ;  /* 0x000000050200720c */ /* 0x041fe20003f06270 */
[C---:B------:R-:W-:Y:S01]  /*0ea0*/  VIADD R4, R2.reuse, 0x2 ;  /* 0x0000000202047836 */ /* 0x040fe20000000000 */
[----:B------:R-:W-:-:S07]  /*0eb0*/  ISETP.NE.AND P1, PT, R2, RZ, PT ;  /* 0x000000ff0200720c */ /* 0x000fce0003f25270 */
[----:B------:R-:W-:Y:S02]  /*0ec0*/  FSEL R10, R6, R8, !P0 ;  /* 0x00000008060a7208 */ /* 0x000fe40004000000 */
[----:B------:R-:W-:Y:S02]  /*0ed0*/  FSEL R11, R7, R9, !P0 ;  /* 0x00000009070b7208 */ /* 0x000fe40004000000 */
[----:B------:R-:W-:Y:S01]  /*0ee0*/  ISETP.GT.AND P0, PT, R4, R5, PT ;  /* 0x000000050400720c */ /* 0x000fe20003f04270 */
[----:B------:R-:W-:Y:S01]  /*0ef0*/  SHFL.DOWN PT, R6, R10, 0x2, R5 ;  /* 0x084000000a067989 */ /* 0x000fe200000e0005 */
[----:B------:R-:W-:-:S03]  /*0f00*/  VIADD R4, R2, 0x4 ;  /* 0x0000000402047836 */ /* 0x000fc60000000000 */
[----:B------:R-:W0:Y:S02]  /*0f10*/  SHFL.DOWN PT, R7, R11, 0x2, R5 ;  /* 0x084000000b077989 */ /* 0x000e2400000e0005 */
[----:B0-----:R-:W-:-:S10]  /*0f20*/  DADD R6, R6, R10 ;  /* 0x0000000006067229 */ /* 0x001fd4000000000a */
[----:B------:R-:W-:Y:S02]  /*0f30*/  FSEL R12, R10, R6, P0 ;  /* 0x000000060a0c7208 */ /* 0x000fe40000000000 */
[----:B------:R-:W-:Y:S02]  /*0f40*/  FSEL R13, R11, R7, P0 ;  /* 0x000000070b0d7208 */ /* 0x000fe40000000000 */
[----:B------:R-:W-:Y:S01]  /*0f50*/  ISETP.GT.AND P0, PT, R4, R5, PT ;  /* 0x000000050400720c */ /* 0x000fe20003f04270 */
[----:B------:R-:W-:Y:S01]  /*0f60*/  SHFL.DOWN PT, R6, R12, 0x4, R5 ;  /* 0x088000000c067989 */ /* 0x000fe200000e0005 */
[C---:B------:R-:W-:Y:S02]  /*0f70*/  VIADD R4, R2.reuse, 0x8 ;  /* 0x0000000802047836 */ /* 0x040fe40000000000 */
[----:B------:R-:W-:Y:S01]  /*0f80*/  VIADD R2, R2, 0x10 ;  /* 0x0000001002027836 */ /* 0x000fe20000000000 */
[----:B------:R-:W0:Y:S02]  /*0f90*/  SHFL.DOWN PT, R7, R13, 0x4, R5 ;  /* 0x088000000d077989 */ /* 0x000e2400000e0005 */
[----:B0-----:R-:W-:-:S10]  /*0fa0*/  DADD R6, R6, R12 ;  /* 0x0000000006067229 */ /* 0x001fd4000000000c */
[----:B------:R-:W-:Y:S02]  /*0fb0*/  FSEL R8, R12, R6, P0 ;  /* 0x000000060c087208 */ /* 0x000fe40000000000 */
[----:B------:R-:W-:Y:S02]  /*0fc0*/  FSEL R9, R13, R7, P0 ;  /* 0x000000070d097208 */ /* 0x000fe40000000000 */
[----:B------:R-:W-:Y:S01]  /*0fd0*/  ISETP.GT.AND P0, PT, R4, R5, PT ;  /* 0x000000050400720c */ /* 0x000fe20003f04270 */
[----:B------:R-:W-:Y:S01]  /*0fe0*/  SHFL.DOWN PT, R6, R8, 0x8, R5 ;  /* 0x0900000008067989 */ /* 0x000fe200000e0005 */
[----:B------:R-:W-:-:S03]  /*0ff0*/  @!P1 SHF.R.U32.HI R4, RZ, 0x2, R0 ;  /* 0x00000002ff049819 */ /* 0x000fc60000011600 */
[----:B------:R-:W0:Y:S01]  /*1000*/  SHFL.DOWN PT, R7, R9, 0x8, R5 ;  /* 0x0900000009077989 */ /* 0x000e2200000e0005 */
[----:B------:R-:W-:Y:S01]  /*1010*/  @!P1 LOP3.LUT R4, R4, 0xf8, RZ, 0xc0, !PT ;  /* 0x000000f804049812 */ /* 0x000fe200078ec0ff */
[----:B------:R-:W1:Y:S01]  /*1020*/  @!P1 S2R R13, SR_CgaCtaId ;  /* 0x00000000000d9919 */ /* 0x000e620000008800 */
[----:B0-----:R-:W-:-:S10]  /*1030*/  DADD R6, R6, R8 ;  /* 0x0000000006067229 */ /* 0x001fd40000000008 */
[----:B------:R-:W-:Y:S02]  /*1040*/  FSEL R10, R8, R6, P0 ;  /* 0x00000006080a7208 */ /* 0x000fe40000000000 */
[----:B------:R-:W-:Y:S02]  /*1050*/  FSEL R11, R9, R7, P0 ;  /* 0x00000007090b7208 */ /* 0x000fe40000000000 */
[----:B------:R-:W-:Y:S01]  /*1060*/  @!P1 MOV R8, 0x400 ;  /* 0x0000040000089802 */ /* 0x000fe20000000f00 */
[----:B------:R-:W-:Y:S01]  /*1070*/  SHFL.DOWN PT, R6, R10, 0x10, R5 ;  /* 0x0a0000000a067989 */ /* 0x000fe200000e0005 */
[----:B------:R-:W-:Y:S02]  /*1080*/  ISETP.GT.AND P0, PT, R2, R5, PT ;  /* 0x000000050200720c */ /* 0x000fe40003f04270 */
[----:B-1----:R-:W-:Y:S01]  /*1090*/  @!P1 LEA R13, R13, R8, 0x18 ;  /* 0x000000080d0d9211 */ /* 0x002fe200078ec0ff */
[----:B------:R-:W0:Y:S04]  /*10a0*/  SHFL.DOWN PT, R7, R11, 0x10, R5 ;  /* 0x0a0000000b077989 */ /* 0x000e2800000e0005 */
[----:B------:R-:W-:Y:S01]  /*10b0*/  @!P1 IMAD.IADD R13, R4, 0x1, R13 ;  /* 0x00000001040d9824 */ /* 0x000fe200078e020d */
[----:B0-----:R-:W-:-:S10]  /*10c0*/  DADD R6, R6, R10 ;  /* 0x0000000006067229 */ /* 0x001fd4000000000a */
[----:B------:R-:W-:Y:S02]  /*10d0*/  FSEL R8, R10, R6, P0 ;  /* 0x000000060a087208 */ /* 0x000fe40000000000 */
[----:B------:R-:W-:Y:S02]  /*10e0*/  FSEL R9, R11, R7, P0 ;  /* 0x000000070b097208 */ /* 0x000fe40000000000 */
[----:B------:R-:W-:-:S03]  /*10f0*/  ISETP.NE.AND P0, PT, R0, RZ, PT ;  /* 0x000000ff0000720c */ /* 0x000fc60003f05270 */
[----:B------:R1:W-:Y:S01]  /*1100*/  @!P1 STS.64 [R13+0x10], R8 ;  /* 0x000010080d009388 */ /* 0x0003e20000000a00 */
[----:B------:R-:W-:Y:S09]  /*1110*/  BAR.SYNC.DEFER_BLOCKING 0x0 ;  /* 0x0000000000007b1d */ /* 0x000ff20000010000 */
[----:B------:R-:W-:Y:S05]  /*1120*/  @P0 BRA `(.L_x_45) ;  /* 0x0000001400880947 */ /* 0x000fea0003800000 */
[----:B------:R-:W0:Y:S01]  /*1130*/  S2UR UR5, SR_CgaCtaId ;  /* 0x00000000000579c3 */ /* 0x000e220000008800 */
[----:B------:R-:W-:Y:S01]  /*1140*/  UMOV UR4, 0x400 ;  /* 0x0000040000047882 */ /* 0x000fe20000000000 */
[----:B------:R-:W-:Y:S01]  /*1150*/  ISETP.GT.AND P1, PT, R3, 0x20, PT ;  /* 0x000000200300780c */ /* 0x000fe20003f24270 */
[----:B0-----:R-:W-:-:S09]  /*1160*/  ULEA UR4, UR5, UR4, 0x18 ;  /* 0x0000000405047291 */ /* 0x001fd2000f8ec0ff */
[----:B------:R-:W0:Y:S04]  /*1170*/  LDS.64 R10, [UR4+0x18] ;  /* 0x00001804ff0a7984 */ /* 0x000e280008000a00 */
[----:B------:R-:W2:Y:S01]  /*1180*/  LDS.128 R4, [UR4+0x20] ;  /* 0x00002004ff047984 */ /* 0x000ea20008000c00 */
[----:B0-----:R-:W-:-:S10]  /*1190*/  DADD R10, R8, R10 ;  /* 0x00000000080a7229 */ /* 0x001fd4000000000a */
[----:B------:R-:W-:Y:S02]  /*11a0*/  FSEL R12, R10, R8, P1 ;  /* 0x000000080a0c7208 */ /* 0x000fe40000800000 */
[----:B-1----:R-:W-:Y:S02]  /*11b0*/  FSEL R13, R11, R9, P1 ;  /* 0x000000090b0d7208 */ /* 0x002fe40000800000 */
[----:B------:R-:W0:Y:S01]  /*11c0*/  LDS.128 R8, [UR4+0x30] ;  /* 0x00003004ff087984 */ /* 0x000e220008000c00 */
[----:B------:R-:W-:-:S03]  /*11d0*/  ISETP.GT.AND P1, PT, R3, 0x40, PT ;  /* 0x000000400300780c */ /* 0x000fc60003f24270 */
        /* <DEDUP_REMOVED lines=61> */
.L_x_31:
[----:B------:R-:W0:Y:S01]  /*15b0*/  S2R R0, SR_TID.X ;  /* 0x0000000000007919 */ /* 0x000e220000002100 */
[----:B------:R-:W1:Y:S01]  /*15c0*/  LDC.64 R2, c[0x0][0x380] ;  /* 0x0000e000ff027b82 */ /* 0x000e620000000a00 */
[----:B0-----:R-:W-:-:S04]  /*15d0*/  VIADD R21, R0, UR6 ;  /* 0x0000000600157c36 */ /* 0x001fc80008000000 */
[----:B-1----:R-:W-:-:S05]  /*15e0*/  IMAD.WIDE.U32 R20, R21, 0x8, R2 ;  /* 0x0000000815147825 */ /* 0x002fca00078e0002 */
[----:B------:R-:W2:Y:S04]  /*15f0*/  LDG.E.64 R16, desc[UR14][R20.64+0x1000] ;  /* 0x0010000e14107981 */ /* 0x000ea8000c1e1b00 */
[----:B------:R-:W3:Y:S04]  /*1600*/  LDG.E.64 R14, desc[UR14][R20.64] ;  /* 0x0000000e140e7981 */ /* 0x000ee8000c1e1b00 */
[----:B------:R-:W4:Y:S04]  /*1610*/  LDG.E.64 R12, desc[UR14][R20.64+0x2000] ;  /* 0x0020000e140c7981 */ /* 0x000f28000c1e1b00 */
[----:B------:R-:W5:Y:S04]  /*1620*/  LDG.E.64 R10, desc[UR14][R20.64+0x3000] ;  /* 0x0030000e140a7981 */ /* 0x000f68000c1e1b00 */
[----:B------:R-:W5:Y:S04]  /*1630*/  LDG.E.64 R6, desc[UR14][R20.64+0x4000] ;  /* 0x0040000e14067981 */ /* 0x000f68000c1e1b00 */
[----:B------:R-:W5:Y:S04]  /*1640*/  LDG.E.64 R2, desc[UR14][R20.64+0x5000] ;  /* 0x0050000e14027981 */ /* 0x000f68000c1e1b00 */
[----:B------:R-:W5:Y:S01]  /*1650*/  LDG.E.64 R8, desc[UR14][R20.64+0x6000] ;  /* 0x0060000e14087981 */ /* 0x000f62000c1e1b00 */
[----:B------:R-:W-:-:S04]  /*1660*/  ISETP.GE.U32.AND P0, PT, R19, UR5, PT ;  /* 0x0000000513007c0c */ /* 0x000fc8000bf06070 */
[----:B------:R-:W-:Y:S01]  /*1670*/  ISETP.GE.U32.AND.EX P0, PT, R18, UR16, PT, P0 ;  /* 0x0000001012007c0c */ /* 0x000fe2000bf06100 */
[----:B--2---:R-:W-:-:S08]  /*1680*/  DMUL R16, R16, R16 ;  /* 0x0000001010107228 */ /* 0x004fd00000000000 */
[----:B---3--:R-:W-:-:S08]  /*1690*/  DFMA R16, R14, R14, R16 ;  /* 0x0000000e0e10722b */ /* 0x008fd00000000010 */
[----:B----4-:R-:W-:-:S08]  /*16a0*/  DFMA R16, R12, R12, R16 ;  /* 0x0000000c0c10722b */ /* 0x010fd00000000010 */
[----:B-----5:R-:W-:-:S08]  /*16b0*/  DFMA R16, R10, R10, R16 ;  /* 0x0000000a0a10722b */ /* 0x020fd00000000010 */
[----:B------:R-:W-:-:S08]  /*16c0*/  DFMA R16, R6, R6, R16 ;  /* 0x000000060610722b */ /* 0x000fd00000000010 */
[----:B------:R-:W-:-:S08]  /*16d0*/  DFMA R16, R2, R2, R16 ;  /* 0x000000020210722b */ /* 0x000fd00000000010 */
[----:B------:R-:W-:Y:S01]  /*16e0*/  DFMA R8, R8, R8, R16 ;  /* 0x000000080808722b */ /* 0x000fe20000000010 */
[----:B------:R-:W-:Y:S10]  /*16f0*/  @!P0 BRA `(.L_x_46) ;  /* 0x0000000c00048947 */ /* 0x000ff40003800000 */
[----:B------:R-:W-:Y:S01]  /*1700*/  UIADD3 UR8, UP0, UPT, UR5, UR6, URZ ;  /* 0x0000000605087290 */ /* 0x000fe2000ff1e0ff */
[----:B------:R-:W-:Y:S01]  /*1710*/  IADD3 R26, P1, PT, R4, -0xe00, RZ ;  /* 0xfffff200041a7810 */ /* 0x000fe20007f3e0ff */
[----:B------:R-:W0:Y:S01]  /*1720*/  LDCU.64 UR12, c[0x0][0x380] ;  /* 0x00007000ff0c77ac */ /* 0x000e220008000a00 */
[----:B------:R-:W-:Y:S02]  /*1730*/  LOP3.LUT R3, RZ, R0, RZ, 0x33, !PT ;  /* 0x00000000ff037212 */ /* 0x000fe400078e33ff */
[----:B------:R-:W-:Y:S01]  /*1740*/  IADD3.X R2, PT, PT, R5, -0x1, RZ, P1, !PT ;  /* 0xffffffff05027810 */ /* 0x000fe20000ffe4ff */
[----:B------:R-:W-:Y:S01]  /*1750*/  UIADD3.X UR9, UPT, UPT, URZ, UR16, URZ, UP0, !UPT ;  /* 0x00000010ff097290 */ /* 0x000fe200087fe4ff */
[----:B------:R-:W-:Y:S01]  /*1760*/  ISETP.LT.U32.AND P0, PT, R26, UR8, PT ;  /* 0x000000081a007c0c */ /* 0x000fe2000bf01070 */
[----:B------:R-:W-:Y:S01]  /*1770*/  UMOV UR4, URZ ;  /* 0x000000ff00047c82 */ /* 0x000fe20008000000 */
[----:B------:R-:W-:Y:S01]  /*1780*/  IADD3 R7, P2, PT, R0, UR8, RZ ;  /* 0x0000000800077c10 */ /* 0x000fe2000ff5e0ff */
[----:B------:R-:W-:Y:S01]  /*1790*/  UMOV UR10, UR8 ;  /* 0x00000008000a7c82 */ /* 0x000fe20008000000 */
[----:B------:R-:W-:Y:S01]  /*17a0*/  IADD3 R3, PT, PT, R4, -UR5, R3 ;  /* 0x8000000504037c10 */ /* 0x000fe2000fffe003 */
[----:B------:R-:W-:Y:S01]  /*17b0*/  IMAD.U32 R11, RZ, RZ, UR9 ;  /* 0x00000009ff0b7e24 */ /* 0x000fe2000f8e00ff */
[----:B------:R-:W-:Y:S01]  /*17c0*/  UMOV UR7, UR9 ;  /* 0x0000000900077c82 */ /* 0x000fe20008000000 */
[----:B------:R-:W-:-:S02]  /*17d0*/  IMAD.X R10, RZ, RZ, UR9, P2 ;  /* 0x00000009ff0a7e24 */ /* 0x000fc400090e06ff */
[----:B------:R-:W-:Y:S01]  /*17e0*/  VIADD R3, R3, -UR6 ;  /* 0x8000000603037c36 */ /* 0x000fe20008000000 */
[----:B------:R-:W-:Y:S02]  /*17f0*/  ISETP.GT.U32.AND.EX P0, PT, R11, R2, PT, P0 ;  /* 0x000000020b00720c */ /* 0x000fe40003f04100 */
[----:B0-----:R-:W-:-:S04]  /*1800*/  LEA R6, P1, R7, UR12, 0x3 ;  /* 0x0000000c07067c11 */ /* 0x001fc8000f8218ff */
[----:B------:R-:W-:Y:S02]  /*1810*/  IADD3 R6, P2, PT, R6, 0x8000, RZ ;  /* 0x0000800006067810 */ /* 0x000fe40007f5e0ff */
[----:B------:R-:W-:-:S05]  /*1820*/  LEA.HI.X R7, R7, UR13, R10, 0x3, P1 ;  /* 0x0000000d07077c11 */ /* 0x000fca00088f1c0a */
[----:B------:R-:W-:Y:S01]  /*1830*/  IMAD.X R7, RZ, RZ, R7, P2 ;  /* 0x000000ffff077224 */ /* 0x000fe200010e0607 */
[----:B------:R-:W-:Y:S06]  /*1840*/  @P0 BRA `(.L_x_47) ;  /* 0x0000000000a80947 */ /* 0x000fec0003800000 */
[----:B------:R-:W0:Y:S01]  /*1850*/  LDC.64 R4, c[0x0][0x3b8] ;  /* 0x0000ee00ff047b82 */ /* 0x000e220000000a00 */
[----:B------:R-:W1:Y:S01]  /*1860*/  LDCU.64 UR12, c[0x0][0x380] ;  /* 0x00007000ff0c77ac */ /* 0x000e620008000a00 */
[----:B------:R-:W-:Y:S01]  /*1870*/  NOP ;  /* 0x0000000000007918 */ /* 0x000fe20000000000 */
.L_x_48:
[----:B------:R-:W-:-:S05]  /*1880*/  IADD3 R10, P0, PT, R0, UR8, RZ ;  /* 0x00000008000a7c10 */ /* 0x000fca000ff1e0ff */
[----:B------:R-:W-:Y:S01]  /*1890*/  IMAD.X R11, RZ, RZ, UR9, P0 ;  /* 0x00000009ff0b7e24 */ /* 0x000fe200080e06ff */
[----:B-1----:R-:W-:-:S04]  /*18a0*/  LEA R24, P0, R10, UR12, 0x3 ;  /* 0x0000000c0a187c11 */ /* 0x002fc8000f8018ff */
[----:B------:R-:W-:-:S05]  /*18b0*/  LEA.HI.X R25, R10, UR13, R11, 0x3, P0 ;  /* 0x0000000d0a197c11 */ /* 0x000fca00080f1c0b */
[----:B------:R-:W2:Y:S04]  /*18c0*/  LDG.E.64 R12, desc[UR14][R24.64] ;  /* 0x0000000e180c7981 */ /* 0x000ea8000c1e1b00 */
[----:B------:R-:W3:Y:S04]  /*18d0*/  LDG.E.64 R14, desc[UR14][R24.64+0x1000] ;  /* 0x0010000e180e7981 */ /* 0x000ee8000c1e1b00 */
[----:B------:R-:W4:Y:S04]  /*18e0*/  LDG.E.64 R16, desc[UR14][R24.64+0x2000] ;  /* 0x0020000e18107981 */ /* 0x000f28000c1e1b00 */
[----:B------:R-:W5:Y:S04]  /*18f0*/  LDG.E.64 R18, desc[UR14][R24.64+0x3000] ;  /* 0x0030000e18127981 */ /* 0x000f68000c1e1b00 */
[----:B------:R-:W5:Y:S04]  /*1900*/  LDG.E.64 R20, desc[UR14][R24.64+0x4000] ;  /* 0x0040000e18147981 */ /* 0x000f68000c1e1b00 */
[----:B------:R-:W5:Y:S04]  /*1910*/  LDG.E.64 R10, desc[UR14][R24.64+0x5000] ;  /* 0x0050000e180a7981 */ /* 0x000f68000c1e1b00 */
[----:B------:R-:W5:Y:S01]  /*1920*/  LDG.E.64 R22, desc[UR14][R24.64+0x6000] ;  /* 0x0060000e18167981 */ /* 0x000f62000c1e1b00 */
[----:B------:R-:W-:-:S04]  /*1930*/  UIADD3 UR6, UP0, UPT, UR5, UR10, URZ ;  /* 0x0000000a05067290 */ /* 0x000fc8000ff1e0ff */
[----:B------:R-:W-:Y:S01]  /*1940*/  UIADD3.X UR7, UPT, UPT, UR16, UR7, URZ, UP0, !UPT ;  /* 0x0000000710077290 */ /* 0x000fe200087fe4ff */
[----:B--2---:R-:W-:Y:S01]  /*1950*/  DFMA R8, R12, R12, R8 ;  /* 0x0000000c0c08722b */ /* 0x004fe20000000008 */
[----:B0-----:R-:W-:-:S04]  /*1960*/  IADD3 R12, P1, PT, R4, -UR8, RZ ;  /* 0x80000008040c7c10 */ /* 0x001fc8000ff3e0ff */
[----:B------:R-:W-:-:S03]  /*1970*/  ISETP.GE.U32.AND P0, PT, R12, UR5, PT ;  /* 0x000000050c007c0c */ /* 0x000fc6000bf06070 */
[----:B---3--:R-:W-:-:S08]  /*1980*/  DFMA R8, R14, R14, R8 ;  /* 0x0000000e0e08722b */ /* 0x008fd00000000008 */
[----:B----4-:R-:W-:-:S08]  /*1990*/  DFMA R8, R16, R16, R8 ;  /* 0x000000101008722b */ /* 0x010fd00000000008 */
[----:B-----5:R-:W-:-:S08]  /*19a0*/  DFMA R8, R18, R18, R8 ;  /* 0x000000121208722b */ /* 0x020fd00000000008 */
[----:B------:R-:W-:-:S08]  /*19b0*/  DFMA R8, R20, R20, R8 ;  /* 0x000000141408722b */ /* 0x000fd00000000008 */
[----:B------:R-:W-:Y:S01]  /*19c0*/  DFMA R8, R10, R10, R8 ;  /* 0x0000000a0a08722b */ /* 0x000fe20000000008 */
[----:B------:R-:W-:Y:S01]  /*19d0*/  IADD3.X R10, PT, PT, R5, ~UR9, RZ, P1, !PT ;  /* 0x80000009050a7c10 */ /* 0x000fe20008ffe4ff */
[----:B------:R-:W-:-:S03]  /*19e0*/  IMAD.U32 R11, RZ, RZ, UR5 ;  /* 0x00000005ff0b7e24 */ /* 0x000fc6000f8e00ff */
[----:B------:R-:W-:Y:S01]  /*19f0*/  ISETP.GE.U32.AND.EX P0, PT, R10, UR16, PT, P0 ;  /* 0x000000100a007c0c */ /* 0x000fe2000bf06100 */
[----:B------:R-:W-:Y:S01]  /*1a00*/  IMAD.U32 R10, RZ, RZ, UR5 ;  /* 0x00000005ff0a7e24 */ /* 0x000fe2000f8e00ff */
[----:B------:R-:W-:Y:S01]  /*1a10*/  LEA R6, P1, R11, R6, 0x3 ;  /* 0x000000060b067211 */ /* 0x000fe200078218ff */
[----:B------:R-:W-:Y:S01]  /*1a20*/  IMAD.U32 R11, RZ, RZ, UR16 ;  /* 0x00000010ff0b7e24 */ /* 0x000fe2000f8e00ff */
[----:B------:R-:W-:-:S04]  /*1a30*/  DFMA R8, R22, R22, R8 ;  /* 0x000000161608722b */ /* 0x000fc80000000008 */
[----:B------:R-:W-:-:S05]  /*1a40*/  LEA.HI.X R7, R10, R7, R11, 0x3, P1 ;  /* 0x000000070a077211 */ /* 0x000fca00008f1c0b */
[----:B------:R-:W-:Y:S05]  /*1a50*/  @!P0 BRA `(.L_x_46) ;  /* 0x00000008002c8947 */ /* 0x000fea0003800000 */
[----:B------:R-:W-:Y:S02]  /*1a60*/  UIADD3 UR8, UP0, UPT, UR5, UR8, URZ ;  /* 0x0000000805087290 */ /* 0x000fe4000ff1e0ff */
[----:B------:R-:W-:Y:S01]  /*1a70*/  VIADD R3, R3, -UR5 ;  /* 0x8000000503037c36 */ /* 0x000fe20008000000 */
[----:B------:R-:W-:Y:S02]  /*1a80*/  UIADD3 UR4, UPT, UPT, UR4, 0x1, URZ ;  /* 0x0000000104047890 */ /* 0x000fe4000fffe0ff */
[----:B------:R-:W-:Y:S01]  /*1a90*/  UIADD3.X UR9, UPT, UPT, UR16, UR9, URZ, UP0, !UPT ;  /* 0x0000000910097290 */ /* 0x000fe200087fe4ff */
[----:B------:R-:W-:Y:S01]  /*1aa0*/  ISETP.LT.U32.AND P0, PT, R26, UR8, PT ;  /* 0x000000081a007c0c */ /* 0x000fe2000bf01070 */
[----:B------:R-:W-:-:S04]  /*1ab0*/  UMOV UR10, UR6 ;  /* 0x00000006000a7c82 */ /* 0x000fc80008000000 */
[----:B------:R-:W-:-:S05]  /*1ac0*/  IMAD.U32 R11, RZ, RZ, UR9 ;  /* 0x00000009ff0b7e24 */ /* 0x000fca000f8e00ff */
[----:B------:R-:W-:-:S13]  /*1ad0*/  ISETP.GT.U32.AND.EX P0, PT, R11, R2, PT, P0 ;  /* 0x000000020b00720c */ /* 0x000fda0003f04100 */
[----:B------:R-:W-:Y:S05]  /*1ae0*/  @!P0 BRA `(.L_x_48) ;  /* 0xfffffffc00648947 */ /* 0x000fea000383ffff */
.L_x_47:
[C---:B------:R-:W-:Y:S01]  /*1af0*/  VIADD R11, R4.reuse, -UR8 ;  /* 0x80000008040b7c36 */ /* 0x040fe20008000000 */
[----:B------:R-:W-:Y:S01]  /*1b00*/  ISETP.LE.U32.AND P1, PT, R4, UR8, PT ;  /* 0x0000000804007c0c */ /* 0x000fe2000bf23070 */
[----:B------:R-:W-:Y:S01]  /*1b10*/  IMAD.U32 R2, RZ, RZ, UR9 ;  /* 0x00000009ff027e24 */ /* 0x000fe2000f8e00ff */
[----:B------:R-:W-:Y:S02]  /*1b20*/  BSSY.RECONVERGENT B1, `(.L_x_46) ;  /* 0x000007e000017945 */ /* 0x000fe40003800200 */
[----:B------:R-:W-:-:S04]  /*1b30*/  ISETP.GE.AND P0, PT, R0, R11, PT ;  /* 0x0000000b0000720c */ /* 0x000fc80003f06270 */
[----:B------:R-:W-:-:S13]  /*1b40*/  ISETP.GE.U32.OR.EX P0, PT, R2, R5, P0, P1 ;  /* 0x000000050200720c */ /* 0x000fda0000706510 */
[----:B------:R-:W-:Y:S05]  /*1b50*/  @P0 BRA `(.L_x_49) ;  /* 0x0000000400e80947 */ /* 0x000fea0003800000 */
[----:B------:R-:W0:Y:S01]  /*1b60*/  LDC R2, c[0x0][0x3c0] ;  /* 0x0000f000ff027b82 */ /* 0x000e220000000800 */
[----:B------:R-:W-:Y:S01]  /*1b70*/  UIMAD UR6, UR11, 0xe00, URZ ;  /* 0x00000e000b0678a4 */ /* 0x000fe2000f8e02ff */
[----:B------:R-:W-:Y:S01]  /*1b80*/  LOP3.LUT R5, RZ, R0, RZ, 0x33, !PT ;  /* 0x00000000ff057212 */ /* 0x000fe200078e33ff */
[----:B------:R-:W-:Y:S02]  /*1b90*/  BSSY.RECONVERGENT B2, `(.L_x_50) ;  /* 0x0000035000027945 */ /* 0x000fe40003800200 */
[----:B------:R-:W-:-:S06]  /*1ba0*/  UIADD3 UR6, UPT, UPT, UR5, UR6, URZ ;  /* 0x0000000605067290 */ /* 0x000fcc000fffe0ff */
[----:B------:R-:W-:Y:S01]  /*1bb0*/  IADD3 R4, PT, PT, R4, -UR6, R5 ;  /* 0x8000000604047c10 */ /* 0x000fe2000fffe005 */
[----:B0-----:R-:W-:-:S04]  /*1bc0*/  IMAD R5, R2, UR4, RZ ;  /* 0x0000000402057c24 */ /* 0x001fc8000f8e02ff */
[----:B------:R-:W-:-:S05]  /*1bd0*/  IMAD R4, R5, -0xe00, R4 ;  /* 0xfffff20005047824 */ /* 0x000fca00078e0204 */
[C---:B------:R-:W-:Y:S02]  /*1be0*/  ISETP.GE.U32.AND P1, PT, R4.reuse, 0x1e00, PT ;  /* 0x00001e000400780c */ /* 0x040fe40003f26070 */
[----:B------:R-:W-:Y:S01]  /*1bf0*/  LEA.HI R5, R4, 0x1, RZ, 0x17 ;  /* 0x0000000104057811 */ /* 0x000fe200078fb8ff */
[----:B------:R-:W-:-:S03]  /*1c00*/  IMAD.MOV.U32 R4, RZ, RZ, R0 ;  /* 0x000000ffff047224 */ /* 0x000fc600078e0000 */
[----:B------:R-:W-:-:S04]  /*1c10*/  LOP3.LUT R26, R5, 0xf, RZ, 0xc0, !PT ;  /* 0x0000000f051a7812 */ /* 0x000fc800078ec0ff */
[----:B------:R-:W-:-:S03]  /*1c20*/  ISETP.NE.AND P0, PT, R26, RZ, PT ;  /* 0x000000ff1a00720c */ /* 0x000fc60003f05270 */
[----:B------:R-:W-:Y:S10]  /*1c30*/  @!P1 BRA `(.L_x_51) ;  /* 0x0000000000a89947 */ /* 0x000ff40003800000 */
[----:B------:R-:W-:Y:S01]  /*1c40*/  LEA.HI R2, R3, 0x1, RZ, 0x17 ;  /* 0x0000000103027811 */ /* 0x000fe200078fb8ff */
[----:B------:R-:W-:-:S03]  /*1c50*/  IMAD.MOV.U32 R4, RZ, RZ, R0 ;  /* 0x000000ffff047224 */ /* 0x000fc600078e0000 */
[----:B------:R-:W-:-:S05]  /*1c60*/  LOP3.LUT R2, R2, 0xfffff0, RZ, 0xc0, !PT ;  /* 0x00fffff002027812 */ /* 0x000fca00078ec0ff */
[----:B------:R-:W-:-:S07]  /*1c70*/  IMAD.MOV R2, RZ, RZ, -R2 ;  /* 0x000000ffff027224 */ /* 0x000fce00078e0a02 */
.L_x_52:
        /* <DEDUP_REMOVED lines=38> */
.L_x_51:
[----:B------:R-:W-:Y:S05]  /*1ee0*/  BSYNC.RECONVERGENT B2 ;  /* 0x0000000000027941 */ /* 0x000fea0003800200 */
.L_x_50:
[----:B------:R-:W-:Y:S05]  /*1ef0*/  @!P0 BRA `(.L_x_49) ;  /* 0x0000000400008947 */ /* 0x000fea0003800000 */
[----:B------:R-:W-:Y:S01]  /*1f00*/  ISETP.GE.U32.AND P1, PT, R26, 0x8, PT ;  /* 0x000000081a00780c */ /* 0x000fe20003f26070 */
[----:B------:R-:W-:Y:S01]  /*1f10*/  BSSY.RECONVERGENT B2, `(.L_x_53) ;  /* 0x0000019000027945 */ /* 0x000fe20003800200 */
[----:B------:R-:W-:-:S04]  /*1f20*/  LOP3.LUT R2, R5, 0x7, RZ, 0xc0, !PT ;  /* 0x0000000705027812 */ /* 0x000fc800078ec0ff */
[----:B------:R-:W-:-:S07]  /*1f30*/  ISETP.NE.AND P0, PT, R2, RZ, PT ;  /* 0x000000ff0200720c */ /* 0x000fce0003f05270 */
[----:B------:R-:W-:Y:S06]  /*1f40*/  @!P1 BRA `(.L_x_54) ;  /* 0x0000000000549947 */ /* 0x000fec0003800000 */
[----:B------:R-:W-:-:S05]  /*1f50*/  IADD3 R6, P1, PT, R4, UR8, RZ ;  /* 0x0000000804067c10 */ /* 0x000fca000ff3e0ff */
[----:B------:R-:W-:Y:S01]  /*1f60*/  IMAD.X R7, RZ, RZ, UR9, P1 ;  /* 0x00000009ff077e24 */ /* 0x000fe200088e06ff */
[----:B------:R-:W-:-:S04]  /*1f70*/  LEA R24, P1, R6, UR12, 0x3 ;  /* 0x0000000c06187c11 */ /* 0x000fc8000f8218ff */
        /* <DEDUP_REMOVED lines=18> */
.L_x_54:
[----:B------:R-:W-:Y:S05]  /*20a0*/  BSYNC.RECONVERGENT B2 ;  /* 0x0000000000027941 */ /* 0x000fea0003800200 */
.L_x_53:
[----:B------:R-:W-:Y:S05]  /*20b0*/  @!P0 BRA `(.L_x_49) ;  /* 0x0000000000908947 */ /* 0x000fea0003800000 */
[----:B------:R-:W-:Y:S01]  /*20c0*/  ISETP.GE.U32.AND P1, PT, R2, 0x4, PT ;  /* 0x000000040200780c */ /* 0x000fe20003f26070 */
[----:B------:R-:W-:Y:S01]  /*20d0*/  BSSY.RECONVERGENT B2, `(.L_x_55) ;  /* 0x0000010000027945 */ /* 0x000fe20003800200 */
[----:B------:R-:W-:-:S11]  /*20e0*/  LOP3.LUT P0, RZ, R5, 0x3, RZ, 0xc0, !PT ;  /* 0x0000000305ff7812 */ /* 0x000fd6000780c0ff */
[----:B------:R-:W-:Y:S05]  /*20f0*/  @!P1 BRA `(.L_x_56) ;  /* 0x0000000000349947 */ /* 0x000fea0003800000 */
[----:B------:R-:W-:-:S05]  /*2100*/  IADD3 R2, P1, PT, R4, UR8, RZ ;  /* 0x0000000804027c10 */ /* 0x000fca000ff3e0ff */
[----:B------:R-:W-:Y:S01]  /*2110*/  IMAD.X R5, RZ, RZ, UR9, P1 ;  /* 0x00000009ff057e24 */ /* 0x000fe200088e06ff */
[----:B------:R-:W-:-:S04]  /*2120*/  LEA R6, P1, R2, UR12, 0x3 ;  /* 0x0000000c02067c11 */ /* 0x000fc8000f8218ff */
        /* <DEDUP_REMOVED lines=10> */
.L_x_56:
[----:B------:R-:W-:Y:S05]  /*21d0*/  BSYNC.RECONVERGENT B2 ;  /* 0x0000000000027941 */ /* 0x000fea0003800200 */
.L_x_55:
[----:B------:R-:W-:Y:S05]  /*21e0*/  @!P0 BRA `(.L_x_49) ;  /* 0x0000000000448947 */ /* 0x000fea0003800000 */
[----:B------:R-:W-:Y:S02]  /*21f0*/  LOP3.LUT R2, R3, 0xffff, RZ, 0xc0, !PT ;  /* 0x0000ffff03027812 */ /* 0x000fe400078ec0ff */
[----:B------:R-:W-:Y:S02]  /*2200*/  IADD3 R6, P0, PT, R4, UR10, RZ ;  /* 0x0000000a04067c10 */ /* 0x000fe4000ff1e0ff */
[----:B------:R-:W-:Y:S02]  /*2210*/  LEA.HI R2, R2, 0x1, RZ, 0x17 ;  /* 0x0000000102027811 */ /* 0x000fe400078fb8ff */
[----:B------:R-:W-:Y:S01]  /*2220*/  LEA R5, P1, R6, UR12, 0x3 ;  /* 0x0000000c06057c11 */ /* 0x000fe2000f8218ff */
[----:B------:R-:W-:Y:S01]  /*2230*/  IMAD.X R3, RZ, RZ, UR7, P0 ;  /* 0x00000007ff037e24 */ /* 0x000fe200080e06ff */
[----:B------:R-:W-:-:S04]  /*2240*/  LOP3.LUT R2, R2, 0x3, RZ, 0xc0, !PT ;  /* 0x0000000302027812 */ /* 0x000fc800078ec0ff */
[----:B------:R-:W-:Y:S01]  /*2250*/  LEA.HI.X R6, R6, UR13, R3, 0x3, P1 ;  /* 0x0000000d06067c11 */ /* 0x000fe200088f1c03 */
[----:B------:R-:W-:-:S07]  /*2260*/  IMAD.MOV R4, RZ, RZ, -R2 ;  /* 0x000000ffff047224 */ /* 0x000fce00078e0a02 */
.L_x_57:
[----:B------:R-:W-:Y:S02]  /*2270*/  IMAD.MOV.U32 R2, RZ, RZ, R5 ;  /* 0x000000ffff027224 */ /* 0x000fe400078e0005 */
[----:B------:R-:W-:-:S06]  /*2280*/  IMAD.MOV.U32 R3, RZ, RZ, R6 ;  /* 0x000000ffff037224 */ /* 0x000fcc00078e0006 */
[----:B------:R-:W2:Y:S01]  /*2290*/  LDG.E.64 R2, desc[UR14][R2.64] ;  /* 0x0000000e02027981 */ /* 0x000ea2000c1e1b00 */
[----:B------:R-:W-:Y:S01]  /*22a0*/  VIADD R4, R4, 0x1 ;  /* 0x0000000104047836 */ /* 0x000fe20000000000 */
[----:B------:R-:W-:-:S04]  /*22b0*/  IADD3 R5, P1, PT, R5, 0x1000, RZ ;  /* 0x0000100005057810 */ /* 0x000fc80007f3e0ff */
[----:B------:R-:W-:Y:S01]  /*22c0*/  ISETP.NE.AND P0, PT, R4, RZ, PT ;  /* 0x000000ff0400720c */ /* 0x000fe20003f05270 */
[----:B------:R-:W-:Y:S01]  /*22d0*/  IMAD.X R6, RZ, RZ, R6, P1 ;  /* 0x000000ffff067224 */ /* 0x000fe200008e0606 */
[----:B--2---:R-:W-:-:S11]  /*22e0*/  DFMA R8, R2, R2, R8 ;  /* 0x000000020208722b */ /* 0x004fd60000000008 */
[----:B------:R-:W-:Y:S05]  /*22f0*/  @P0 BRA `(.L_x_57) ;  /* 0xfffffffc00dc0947 */ /* 0x000fea000383ffff */
.L_x_49:
[----:B------:R-:W-:Y:S05]  /*2300*/  BSYNC.RECONVERGENT B1 ;  /* 0x0000000000017941 */ /* 0x000fea0003800200 */
.L_x_46:
        /* <DEDUP_REMOVED lines=42> */
[----:B------:R-:W1:Y:S01]  /*25b0*/  S2UR UR5, SR_CgaCtaId ;  /* 0x00000000000579c3 */ /* 0x000e620000008800 */
[----:B------:R-:W-:Y:S02]  /*25c0*/  UMOV UR4, 0x400 ;  /* 0x0000040000047882 */ /* 0x000fe40000000000 */
[----:B-1----:R-:W-:-:S09]  /*25d0*/  ULEA UR4, UR5, UR4, 0x18 ;  /* 0x0000000405047291 */ /* 0x002fd2000f8ec0ff */
[----:B0-----:R-:W0:Y:S04]  /*25e0*/  LDS.64 R2, [UR4+0x18] ;  /* 0x00001804ff027984 */ /* 0x001e280008000a00 */
        /* <DEDUP_REMOVED lines=22> */
.L_x_45:
[----:B------:R-:W-:Y:S05]  /*2750*/  BSYNC.RECONVERGENT B0 ;  /* 0x0000000000007941 */ /* 0x000fea0003800200 */
.L_x_30:
[----:B------:R-:W-:Y:S05]  /*2760*/  @P0 EXIT ;  /* 0x000000000000094d */ /* 0x000fea0003800000 */
[----:B------:R-:W3:Y:S02]  /*2770*/  LDCU.64 UR4, c[0x0][0x388] ;  /* 0x00007100ff0477ac */ /* 0x000ee40008000a00 */
[----:B---3--:R-:W-:-:S06]  /*2780*/  UIMAD.WIDE.U32 UR4, UR11, 0x8, UR4 ;  /* 0x000000080b0478a5 */ /* 0x008fcc000f8e0004 */
[----:B------:R-:W-:Y:S02]  /*2790*/  IMAD.U32 R2, RZ, RZ, UR4 ;  /* 0x00000004ff027e24 */ /* 0x000fe4000f8e00ff */
[----:B0-2---:R-:W-:-:S05]  /*27a0*/  IMAD.U32 R3, RZ, RZ, UR5 ;  /* 0x00000005ff037e24 */ /* 0x005fca000f8e00ff */
[----:B------:R-:W-:Y:S01]  /*27b0*/  STG.E.64 desc[UR14][R2.64], R8 ;  /* 0x0000000802007986 */ /* 0x000fe2000c101b0e */
[----:B------:R-:W-:Y:S05]  /*27c0*/  EXIT ;  /* 0x000000000000794d */ /* 0x000fea0003800000 */
.L_x_58:
        /* <DEDUP_REMOVED lines=11> */
.L_x_183:


//--------------------- .text._ZN3cub18CUB_300001_SM_10006detail6reduce28DeviceReduceSingleTileKernelINS2_10policy_hubIdyN4cuda3std3__44plusIdEEE10Policy1000EN6thrust24THRUST_300001_SM_1000_NS6detail15normal_iteratorINSD_10device_ptrIdEEEEPdyS9_dd6squareIdEEEvT0_T1_T2_T3_T4_T6_ --------------------------
	.section	.text._ZN3cub18CUB_300001_SM_10006detail6reduce28DeviceReduceSingleTileKernelINS2_10policy_hubIdyN4cuda3std3__44plusIdEEE10Policy1000EN6thrust24THRUST_300001_SM_1000_NS6detail15normal_iteratorINSD_10device_ptrIdEEEEPdyS9_dd6squareIdEEEvT0_T1_T2_T3_T4_T6_,"ax",@progbits
	.align	128
        .global         _ZN3cub18CUB_300001_SM_10006detail6reduce28DeviceReduceSingleTileKernelINS2_10policy_hubIdyN4cuda3std3__44plusIdEEE10Policy1000EN6thrust24THRUST_300001_SM_1000_NS6detail15normal_iteratorINSD_10device_ptrIdEEEEPdyS9_dd6squareIdEEEvT0_T1_T2_T3_T4_T6_
        .type           _ZN3cub18CUB_300001_SM_10006detail6reduce28DeviceReduceSingleTileKernelINS2_10policy_hubIdyN4cuda3std3__44plusIdEEE10Policy1000EN6thrust24THRUST_300001_SM_1000_NS6detail15normal_iteratorINSD_10device_ptrIdEEEEPdyS9_dd6squareIdEEEvT0_T1_T2_T3_T4_T6_,@function
        .size           _ZN3cub18CUB_300001_SM_10006detail6reduce28DeviceReduceSingleTileKernelINS2_10policy_hubIdyN4cuda3std3__44plusIdEEE10Policy1000EN6thrust24THRUST_300001_SM_1000_NS6detail15normal_iteratorINSD_10device_ptrIdEEEEPdyS9_dd6squareIdEEEvT0_T1_T2_T3_T4_T6_,(.L_x_184 - _ZN3cub18CUB_300001_SM_10006detail6reduce28DeviceReduceSingleTileKernelINS2_10policy_hubIdyN4cuda3std3__44plusIdEEE10Policy1000EN6thrust24THRUST_300001_SM_1000_NS6detail15normal_iteratorINSD_10device_ptrIdEEEEPdyS9_dd6squareIdEEEvT0_T1_T2_T3_T4_T6_)
        .other          _ZN3cub18CUB_300001_SM_10006detail6reduce28DeviceReduceSingleTileKernelINS2_10policy_hubIdyN4cuda3std3__44plusIdEEE10Policy1000EN6thrust24THRUST_300001_SM_1000_NS6detail15normal_iteratorINSD_10device_ptrIdEEEEPdyS9_dd6squareIdEEEvT0_T1_T2_T3_T4_T6_,@"STO_CUDA_ENTRY STV_DEFAULT"
_ZN3cub18CUB_300001_SM_10006detail6reduce28DeviceReduceSingleTileKernelINS2_10policy_hubIdyN4cuda3std3__44plusIdEEE10Policy1000EN6thrust24THRUST_300001_SM_1000_NS6detail15normal_iteratorINSD_10device_ptrIdEEEEPdyS9_dd6squareIdEEEvT0_T1_T2_T3_T4_T6_:
.text._ZN3cub18CUB_300001_SM_10006detail6reduce28DeviceReduceSingleTileKernelINS2_10policy_hubIdyN4cuda3std3__44plusIdEEE10Policy1000EN6thrust24THRUST_300001_SM_1000_NS6detail15normal_iteratorINSD_10device_ptrIdEEEEPdyS9_dd6squareIdEEEvT0_T1_T2_T3_T4_T6_:
[----:B------:R-:W-:Y:S01]  /*0000*/  LDC R1, c[0x0][0x37c] ;  /* 0x0000df00ff017b82 */ /* 0x000fe20000000800 */
[----:B------:R-:W0:Y:S01]  /*0010*/  LDCU.64 UR4, c[0x0][0x390] ;  /* 0x00007200ff0477ac */ /* 0x000e220008000a00 */
[----:B------:R-:W1:Y:S01]  /*0020*/  LDCU.64 UR6, c[0x0][0x358] ;  /* 0x00006b00ff0677ac */ /* 0x000e620008000a00 */
[----:B0-----:R-:W-:Y:S02]  /*0030*/  IMAD.U32 R8, RZ, RZ, UR4 ;  /* 0x00000004ff087e24 */ /* 0x001fe4000f8e00ff */
[----:B------:R-:W-:-:S03]  /*0040*/  IMAD.U32 R9, RZ, RZ, UR5 ;  /* 0x00000005ff097e24 */ /* 0x000fc6000f8e00ff */
[----:B------:R-:W-:-:S04]  /*0050*/  ISETP.NE.U32.AND P0, PT, R8, RZ, PT ;  /* 0x000000ff0800720c */ /* 0x000fc80003f05070 */
[----:B------:R-:W-:-:S13]  /*0060*/  ISETP.NE.AND.EX P0, PT, R9, RZ, PT, P0 ;  /* 0x000000ff0900720c */ /* 0x000fda0003f05300 */
        /* <DEDUP_REMOVED lines=8> */
.L_x_59:
[----:B------:R-:W-:Y:S01]  /*00f0*/  ISETP.GT.U32.AND P0, PT, R8, 0xdff, PT ;  /* 0x00000dff0800780c */ /* 0x000fe20003f04070 */
[----:B------:R-:W-:Y:S03]  /*0100*/  BSSY.RECONVERGENT B0, `(.L_x_60) ;  /* 0x000024f000007945 */ /* 0x000fe60003800200 */
[----:B------:R-:W-:-:S13]  /*0110*/  ISETP.GT.U32.AND.EX P0, PT, R9, RZ, PT, P0 ;  /* 0x000000ff0900720c */ /* 0x000fda0003f04100 */
[----:B------:R-:W-:Y:S05]  /*0120*/  @P0 BRA `(.L_x_61) ;  /* 0x0000001400380947 */ /* 0x000fea0003800000 */
[----:B------:R-:W0:Y:S01]  /*0130*/  S2R R0, SR_TID.X ;  /* 0x0000000000007919 */ /* 0x000e220000002100 */
[----:B------:R-:W-:Y:S01]  /*0140*/  BSSY.RECONVERGENT B1, `(.L_x_62) ;  /* 0x000000a000017945 */ /* 0x000fe20003800200 */
[----:B------:R-:W-:Y:S02]  /*0150*/  CS2R R4, SRZ ;  /* 0x0000000000047805 */ /* 0x000fe4000001ff00 */
[----:B0-----:R-:W-:Y:S01]  /*0160*/  ISETP.GE.U32.AND P0, PT, R0, R8, PT ;  /* 0x000000080000720c */ /* 0x001fe20003f06070 */
[----:B------:R-:W-:-:S12]  /*0170*/  IMAD.MOV.U32 R2, RZ, RZ, R0 ;  /* 0x000000ffff027224 */ /* 0x000fd800078e0000 */
[----:B------:R-:W-:Y:S05]  /*0180*/  @P0 BRA `(.L_x_63) ;  /* 0x0000000000140947 */ /* 0x000fea0003800000 */
[----:B------:R-:W0:Y:S02]  /*0190*/  LDC.64 R6, c[0x0][0x380] ;  /* 0x0000e000ff067b82 */ /* 0x000e240000000a00 */
[----:B0-----:R-:W-:-:S06]  /*01a0*/  IMAD.WIDE.U32 R6, R0, 0x8, R6 ;  /* 0x0000000800067825 */ /* 0x001fcc00078e0006 */
[----:B------:R-:W2:Y:S01]  /*01b0*/  LDG.E.64 R6, desc[UR6][R6.64] ;  /* 0x0000000606067981 */ /* 0x000ea2000c1e1b00 */
[----:B------:R-:W-:Y:S01]  /*01c0*/  VIADD R2, R0, 0x200 ;  /* 0x0000020000027836 */ /* 0x000fe20000000000 */
[----:B--2---:R-:W-:-:S11]  /*01d0*/  DMUL R4, R6, R6 ;  /* 0x0000000606047228 */ /* 0x004fd60000000000 */
.L_x_63:
[----:B------:R-:W-:Y:S05]  /*01e0*/  BSYNC.RECONVERGENT B1 ;  /* 0x0000000000017941 */ /* 0x000fea0003800200 */
.L_x_62:
[----:B------:R-:W-:Y:S01]  /*01f0*/  ISETP.GE.U32.AND P0, PT, R2, R8, PT ;  /* 0x000000080200720c */ /* 0x000fe20003f06070 */
[----:B------:R-:W-:-:S12]  /*0200*/  BSSY.RECONVERGENT B1, `(.L_x_64) ;  /* 0x000006d000017945 */ /* 0x000fd80003800200 */
[----:B------:R-:W-:Y:S05]  /*0210*/  @P0 BRA `(.L_x_65) ;  /* 0x0000000400ac0947 */ /* 0x000fea0003800000 */
[----:B------:R-:W-:Y:S01]  /*0220*/  LOP3.LUT R3, RZ, R2, RZ, 0x33, !PT ;  /* 0x00000002ff037212 */ /* 0x000fe200078e33ff */
[----:B------:R-:W-:Y:S04]  /*0230*/  BSSY.RECONVERGENT B2, `(.L_x_66) ;  /* 0x0000033000027945 */ /* 0x000fe80003800200 */
[----:B------:R-:W-:-:S05]  /*0240*/  IMAD.IADD R6, R3, 0x1, R8 ;  /* 0x0000000103067824 */ /* 0x000fca00078e0208 */
[C---:B------:R-:W-:Y:S02]  /*0250*/  ISETP.GE.U32.AND P1, PT, R6.reuse, 0x1e00, PT ;  /* 0x00001e000600780c */ /* 0x040fe40003f26070 */
[----:B------:R-:W-:-:S04]  /*0260*/  LEA.HI R3, R6, 0x1, RZ, 0x17 ;  /* 0x0000000106037811 */ /* 0x000fc800078fb8ff */
[----:B------:R-:W-:-:S04]  /*0270*/  LOP3.LUT R43, R3, 0xf, RZ, 0xc0, !PT ;  /* 0x0000000f032b7812 */ /* 0x000fc800078ec0ff */
[----:B------:R-:W-:-:S03]  /*0280*/  ISETP.NE.AND P0, PT, R43, RZ, PT ;  /* 0x000000ff2b00720c */ /* 0x000fc60003f05270 */
[----:B------:R-:W-:Y:S10]  /*0290*/  @!P1 BRA `(.L_x_67) ;  /* 0x0000000000b09947 */ /* 0x000ff40003800000 */
[----:B------:R-:W0:Y:S01]  /*02a0*/  LDC.64 R6, c[0x0][0x380] ;  /* 0x0000e000ff067b82 */ /* 0x000e220000000a00 */
[----:B------:R-:W-:-:S05]  /*02b0*/  LOP3.LUT R42, R3, 0xfffff0, RZ, 0xc0, !PT ;  /* 0x00fffff0032a7812 */ /* 0x000fca00078ec0ff */
[----:B------:R-:W-:Y:S02]  /*02c0*/  IMAD.MOV R42, RZ, RZ, -R42 ;  /* 0x000000ffff2a7224 */ /* 0x000fe400078e0a2a */
[----:B0-----:R-:W-:-:S03]  /*02d0*/  IMAD.WIDE.U32 R6, R2, 0x8, R6 ;  /* 0x0000000802067825 */ /* 0x001fc600078e0006 */
[----:B------:R-:W-:-:S05]  /*02e0*/  IADD3 R6, P1, PT, R6, 0x8000, RZ ;  /* 0x0000800006067810 */ /* 0x000fca0007f3e0ff */
[----:B------:R-:W-:-:S08]  /*02f0*/  IMAD.X R7, RZ, RZ, R7, P1 ;  /* 0x000000ffff077224 */ /* 0x000fd000008e0607 */
.L_x_68:
[----:B------:R-:W2:Y:S04]  /*0300*/  LDG.E.64 R10, desc[UR6][R6.64+-0x8000] ;  /* 0xff800006060a7981 */ /* 0x000ea8000c1e1b00 */
[----:B------:R-:W3:Y:S04]  /*0310*/  LDG.E.64 R12, desc[UR6][R6.64+-0x7000] ;  /* 0xff900006060c7981 */ /* 0x000ee8000c1e1b00 */
[----:B------:R-:W4:Y:S04]  /*0320*/  LDG.E.64 R14, desc[UR6][R6.64+-0x6000] ;  /* 0xffa00006060e7981 */ /* 0x000f28000c1e1b00 */
[----:B------:R-:W5:Y:S04]  /*0330*/  LDG.E.64 R16, desc[UR6][R6.64+-0x5000] ;  /* 0xffb0000606107981 */ /* 0x000f68000c1e1b00 */
        /* <DEDUP_REMOVED lines=11> */
[----:B------:R0:W5:Y:S01]  /*03f0*/  LDG.E.64 R40, desc[UR6][R6.64+0x7000] ;  /* 0x0070000606287981 */ /* 0x000162000c1e1b00 */
[----:B------:R-:W-:-:S02]  /*0400*/  VIADD R42, R42, 0x10 ;  /* 0x000000102a2a7836 */ /* 0x000fc40000000000 */
        /* <DEDUP_REMOVED lines=19> */
[----:B------:R-:W-:Y:S01]  /*0540*/  DFMA R4, R40, R40, R4 ;  /* 0x000000282804722b */ /* 0x000fe20000000004 */
[----:B------:R-:W-:Y:S10]  /*0550*/  @P1 BRA `(.L_x_68) ;  /* 0xfffffffc00681947 */ /* 0x000ff4000383ffff */
.L_x_67:
[----:B------:R-:W-:Y:S05]  /*0560*/  BSYNC.RECONVERGENT B2 ;  /* 0x0000000000027941 */ /* 0x000fea0003800200 */
.L_x_66:
[----:B------:R-:W-:Y:S05]  /*0570*/  @!P0 BRA `(.L_x_65) ;  /* 0x0000000000d48947 */ /* 0x000fea0003800000 */
[----:B------:R-:W-:Y:S01]  /*0580*/  ISETP.GE.U32.AND P0, PT, R43, 0x8, PT ;  /* 0x000000082b00780c */ /* 0x000fe20003f06070 */
[----:B------:R-:W-:Y:S01]  /*0590*/  BSSY.RECONVERGENT B2, `(.L_x_69) ;  /* 0x0000017000027945 */ /* 0x000fe20003800200 */
[----:B------:R-:W-:-:S04]  /*05a0*/  LOP3.LUT R26, R3, 0x7, RZ, 0xc0, !PT ;  /* 0x00000007031a7812 */ /* 0x000fc800078ec0ff */
[----:B------:R-:W-:-:S07]  /*05b0*/  ISETP.NE.AND P1, PT, R26, RZ, PT ;  /* 0x000000ff1a00720c */ /* 0x000fce0003f25270 */
[----:B------:R-:W-:Y:S06]  /*05c0*/  @!P0 BRA `(.L_x_70) ;  /* 0x00000000004c8947 */ /* 0x000fec0003800000 */
[----:B------:R-:W0:Y:S02]  /*05d0*/  LDC.64 R6, c[0x0][0x380] ;  /* 0x0000e000ff067b82 */ /* 0x000e240000000a00 */
[----:B0-----:R-:W-:-:S05]  /*05e0*/  IMAD.WIDE R6, R2, 0x8, R6 ;  /* 0x0000000802067825 */ /* 0x001fca00078e0206 */
        /* <DEDUP_REMOVED lines=17> */
.L_x_70:
[----:B------:R-:W-:Y:S05]  /*0700*/  BSYNC.RECONVERGENT B2 ;  /* 0x0000000000027941 */ /* 0x000fea0003800200 */
.L_x_69:
        /* <DEDUP_REMOVED lines=17> */
.L_x_72:
[----:B------:R-:W-:Y:S05]  /*0820*/  BSYNC.RECONVERGENT B2 ;  /* 0x0000000000027941 */ /* 0x000fea0003800200 */
.L_x_71:
[----:B------:R-:W-:Y:S05]  /*0830*/  @!P1 BRA `(.L_x_65) ;  /* 0x0000000000249947 */ /* 0x000fea0003800000 */
[----:B------:R-:W0:Y:S01]  /*0840*/  LDC.64 R10, c[0x0][0x380] ;  /* 0x0000e000ff0a7b82 */ /* 0x000e220000000a00 */
[----:B------:R-:W-:-:S07]  /*0850*/  IMAD.MOV R3, RZ, RZ, -R3 ;  /* 0x000000ffff037224 */ /* 0x000fce00078e0a03 */
.L_x_73:
[----:B0-----:R-:W-:-:S06]  /*0860*/  IMAD.WIDE R6, R2, 0x8, R10 ;  /* 0x0000000802067825 */ /* 0x001fcc00078e020a */
[----:B------:R-:W2:Y:S01]  /*0870*/  LDG.E.64 R6, desc[UR6][R6.64] ;  /* 0x0000000606067981 */ /* 0x000ea2000c1e1b00 */
[----:B------:R-:W-:Y:S02]  /*0880*/  VIADD R3, R3, 0x1 ;  /* 0x0000000103037836 */ /* 0x000fe40000000000 */
[----:B------:R-:W-:-:S03]  /*0890*/  VIADD R2, R2, 0x200 ;  /* 0x0000020002027836 */ /* 0x000fc60000000000 */
[----:B------:R-:W-:Y:S01]  /*08a0*/  ISETP.NE.AND P0, PT, R3, RZ, PT ;  /* 0x000000ff0300720c */ /* 0x000fe20003f05270 */
[----:B--2---:R-:W-:-:S12]  /*08b0*/  DFMA R4, R6, R6, R4 ;  /* 0x000000060604722b */ /* 0x004fd80000000004 */
[----:B------:R-:W-:Y:S05]  /*08c0*/  @P0 BRA `(.L_x_73) ;  /* 0xfffffffc00e40947 */ /* 0x000fea000383ffff */
.L_x_65:
[----:B------:R-:W-:Y:S05]  /*08d0*/  BSYNC.RECONVERGENT B1 ;  /* 0x0000000000017941 */ /* 0x000fea0003800200 */
.L_x_64:
[----:B------:R-:W-:-:S04]  /*08e0*/  ISETP.GE.U32.AND P0, PT, R8, 0x200, PT ;  /* 0x000002000800780c */ /* 0x000fc80003f06070 */
[----:B------:R-:W-:-:S13]  /*08f0*/  ISETP.GE.U32.AND.EX P0, PT, R9, RZ, PT, P0 ;  /* 0x000000ff0900720c */ /* 0x000fda0003f06100 */
        /* <DEDUP_REMOVED lines=32> */
[----:B------:R-:W-:Y:S02]  /*0b00*/  ISETP.GT.AND P0, PT, R10, 0xf, PT ;  /* 0x0000000f0a00780c */ /* 0x000fe40003f04270 */
[----:B------:R-:W-:Y:S01]  /*0b10*/  @!P1 LOP3.LUT R8, R4, 0xf8, RZ, 0xc0, !PT ;  /* 0x000000f804089812 */ /* 0x000fe200078ec0ff */
[----:B------:R-:W0:Y:S04]  /*0b20*/  SHFL.DOWN PT, R3, R7, 0x10, 0x1f ;  /* 0x0a001f0007037f89 */ /* 0x000e2800000e0000 */
[----:B------:R-:W-:Y:S01]  /*0b30*/  @!P1 IMAD.IADD R9, R8, 0x1, R9 ;  /* 0x0000000108099824 */ /* 0x000fe200078e0209 */
[----:B0-----:R-:W-:-:S07]  /*0b40*/  DADD R4, R2, R6 ;  /* 0x0000000002047229 */ /* 0x001fce0000000006 */
[----:B------:R0:W-:Y:S01]  /*0b50*/  @!P1 STS.64 [R9+0x10], R4 ;  /* 0x0000100409009388 */ /* 0x0001e20000000a00 */
[----:B------:R-:W-:Y:S01]  /*0b60*/  BAR.SYNC.DEFER_BLOCKING 0x0 ;  /* 0x0000000000007b1d */ /* 0x000fe20000010000 */
[----:B------:R-:W-:Y:S02]  /*0b70*/  ISETP.NE.AND P1, PT, R0, RZ, PT ;  /* 0x000000ff0000720c */ /* 0x000fe40003f25270 */
[----:B------:R-:W-:Y:S02]  /*0b80*/  FSEL R2, R6, R4, P0 ;  /* 0x0000000406027208 */ /* 0x000fe40000000000 */
[----:B------:R-:W-:-:S09]  /*0b90*/  FSEL R3, R7, R5, P0 ;  /* 0x0000000507037208 */ /* 0x000fd20000000000 */
[----:B0-----:R-:W-:Y:S05]  /*0ba0*/  @P1 BRA `(.L_x_75) ;  /* 0x0000001800901947 */ /* 0x001fea0003800000 */
        /* <DEDUP_REMOVED lines=27> */
.L_x_74:
[----:B------:R-:W-:Y:S01]  /*0d60*/  LOP3.LUT R2, R0, 0x3e0, RZ, 0xc0, !PT ;  /* 0x000003e000027812 */ /* 0x000fe200078ec0ff */
[----:B------:R-:W0:Y:S03]  /*0d70*/  S2R R12, SR_LANEID ;  /* 0x00000000000c7919 */ /* 0x000e260000000000 */
[----:B------:R-:W-:Y:S01]  /*0d80*/  LOP3.LUT R7, RZ, R2, RZ, 0x33, !PT ;  /* 0x00000002ff077212 */ /* 0x000fe200078e33ff */
[----:B------:R-:W-:-:S04]  /*0d90*/  VIADD R3, R2, 0x20 ;  /* 0x0000002002037836 */ /* 0x000fc80000000000 */
[----:B------:R-:W-:Y:S01]  /*0da0*/  IMAD.IADD R7, R7, 0x1, R8 ;  /* 0x0000000107077824 */ /* 0x000fe200078e0208 */
[----:B------:R-:W-:-:S04]  /*0db0*/  ISETP.GT.U32.AND P0, PT, R3, R8, PT ;  /* 0x000000080300720c */ /* 0x000fc80003f04070 */
[----:B------:R-:W-:-:S05]  /*0dc0*/  SEL R13, R7, 0x1f, P0 ;  /* 0x0000001f070d7807 */ /* 0x000fca0000000000 */
[----:B------:R-:W-:Y:S04]  /*0dd0*/  SHFL.DOWN PT, R2, R4, 0x1, R13 ;  /* 0x0820000004027989 */ /* 0x000fe800000e000d */
[----:B------:R-:W1:Y:S01]  /*0de0*/  SHFL.DOWN PT, R3, R5, 0x1, R13 ;  /* 0x0820000005037989 */ /* 0x000e6200000e000d */
[C---:B0-----:R-:W-:Y:S01]  /*0df0*/  ISETP.GE.AND P0, PT, R12.reuse, R13, PT ;  /* 0x0000000d0c00720c */ /* 0x041fe20003f06270 */
[C---:B------:R-:W-:Y:S01]  /*0e00*/  VIADD R10, R12.reuse, 0x2 ;  /* 0x000000020c0a7836 */ /* 0x040fe20000000000 */
[----:B------:R-:W-:Y:S01]  /*0e10*/  ISETP.NE.AND P1, PT, R12, RZ, PT ;  /* 0x000000ff0c00720c */ /* 0x000fe20003f25270 */
[----:B-1----:R-:W-:-:S10]  /*0e20*/  DADD R2, R2, R4 ;  /* 0x0000000002027229 */ /* 0x002fd40000000004 */
[----:B------:R-:W-:Y:S01]  /*0e30*/  FSEL R6, R2, R4, !P0 ;  /* 0x0000000402067208 */ /* 0x000fe20004000000 */
[----:B------:R-:W-:Y:S01]  /*0e40*/  VIADD R4, R12, 0x4 ;  /* 0x000000040c047836 */ /* 0x000fe20000000000 */
[----:B------:R-:W-:Y:S02]  /*0e50*/  FSEL R7, R3, R5, !P0 ;  /* 0x0000000503077208 */ /* 0x000fe40004000000 */
[----:B------:R-:W-:Y:S01]  /*0e60*/  ISETP.GT.AND P0, PT, R10, R13, PT ;  /* 0x0000000d0a00720c */ /* 0x000fe20003f04270 */
[----:B------:R-:W-:Y:S04]  /*0e70*/  SHFL.DOWN PT, R2, R6, 0x2, R13 ;  /* 0x0840000006027989 */ /* 0x000fe800000e000d */
[----:B------:R-:W0:Y:S02]  /*0e80*/  SHFL.DOWN PT, R3, R7, 0x2, R13 ;  /* 0x0840000007037989 */ /* 0x000e2400000e000d */
[----:B0-----:R-:W-:-:S10]  /*0e90*/  DADD R2, R2, R6 ;  /* 0x0000000002027229 */ /* 0x001fd40000000006 */
[----:B------:R-:W-:Y:S01]  /*0ea0*/  FSEL R10, R6, R2, P0 ;  /* 0x00000002060a7208 */ /* 0x000fe20000000000 */
[----:B------:R-:W-:Y:S01]  /*0eb0*/  VIADD R6, R12, 0x8 ;  /* 0x000000080c067836 */ /* 0x000fe20000000000 */
[----:B------:R-:W-:Y:S02]  /*0ec0*/  FSEL R11, R7, R3, P0 ;  /* 0x00000003070b7208 */ /* 0x000fe40000000000 */
[----:B------:R-:W-:Y:S01]  /*0ed0*/  ISETP.GT.AND P0, PT, R4, R13, PT ;  /* 0x0000000d0400720c */ /* 0x000fe20003f04270 */
[----:B------:R-:W-:Y:S04]  /*0ee0*/  SHFL.DOWN PT, R2, R10, 0x4, R13 ;  /* 0x088000000a027989 */ /* 0x000fe800000e000d */
[----:B------:R-:W0:Y:S02]  /*0ef0*/  SHFL.DOWN PT, R3, R11, 0x4, R13 ;  /* 0x088000000b037989 */ /* 0x000e2400000e000d */
[----:B0-----:R-:W-:-:S10]  /*0f00*/  DADD R2, R2, R10 ;  /* 0x0000000002027229 */ /* 0x001fd4000000000a */
[----:B------:R-:W-:Y:S02]  /*0f10*/  FSEL R4, R10, R2, P0 ;  /* 0x000000020a047208 */ /* 0x000fe40000000000 */
[----:B------:R-:W-:Y:S02]  /*0f20*/  FSEL R5, R11, R3, P0 ;  /* 0x000000030b057208 */ /* 0x000fe40000000000 */
[----:B------:R-:W-:Y:S01]  /*0f30*/  ISETP.GT.AND P0, PT, R6, R13, PT ;  /* 0x0000000d0600720c */ /* 0x000fe20003f04270 */
[----:B------:R-:W-:Y:S01]  /*0f40*/  SHFL.DOWN PT, R2, R4, 0x8, R13 ;  /* 0x0900000004027989 */ /* 0x000fe200000e000d */
[----:B------:R-:W-:-:S03]  /*0f50*/  @!P1 MOV R10, 0x400 ;  /* 0x00000400000a9802 */ /* 0x000fc60000000f00 */
[----:B------:R-:W0:Y:S01]  /*0f60*/  SHFL.DOWN PT, R3, R5, 0x8, R13 ;  /* 0x0900000005037989 */ /* 0x000e2200000e000d */
[----:B------:R-:W1:Y:S01]  /*0f70*/  @!P1 S2R R11, SR_CgaCtaId ;  /* 0x00000000000b9919 */ /* 0x000e620000008800 */
[----:B0-----:R-:W-:-:S10]  /*0f80*/  DADD R2, R2, R4 ;  /* 0x0000000002027229 */ /* 0x001fd40000000004 */
[----:B------:R-:W-:Y:S01]  /*0f90*/  FSEL R6, R4, R2, P0 ;  /* 0x0000000204067208 */ /* 0x000fe20000000000 */
[----:B------:R-:W-:Y:S01]  /*0fa0*/  VIADD R4, R12, 0x10 ;  /* 0x000000100c047836 */ /* 0x000fe20000000000 */
[----:B------:R-:W-:Y:S02]  /*0fb0*/  FSEL R7, R5, R3, P0 ;  /* 0x0000000305077208 */ /* 0x000fe40000000000 */
[----:B------:R-:W-:Y:S01]  /*0fc0*/  @!P1 SHF.R.U32.HI R5, RZ, 0x2, R0 ;  /* 0x00000002ff059819 */ /* 0x000fe20000011600 */
[----:B------:R-:W-:Y:S01]  /*0fd0*/  SHFL.DOWN PT, R2, R6, 0x10, R13 ;  /* 0x0a00000006027989 */ /* 0x000fe200000e000d */
[----:B-1----:R-:W-:Y:S02]  /*0fe0*/  @!P1 LEA R10, R11, R10, 0x18 ;  /* 0x0000000a0b0a9211 */ /* 0x002fe400078ec0ff */
[----:B------:R-:W-:Y:S01]  /*0ff0*/  @!P1 LOP3.LUT R5, R5, 0xf8, RZ, 0xc0, !PT ;  /* 0x000000f805059812 */ /* 0x000fe200078ec0ff */
[----:B------:R-:W0:Y:S01]  /*1000*/  SHFL.DOWN PT, R3, R7, 0x10, R13 ;  /* 0x0a00000007037989 */ /* 0x000e2200000e000d */
[----:B------:R-:W-:-:S03]  /*1010*/  ISETP.GT.AND P0, PT, R4, R13, PT ;  /* 0x0000000d0400720c */ /* 0x000fc60003f04270 */
[----:B------:R-:W-:Y:S01]  /*1020*/  @!P1 IMAD.IADD R5, R5, 0x1, R10 ;  /* 0x0000000105059824 */ /* 0x000fe200078e020a */
[----:B0-----:R-:W-:-:S10]  /*1030*/  DADD R2, R2, R6 ;  /* 0x0000000002027229 */ /* 0x001fd40000000006 */
[----:B------:R-:W-:Y:S02]  /*1040*/  FSEL R2, R6, R2, P0 ;  /* 0x0000000206027208 */ /* 0x000fe40000000000 */
[----:B------:R-:W-:-:S05]  /*1050*/  FSEL R3, R7, R3, P0 ;  /* 0x0000000307037208 */ /* 0x000fca0000000000 */
[----:B------:R0:W-:Y:S01]  /*1060*/  @!P1 STS.64 [R5+0x10], R2 ;  /* 0x0000100205009388 */ /* 0x0001e20000000a00 */
[----:B------:R-:W-:Y:S01]  /*1070*/  BAR.SYNC.DEFER_BLOCKING 0x0 ;  /* 0x0000000000007b1d */ /* 0x000fe20000010000 */
[----:B------:R-:W-:-:S13]  /*1080*/  ISETP.NE.AND P1, PT, R0, RZ, PT ;  /* 0x000000ff0000720c */ /* 0x000fda0003f25270 */
[----:B0-----:R-:W-:Y:S05]  /*1090*/  @P1 BRA `(.L_x_75) ;  /* 0x0000001400541947 */ /* 0x001fea0003800000 */
[----:B------:R-:W0:Y:S01]  /*10a0*/  S2UR UR5, SR_CgaCtaId ;  /* 0x00000000000579c3 */ /* 0x000e220000008800 */
[----:B------:R-:W-:Y:S01]  /*10b0*/  UMOV UR4, 0x400 ;  /* 0x0000040000047882 */ /* 0x000fe20000000000 */
[----:B------:R-:W-:-:S04]  /*10c0*/  ISETP.GT.U32.AND P0, PT, R8, 0x20, PT ;  /* 0x000000200800780c */ /* 0x000fc80003f04070 */
[----:B------:R-:W-:Y:S01]  /*10d0*/  ISETP.GT.U32.AND.EX P0, PT, R9, RZ, PT, P0 ;  /* 0x000000ff0900720c */ /* 0x000fe20003f04100 */
[----:B0-----:R-:W-:-:S09]  /*10e0*/  ULEA UR4, UR5, UR4, 0x18 ;  /* 0x0000000405047291 */ /* 0x001fd2000f8ec0ff */
[----:B------:R-:W0:Y:S04]  /*10f0*/  LDS.64 R4, [UR4+0x18] ;  /* 0x00001804ff047984 */ /* 0x000e280008000a00 */
[----:B------:R-:W1:Y:S01]  /*1100*/  LDS.128 R12, [UR4+0x20] ;  /* 0x00002004ff0c7984 */ /* 0x000e620008000c00 */
[----:B0-----:R-:W-:-:S10]  /*1110*/  DADD R4, R2, R4 ;  /* 0x0000000002047229 */ /* 0x001fd40000000004 */
[----:B------:R-:W-:Y:S02]  /*1120*/  FSEL R2, R4, R2, P0 ;  /* 0x0000000204027208 */ /* 0x000fe40000000000 */
[----:B------:R-:W-:Y:S02]  /*1130*/  FSEL R3, R5, R3, P0 ;  /* 0x0000000305037208 */ /* 0x000fe40000000000 */
[----:B------:R-:W0:Y:S01]  /*1140*/  LDS.128 R4, [UR4+0x30] ;  /* 0x00003004ff047984 */ /* 0x000e220008000c00 */
[----:B------:R-:W-:-:S03]  /*1150*/  ISETP.GT.U32.AND P0, PT, R8, 0x40, PT ;  /* 0x000000400800780c */ /* 0x000fc60003f04070 */
[----:B-1----:R-:W-:Y:S01]  /*1160*/  DADD R12, R12, R2 ;  /* 0x000000000c0c7229 */ /* 0x002fe20000000002 */
[----:B------:R-:W-:-:S09]  /*1170*/  ISETP.GT.U32.AND.EX P0, PT, R9, RZ, PT, P0 ;  /* 0x000000ff0900720c */ /* 0x000fd20003f04100 */
[----:B------:R-:W-:Y:S02]  /*1180*/  FSEL R2, R12, R2, P0 ;  /* 0x000000020c027208 */ /* 0x000fe40000000000 */
[----:B------:R-:W-:Y:S02]  /*1190*/  FSEL R3, R13, R3, P0 ;  /* 0x000000030d037208 */ /* 0x000fe40000000000 */
[----:B------:R-:W-:-:S04]  /*11a0*/  ISETP.GT.U32.AND P0, PT, R8, 0x60, PT ;  /* 0x000000600800780c */ /* 0x000fc80003f04070 */
[----:B------:R-:W-:Y:S01]  /*11b0*/  DADD R14, R2, R14 ;  /* 0x00000000020e7229 */ /* 0x000fe2000000000e */
[----:B------:R-:W-:-:S09]  /*11c0*/  ISETP.GT.U32.AND.EX P0, PT, R9, RZ, PT, P0 ;  /* 0x000000ff0900720c */ /* 0x000fd20003f04100 */
[----:B------:R-:W-:Y:S02]  /*11d0*/  FSEL R2, R14, R2, P0 ;  /* 0x000000020e027208 */ /* 0x000fe40000000000 */
[----:B------:R-:W-:Y:S02]  /*11e0*/  FSEL R3, R15, R3, P0 ;  /* 0x000000030f037208 */ /* 0x000fe40000000000 */
[----:B------:R-:W1:Y:S01]  /*11f0*/  LDS.128 R12, [UR4+0x40] ;  /* 0x00004004ff0c7984 */ /* 0x000e620008000c00 */
[----:B------:R-:W-:-:S03]  /*1200*/  ISETP.GT.U32.AND P0, PT, R8, 0x80, PT ;  /* 0x000000800800780c */ /* 0x000fc60003f04070 */
[----:B0-----:R-:W-:Y:S01]  /*1210*/  DADD R4, R4, R2 ;  /* 0x0000000004047229 */ /* 0x001fe20000000002 */
        /* <DEDUP_REMOVED lines=52> */
[----:B------:R-:W-:-:S04]  /*1560*/  ISETP.GT.U32.AND P0, PT, R8, 0x1c0, PT ;  /* 0x000001c00800780c */ /* 0x000fc80003f04070 */
        /* <DEDUP_REMOVED lines=8> */
[----:B------:R-:W-:Y:S01]  /*15f0*/  FSEL R3, R15, R3, P0 ;  /* 0x000000030f037208 */ /* 0x000fe20000000000 */
[----:B------:R-:W-:Y:S06]  /*1600*/  BRA `(.L_x_75) ;  /* 0x0000000c00f87947 */ /* 0x000fec0003800000 */
.L_x_61:
[----:B------:R-:W0:Y:S01]  /*1610*/  S2R R0, SR_TID.X ;  /* 0x0000000000007919 */ /* 0x000e220000002100 */
[----:B------:R-:W0:Y:S02]  /*1620*/  LDC.64 R4, c[0x0][0x380] ;  /* 0x0000e000ff047b82 */ /* 0x000e240000000a00 */
[----:B0-----:R-:W-:-:S05]  /*1630*/  IMAD.WIDE.U32 R4, R0, 0x8, R4 ;  /* 0x0000000800047825 */ /* 0x001fca00078e0004 */
[----:B------:R-:W2:Y:S04]  /*1640*/  LDG.E.64 R6, desc[UR6][R4.64+0x1000] ;  /* 0x0010000604067981 */ /* 0x000ea8000c1e1b00 */
[----:B------:R-:W3:Y:S04]  /*1650*/  LDG.E.64 R2, desc[UR6][R4.64] ;  /* 0x0000000604027981 */ /* 0x000ee8000c1e1b00 */
[----:B------:R-:W4:Y:S04]  /*1660*/  LDG.E.64 R10, desc[UR6][R4.64+0x2000] ;  /* 0x00200006040a7981 */ /* 0x000f28000c1e1b00 */
[----:B------:R-:W5:Y:S04]  /*1670*/  LDG.E.64 R12, desc[UR6][R4.64+0x3000] ;  /* 0x00300006040c7981 */ /* 0x000f68000c1e1b00 */
[----:B------:R-:W5:Y:S04]  /*1680*/  LDG.E.64 R14, desc[UR6][R4.64+0x4000] ;  /* 0x00400006040e7981 */ /* 0x000f68000c1e1b00 */
[----:B------:R-:W5:Y:S04]  /*1690*/  LDG.E.64 R16, desc[UR6][R4.64+0x5000] ;  /* 0x0050000604107981 */ /* 0x000f68000c1e1b00 */
[----:B------:R-:W5:Y:S01]  /*16a0*/  LDG.E.64 R18, desc[UR6][R4.64+0x6000] ;  /* 0x0060000604127981 */ /* 0x000f62000c1e1b00 */
[----:B--2---:R-:W-:-:S08]  /*16b0*/  DMUL R6, R6, R6 ;  /* 0x0000000606067228 */ /* 0x004fd00000000000 */
[----:B---3--:R-:W-:Y:S01]  /*16c0*/  DFMA R6, R2, R2, R6 ;  /* 0x000000020206722b */ /* 0x008fe20000000006 */
[----:B------:R-:W-:Y:S02]  /*16d0*/  IMAD.MOV.U32 R3, RZ, RZ, 0xe00 ;  /* 0x00000e00ff037424 */ /* 0x000fe400078e00ff */
[----:B------:R-:W-:-:S05]  /*16e0*/  IMAD.MOV.U32 R2, RZ, RZ, RZ ;  /* 0x000000ffff027224 */ /* 0x000fca00078e00ff */
[----:B----4-:R-:W-:-:S08]  /*16f0*/  DFMA R6, R10, R10, R6 ;  /* 0x0000000a0a06722b */ /* 0x010fd00000000006 */
[----:B-----5:R-:W-:Y:S01]  /*1700*/  DFMA R6, R12, R12, R6 ;  /* 0x0000000c0c06722b */ /* 0x020fe20000000006 */
[----:B------:R-:W-:-:S04]  /*1710*/  IADD3 R12, P1, PT, R8, -0xe00, RZ ;  /* 0xfffff200080c7810 */ /* 0x000fc80007f3e0ff */
[----:B------:R-:W-:Y:S02]  /*1720*/  ISETP.GE.U32.AND P0, PT, R12, 0xe00, PT ;  /* 0x00000e000c00780c */ /* 0x000fe40003f06070 */
[----:B------:R-:W-:Y:S01]  /*1730*/  IADD3.X R13, PT, PT, R9, -0x1, RZ, P1, !PT ;  /* 0xffffffff090d7810 */ /* 0x000fe20000ffe4ff */
[----:B------:R-:W-:-:S03]  /*1740*/  DFMA R6, R14, R14, R6 ;  /* 0x0000000e0e06722b */ /* 0x000fc60000000006 */
[----:B------:R-:W-:-:S05]  /*1750*/  ISETP.GE.U32.AND.EX P0, PT, R13, RZ, PT, P0 ;  /* 0x000000ff0d00720c */ /* 0x000fca0003f06100 */
[----:B------:R-:W-:-:S08]  /*1760*/  DFMA R6, R16, R16, R6 ;  /* 0x000000101006722b */ /* 0x000fd00000000006 */
[----:B------:R-:W-:Y:S01]  /*1770*/  DFMA R6, R18, R18, R6 ;  /* 0x000000121206722b */ /* 0x000fe20000000006 */
[----:B------:R-:W-:Y:S10]  /*1780*/  @!P0 BRA `(.L_x_76) ;  /* 0x0000000000748947 */ /* 0x000ff40003800000 */
[----:B------:R-:W0:Y:S01]  /*1790*/  LDC.64 R8, c[0x0][0x390] ;  /* 0x0000e400ff087b82 */ /* 0x000e220000000a00 */
[----:B------:R-:W-:Y:S02]  /*17a0*/  IMAD.MOV.U32 R3, RZ, RZ, 0xe00 ;  /* 0x00000e00ff037424 */ /* 0x000fe400078e00ff */
[----:B------:R-:W-:-:S07]  /*17b0*/  IMAD.MOV.U32 R2, RZ, RZ, RZ ;  /* 0x000000ffff027224 */ /* 0x000fce00078e00ff */
.L_x_78:
[----:B------:R-:W-:-:S04]  /*17c0*/  LEA R16, P0, R3, R4, 0x3 ;  /* 0x0000000403107211 */ /* 0x000fc800078018ff */
[----:B------:R-:W-:-:S05]  /*17d0*/  LEA.HI.X R17, R3, R5, R2, 0x3, P0 ;  /* 0x0000000503117211 */ /* 0x000fca00000f1c02 */
[----:B------:R-:W2:Y:S04]  /*17e0*/  LDG.E.64 R18, desc[UR6][R16.64] ;  /* 0x0000000610127981 */ /* 0x000ea8000c1e1b00 */
[----:B------:R-:W3:Y:S04]  /*17f0*/  LDG.E.64 R20, desc[UR6][R16.64+0x1000] ;  /* 0x0010000610147981 */ /* 0x000ee8000c1e1b00 */
[----:B------:R-:W4:Y:S04]  /*1800*/  LDG.E.64 R22, desc[UR6][R16.64+0x2000] ;  /* 0x0020000610167981 */ /* 0x000f28000c1e1b00 */
[----:B------:R-:W5:Y:S04]  /*1810*/  LDG.E.64 R24, desc[UR6][R16.64+0x3000] ;  /* 0x0030000610187981 */ /* 0x000f68000c1e1b00 */
[----:B------:R-:W5:Y:S04]  /*1820*/  LDG.E.64 R26, desc[UR6][R16.64+0x4000] ;  /* 0x00400006101a7981 */ /* 0x000f68000c1e1b00 */
[----:B------:R-:W5:Y:S04]  /*1830*/  LDG.E.64 R10, desc[UR6][R16.64+0x5000] ;  /* 0x00500006100a7981 */ /* 0x000f68000c1e1b00 */
[----:B------:R-:W5:Y:S01]  /*1840*/  LDG.E.64 R14, desc[UR6][R16.64+0x6000] ;  /* 0x00600006100e7981 */ /* 0x000f62000c1e1b00 */
[----:B--2---:R-:W-:Y:S01]  /*1850*/  DFMA R6, R18, R18, R6 ;  /* 0x000000121206722b */ /* 0x004fe20000000006 */
[----:B0-----:R-:W-:-:S04]  /*1860*/  IADD3 R18, P1, PT, -R3, R8, RZ ;  /* 0x0000000803127210 */ /* 0x001fc80007f3e1ff */
[----:B------:R-:W-:-:S03]  /*1870*/  ISETP.GE.U32.AND P0, PT, R18, 0xe00, PT ;  /* 0x00000e001200780c */ /* 0x000fc60003f06070 */
[----:B---3--:R-:W-:-:S08]  /*1880*/  DFMA R6, R20, R20, R6 ;  /* 0x000000141406722b */ /* 0x008fd00000000006 */
[----:B----4-:R-:W-:-:S08]  /*1890*/  DFMA R6, R22, R22, R6 ;  /* 0x000000161606722b */ /* 0x010fd00000000006 */
[----:B-----5:R-:W-:-:S08]  /*18a0*/  DFMA R6, R24, R24, R6 ;  /* 0x000000181806722b */ /* 0x020fd00000000006 */
[----:B------:R-:W-:-:S08]  /*18b0*/  DFMA R6, R26, R26, R6 ;  /* 0x0000001a1a06722b */ /* 0x000fd00000000006 */
[----:B------:R-:W-:Y:S01]  /*18c0*/  DFMA R6, R10, R10, R6 ;  /* 0x0000000a0a06722b */ /* 0x000fe20000000006 */
[----:B------:R-:W-:-:S05]  /*18d0*/  IMAD.X R10, R9, 0x1, ~R2, P1 ;  /* 0x00000001090a7824 */ /* 0x000fca00008e0e02 */
[----:B------:R-:W-:Y:S02]  /*18e0*/  ISETP.GE.U32.AND.EX P0, PT, R10, RZ, PT, P0 ;  /* 0x000000ff0a00720c */ /* 0x000fe40003f06100 */
[----:B------:R-:W-:-:S11]  /*18f0*/  DFMA R6, R14, R14, R6 ;  /* 0x0000000e0e06722b */ /* 0x000fd60000000006 */
[----:B------:R-:W-:Y:S05]  /*1900*/  @!P0 BRA `(.L_x_77) ;  /* 0x0000000800208947 */ /* 0x000fea0003800000 */
[----:B------:R-:W-:-:S05]  /*1910*/  IADD3 R3, P0, PT, R3, 0xe00, RZ ;  /* 0x00000e0003037810 */ /* 0x000fca0007f1e0ff */
[----:B------:R-:W-:Y:S01]  /*1920*/  IMAD.X R2, RZ, RZ, R2, P0 ;  /* 0x000000ffff027224 */ /* 0x000fe200000e0602 */
[----:B------:R-:W-:-:S04]  /*1930*/  ISETP.GT.U32.AND P0, PT, R3, R12, PT ;  /* 0x0000000c0300720c */ /* 0x000fc80003f04070 */
[----:B------:R-:W-:-:S13]  /*1940*/  ISETP.GT.U32.AND.EX P0, PT, R2, R13, PT, P0 ;  /* 0x0000000d0200720c */ /* 0x000fda0003f04100 */
[----:B------:R-:W-:Y:S05]  /*1950*/  @!P0 BRA `(.L_x_78) ;  /* 0xfffffffc00988947 */ /* 0x000fea000383ffff */
.L_x_76:
[----:B------:R-:W-:Y:S01]  /*1960*/  IMAD.IADD R5, R8, 0x1, -R3 ;  /* 0x0000000108057824 */ /* 0x000fe200078e0a03 */
[----:B------:R-:W-:Y:S01]  /*1970*/  ISETP.GE.U32.AND P1, PT, R3, R8, PT ;  /* 0x000000080300720c */ /* 0x000fe20003f26070 */
[----:B------:R-:W-:Y:S03]  /*1980*/  BSSY.RECONVERGENT B1, `(.L_x_77) ;  /* 0x0000080000017945 */ /* 0x000fe60003800200 */
[----:B------:R-:W-:-:S04]  /*1990*/  ISETP.GE.AND P0, PT, R0, R5, PT ;  /* 0x000000050000720c */ /* 0x000fc80003f06270 */
[----:B------:R-:W-:-:S13]  /*19a0*/  ISETP.GE.U32.OR.EX P0, PT, R2, R9, P0, P1 ;  /* 0x000000090200720c */ /* 0x000fda0000706510 */
[----:B------:R-:W-:Y:S05]  /*19b0*/  @P0 BRA `(.L_x_79) ;  /* 0x0000000400f00947 */ /* 0x000fea0003800000 */
[----:B------:R-:W-:Y:S01]  /*19c0*/  LOP3.LUT R4, RZ, R0, RZ, 0x33, !PT ;  /* 0x00000000ff047212 */ /* 0x000fe200078e33ff */
[----:B------:R-:W-:Y:S01]  /*19d0*/  BSSY.RECONVERGENT B2, `(.L_x_80) ;  /* 0x0000038000027945 */ /* 0x000fe20003800200 */
[----:B------:R-:W-:Y:S02]  /*19e0*/  IMAD.MOV.U32 R42, RZ, RZ, R0 ;  /* 0x000000ffff2a7224 */ /* 0x000fe400078e0000 */
[----:B------:R-:W-:-:S04]  /*19f0*/  IADD3 R8, PT, PT, -R3, R8, R4 ;  /* 0x0000000803087210 */ /* 0x000fc80007ffe104 */
[C---:B------:R-:W-:Y:S02]  /*1a00*/  ISETP.GE.U32.AND P1, PT, R8.reuse, 0x1e00, PT ;  /* 0x00001e000800780c */ /* 0x040fe40003f26070 */
[----:B------:R-:W-:-:S04]  /*1a10*/  LEA.HI R4, R8, 0x1, RZ, 0x17 ;  /* 0x0000000108047811 */ /* 0x000fc800078fb8ff */
[----:B------:R-:W-:-:S04]  /*1a20*/  LOP3.LUT R5, R4, 0xf, RZ, 0xc0, !PT ;  /* 0x0000000f04057812 */ /* 0x000fc800078ec0ff */
[----:B------:R-:W-:-:S03]  /*1a30*/  ISETP.NE.AND P0, PT, R5, RZ, PT ;  /* 0x000000ff0500720c */ /* 0x000fc60003f05270 */
[----:B------:R-:W-:Y:S10]  /*1a40*/  @!P1 BRA `(.L_x_81) ;  /* 0x0000000000c09947 */ /* 0x000ff40003800000 */
[----:B------:R-:W0:Y:S01]  /*1a50*/  LDCU.64 UR4, c[0x0][0x380] ;  /* 0x00007000ff0477ac */ /* 0x000e220008000a00 */
[----:B------:R-:W-:Y:S01]  /*1a60*/  IADD3 R9, P2, PT, R0, R3, RZ ;  /* 0x0000000300097210 */ /* 0x000fe20007f5e0ff */
[----:B------:R-:W-:Y:S01]  /*1a70*/  IMAD.MOV.U32 R42, RZ, RZ, R0 ;  /* 0x000000ffff2a7224 */ /* 0x000fe200078e0000 */
[----:B------:R-:W-:-:S03]  /*1a80*/  LOP3.LUT R43, R4, 0xfffff0, RZ, 0xc0, !PT ;  /* 0x00fffff0042b7812 */ /* 0x000fc600078ec0ff */
[----:B------:R-:W-:Y:S02]  /*1a90*/  IMAD.X R10, RZ, RZ, R2, P2 ;  /* 0x000000ffff0a7224 */ /* 0x000fe400010e0602 */
[----:B------:R-:W-:Y:S01]  /*1aa0*/  IMAD.MOV R43, RZ, RZ, -R43 ;  /* 0x000000ffff2b7224 */ /* 0x000fe200078e0a2b */
[----:B0-----:R-:W-:-:S04]  /*1ab0*/  LEA R8, P1, R9, UR4, 0x3 ;  /* 0x0000000409087c11 */ /* 0x001fc8000f8218ff */
[----:B------:R-:W-:Y:S02]  /*1ac0*/  IADD3 R8, P2, PT, R8, 0x8000, RZ ;  /* 0x0000800008087810 */ /* 0x000fe40007f5e0ff */
[----:B------:R-:W-:-:S05]  /*1ad0*/  LEA.HI.X R9, R9, UR5, R10, 0x3, P1 ;  /* 0x0000000509097c11 */ /* 0x000fca00088f1c0a */
[----:B------:R-:W-:-:S07]  /*1ae0*/  IMAD.X R9, RZ, RZ, R9, P2 ;  /* 0x000000ffff097224 */ /* 0x000fce00010e0609 */
.L_x_82:
        /* <DEDUP_REMOVED lines=38> */
.L_x_81:
[----:B------:R-:W-:Y:S05]  /*1d50*/  BSYNC.RECONVERGENT B2 ;  /* 0x0000000000027941 */ /* 0x000fea0003800200 */
.L_x_80:
[----:B------:R-:W-:Y:S05]  /*1d60*/  @!P0 BRA `(.L_x_79) ;  /* 0x0000000400048947 */ /* 0x000fea0003800000 */
[----:B------:R-:W-:Y:S01]  /*1d70*/  ISETP.GE.U32.AND P1, PT, R5, 0x8, PT ;  /* 0x000000080500780c */ /* 0x000fe20003f26070 */
[----:B------:R-:W-:Y:S01]  /*1d80*/  BSSY.RECONVERGENT B2, `(.L_x_83) ;  /* 0x000001a000027945 */ /* 0x000fe20003800200 */
[----:B------:R-:W-:-:S04]  /*1d90*/  LOP3.LUT R26, R4, 0x7, RZ, 0xc0, !PT ;  /* 0x00000007041a7812 */ /* 0x000fc800078ec0ff */
[----:B------:R-:W-:-:S07]  /*1da0*/  ISETP.NE.AND P0, PT, R26, RZ, PT ;  /* 0x000000ff1a00720c */ /* 0x000fce0003f05270 */
[----:B------:R-:W-:Y:S06]  /*1db0*/  @!P1 BRA `(.L_x_84) ;  /* 0x0000000000589947 */ /* 0x000fec0003800000 */
[----:B------:R-:W0:Y:S01]  /*1dc0*/  LDCU.64 UR4, c[0x0][0x380] ;  /* 0x00007000ff0477ac */ /* 0x000e220008000a00 */
[----:B------:R-:W-:-:S05]  /*1dd0*/  IADD3 R5, P1, PT, R42, R3, RZ ;  /* 0x000000032a057210 */ /* 0x000fca0007f3e0ff */
[----:B------:R-:W-:Y:S01]  /*1de0*/  IMAD.X R10, RZ, RZ, R2, P1 ;  /* 0x000000ffff0a7224 */ /* 0x000fe200008e0602 */
        /* <DEDUP_REMOVED lines=19> */
.L_x_84:
[----:B------:R-:W-:Y:S05]  /*1f20*/  BSYNC.RECONVERGENT B2 ;  /* 0x0000000000027941 */ /* 0x000fea0003800200 */
.L_x_83:
        /* <DEDUP_REMOVED lines=20> */
.L_x_86:
[----:B------:R-:W-:Y:S05]  /*2070*/  BSYNC.RECONVERGENT B2 ;  /* 0x0000000000027941 */ /* 0x000fea0003800200 */
.L_x_85:
[----:B------:R-:W-:Y:S05]  /*2080*/  @!P0 BRA `(.L_x_79) ;  /* 0x00000000003c8947 */ /* 0x000fea0003800000 */
[----:B------:R-:W0:Y:S01]  /*2090*/  LDCU.64 UR4, c[0x0][0x380] ;  /* 0x00007000ff0477ac */ /* 0x000e220008000a00 */
[----:B------:R-:W-:Y:S01]  /*20a0*/  IADD3 R3, P0, PT, R42, R3, RZ ;  /* 0x000000032a037210 */ /* 0x000fe20007f1e0ff */
[----:B------:R-:W-:-:S04]  /*20b0*/  IMAD.MOV R4, RZ, RZ, -R16 ;  /* 0x000000ffff047224 */ /* 0x000fc800078e0a10 */
[----:B------:R-:W-:Y:S01]  /*20c0*/  IMAD.X R2, RZ, RZ, R2, P0 ;  /* 0x000000ffff027224 */ /* 0x000fe200000e0602 */
[----:B0-----:R-:W-:-:S04]  /*20d0*/  LEA R5, P1, R3, UR4, 0x3 ;  /* 0x0000000403057c11 */ /* 0x001fc8000f8218ff */
[----:B------:R-:W-:-:S09]  /*20e0*/  LEA.HI.X R8, R3, UR5, R2, 0x3, P1 ;  /* 0x0000000503087c11 */ /* 0x000fd200088f1c02 */
.L_x_87:
        /* <DEDUP_REMOVED lines=9> */
.L_x_79:
[----:B------:R-:W-:Y:S05]  /*2180*/  BSYNC.RECONVERGENT B1 ;  /* 0x0000000000017941 */ /* 0x000fea0003800200 */
.L_x_77:
        /* <DEDUP_REMOVED lines=40> */
[----:B------:R-:W-:-:S03]  /*2410*/  FSEL R5, R5, R3, P0 ;  /* 0x0000000305057208 */ /* 0x000fc60000000000 */
[----:B0-----:R-:W-:Y:S02]  /*2420*/  IMAD.MOV.U32 R2, RZ, RZ, R0 ;  /* 0x000000ffff027224 */ /* 0x001fe400078e0000 */
[----:B------:R-:W-:-:S04]  /*2430*/  IMAD.MOV.U32 R3, RZ, RZ, R5 ;  /* 0x000000ffff037224 */ /* 0x000fc800078e0005 */
[----:B------:R-:W-:Y:S05]  /*2440*/  @P1 BRA `(.L_x_75) ;  /* 0x0000000000681947 */ /* 0x000fea0003800000 */
        /* <DEDUP_REMOVED lines=26> */
.L_x_75:
[----:B------:R-:W-:Y:S05]  /*25f0*/  BSYNC.RECONVERGENT B0 ;  /* 0x0000000000007941 */ /* 0x000fea0003800200 */
.L_x_60:
[----:B------:R-:W-:Y:S05]  /*2600*/  @P1 EXIT ;  /* 0x000000000000194d */ /* 0x000fea0003800000 */
[----:B------:R-:W0:Y:S01]  /*2610*/  LDCU.64 UR4, c[0x0][0x3a0] ;  /* 0x00007400ff0477ac */ /* 0x000e220008000a00 */
[----:B------:R-:W1:Y:S01]  /*2620*/  LDC.64 R4, c[0x0][0x388] ;  /* 0x0000e200ff047b82 */ /* 0x000e620000000a00 */
[----:B0-----:R-:W-:-:S07]  /*2630*/  DADD R2, R2, UR4 ;  /* 0x0000000402027e29 */ /* 0x001fce0008000000 */
[----:B-1----:R-:W-:Y:S01]  /*2640*/  STG.E.64 desc[UR6][R4.64], R2 ;  /* 0x0000000204007986 */ /* 0x002fe2000c101b06 */
[----:B------:R-:W-:Y:S05]  /*2650*/  EXIT ;  /* 0x000000000000794d */ /* 0x000fea0003800000 */
.L_x_88:
        /* <DEDUP_REMOVED lines=10> */
.L_x_184:


//--------------------- .text._ZN3cub18CUB_300001_SM_10006detail6reduce28DeviceReduceSingleTileKernelINS2_10policy_hubIdjN4cuda3std3__44plusIdEEE10Policy1000EPdSC_iS9_ddNS7_10__identityEEEvT0_T1_T2_T3_T4_T6_ --------------------------
	.section	.text._ZN3cub18CUB_300001_SM_10006detail6reduce28DeviceReduceSingleTileKernelINS2_10policy_hubIdjN4cuda3std3__44plusIdEEE10Policy1000EPdSC_iS9_ddNS7_10__identityEEEvT0_T1_T2_T3_T4_T6_,"ax",@progbits
	.align	128
        .global         _ZN3cub18CUB_300001_SM_10006detail6reduce28DeviceReduceSingleTileKernelINS2_10policy_hubIdjN4cuda3std3__44plusIdEEE10Policy1000EPdSC_iS9_ddNS7_10__identityEEEvT0_T1_T2_T3_T4_T6_
        .type           _ZN3cub18CUB_300001_SM_10006detail6reduce28DeviceReduceSingleTileKernelINS2_10policy_hubIdjN4cuda3std3__44plusIdEEE10Policy1000EPdSC_iS9_ddNS7_10__identityEEEvT0_T1_T2_T3_T4_T6_,@function
        .size           _ZN3cub18CUB_300001_SM_10006detail6reduce28DeviceReduceSingleTileKernelINS2_10policy_hubIdjN4cuda3std3__44plusIdEEE10Policy1000EPdSC_iS9_ddNS7_10__identityEEEvT0_T1_T2_T3_T4_T6_,(.L_x_185 - _ZN3cub18CUB_300001_SM_10006detail6reduce28DeviceReduceSingleTileKernelINS2_10policy_hubIdjN4cuda3std3__44plusIdEEE10Policy1000EPdSC_iS9_ddNS7_10__identityEEEvT0_T1_T2_T3_T4_T6_)
        .other          _ZN3cub18CUB_300001_SM_10006detail6reduce28DeviceReduceSingleTileKernelINS2_10policy_hubIdjN4cuda3std3__44plusIdEEE10Policy1000EPdSC_iS9_ddNS7_10__identityEEEvT0_T1_T2_T3_T4_T6_,@"STO_CUDA_ENTRY STV_DEFAULT"
_ZN3cub18CUB_300001_SM_10006detail6reduce28DeviceReduceSingleTileKernelINS2_10policy_hubIdjN4cuda3std3__44plusIdEEE10Policy1000EPdSC_iS9_ddNS7_10__identityEEEvT0_T1_T2_T3_T4_T6_:
.text._ZN3cub18CUB_300001_SM_10006detail6reduce28DeviceReduceSingleTileKernelINS2_10policy_hubIdjN4cuda3std3__44plusIdEEE10Policy1000EPdSC_iS9_ddNS7_10__identityEEEvT0_T1_T2_T3_T4_T6_:
        /* <DEDUP_REMOVED lines=13> */
.L_x_89:
        /* <DEDUP_REMOVED lines=13> */
.L_x_93:
[----:B------:R-:W-:Y:S05]  /*01a0*/  BSYNC.RECONVERGENT B1 ;  /* 0x0000000000017941 */ /* 0x000fea0003800200 */
.L_x_92:
[----:B------:R-:W-:Y:S01]  /*01b0*/  ISETP.GE.AND P0, PT, R5, R4, PT ;  /* 0x000000040500720c */ /* 0x000fe20003f06270 */
[----:B------:R-:W-:-:S12]  /*01c0*/  BSSY.RECONVERGENT B1, `(.L_x_94) ;  /* 0x0000078000017945 */ /* 0x000fd80003800200 */
[----:B------:R-:W-:Y:S05]  /*01d0*/  @P0 BRA `(.L_x_95) ;  /* 0x0000000400d80947 */ /* 0x000fea0003800000 */
[----:B------:R-:W-:Y:S01]  /*01e0*/  LOP3.LUT R9, RZ, R5, RZ, 0x33, !PT ;  /* 0x00000005ff097212 */ /* 0x000fe200078e33ff */
[----:B------:R-:W-:Y:S04]  /*01f0*/  BSSY.RECONVERGENT B2, `(.L_x_96) ;  /* 0x0000019000027945 */ /* 0x000fe80003800200 */
[----:B------:R-:W-:-:S04]  /*0200*/  IMAD.IADD R9, R9, 0x1, R4 ;  /* 0x0000000109097824 */ /* 0x000fc800078e0204 */
[C---:B------:R-:W-:Y:S01]  /*0210*/  IMAD.HI.U32 R0, R9.reuse, -0x33333333, RZ ;  /* 0xcccccccd09007827 */ /* 0x040fe200078e00ff */
[----:B------:R-:W-:-:S04]  /*0220*/  ISETP.GE.U32.AND P0, PT, R9, 0x780, PT ;  /* 0x000007800900780c */ /* 0x000fc80003f06070 */
[----:B------:R-:W-:-:S04]  /*0230*/  SHF.R.U32.HI R0, RZ, 0x9, R0 ;  /* 0x00000009ff007819 */ /* 0x000fc80000011600 */
[----:B------:R-:W-:-:S04]  /*0240*/  LOP3.LUT R2, R0, 0x3, RZ, 0xc0, !PT ;  /* 0x0000000300027812 */ /* 0x000fc800078ec0ff */
[----:B------:R-:W-:-:S13]  /*0250*/  ISETP.NE.AND P1, PT, R2, 0x3, PT ;  /* 0x000000030200780c */ /* 0x000fda0003f25270 */
[----:B------:R-:W-:Y:S05]  /*0260*/  @!P1 BRA `(.L_x_97) ;  /* 0x0000000000449947 */ /* 0x000fea0003800000 */
[----:B------:R-:W0:Y:S01]  /*0270*/  LDC.64 R8, c[0x0][0x380] ;  /* 0x0000e000ff087b82 */ /* 0x000e220000000a00 */
[----:B------:R-:W-:-:S05]  /*0280*/  VIADD R0, R0, 0x1 ;  /* 0x0000000100007836 */ /* 0x000fca0000000000 */
[----:B------:R-:W-:-:S05]  /*0290*/  LOP3.LUT R0, R0, 0x3, RZ, 0xc0, !PT ;  /* 0x0000000300007812 */ /* 0x000fca00078ec0ff */
[----:B------:R-:W-:Y:S02]  /*02a0*/  IMAD.MOV R0, RZ, RZ, -R0 ;  /* 0x000000ffff007224 */ /* 0x000fe400078e0a00 */
[----:B0-----:R-:W-:-:S04]  /*02b0*/  IMAD.WIDE.U32 R8, R5, 0x8, R8 ;  /* 0x0000000805087825 */ /* 0x001fc800078e0008 */
[----:B------:R-:W-:Y:S02]  /*02c0*/  IMAD.MOV.U32 R2, RZ, RZ, R8 ;  /* 0x000000ffff027224 */ /* 0x000fe400078e0008 */
[----:B------:R-:W-:-:S07]  /*02d0*/  IMAD.MOV.U32 R11, RZ, RZ, R9 ;  /* 0x000000ffff0b7224 */ /* 0x000fce00078e0009 */
.L_x_98:
        /* <DEDUP_REMOVED lines=10> */
.L_x_97:
[----:B------:R-:W-:Y:S05]  /*0380*/  BSYNC.RECONVERGENT B2 ;  /* 0x0000000000027941 */ /* 0x000fea0003800200 */
.L_x_96:
        /* <DEDUP_REMOVED lines=8> */
.L_x_101:
        /* <DEDUP_REMOVED lines=43> */
.L_x_100:
[----:B------:R-:W-:Y:S05]  /*06c0*/  BSYNC.RECONVERGENT B2 ;  /* 0x0000000000027941 */ /* 0x000fea0003800200 */
.L_x_99:
        /* <DEDUP_REMOVED lines=26> */
.L_x_103:
[----:B------:R-:W-:Y:S05]  /*0870*/  BSYNC.RECONVERGENT B2 ;  /* 0x0000000000027941 */ /* 0x000fea0003800200 */
.L_x_102:
        /* <DEDUP_REMOVED lines=12> */
.L_x_95:
[----:B------:R-:W-:Y:S05]  /*0940*/  BSYNC.RECONVERGENT B1 ;  /* 0x0000000000017941 */ /* 0x000fea0003800200 */
.L_x_94:
        /* <DEDUP_REMOVED lines=47> */
[----:B------:R-:W0:Y:S04]  /*0c40*/  LDS.128 R8, [UR4+0x20] ;  /* 0x00002004ff087984 */ /* 0x000e280008000c00 */
[----:B------:R-:W1:Y:S04]  /*0c50*/  LDS.128 R16, [UR4+0x30] ;  /* 0x00003004ff107984 */ /* 0x000e680008000c00 */
[----:B--2---:R-:W2:Y:S01]  /*0c60*/  LDS.128 R4, [UR4+0x40] ;  /* 0x00004004ff047984 */ /* 0x004ea20008000c00 */
[----:B0-----:R-:W-:-:S03]  /*0c70*/  DADD R8, R12, R8 ;  /* 0x000000000c087229 */ /* 0x001fc60000000008 */
[----:B------:R-:W-:Y:S05]  /*0c80*/  LDS.128 R12, [UR4+0x60] ;  /* 0x00006004ff0c7984 */ /* 0x000fea0008000c00 */
[----:B------:R-:W-:Y:S02]  /*0c90*/  DADD R2, R8, R10 ;  /* 0x0000000008027229 */ /* 0x000fe4000000000a */
[----:B------:R-:W0:Y:S06]  /*0ca0*/  LDS.128 R8, [UR4+0x50] ;  /* 0x00005004ff087984 */ /* 0x000e2c0008000c00 */
[----:B-1----:R-:W-:-:S08]  /*0cb0*/  DADD R2, R2, R16 ;  /* 0x0000000002027229 */ /* 0x002fd00000000010 */
[----:B------:R-:W-:-:S08]  /*0cc0*/  DADD R2, R2, R18 ;  /* 0x0000000002027229 */ /* 0x000fd00000000012 */
[----:B--2---:R-:W-:-:S08]  /*0cd0*/  DADD R2, R2, R4 ;  /* 0x0000000002027229 */ /* 0x004fd00000000004 */
[----:B------:R-:W-:Y:S01]  /*0ce0*/  DADD R2, R2, R6 ;  /* 0x0000000002027229 */ /* 0x000fe20000000006 */
[----:B------:R-:W1:Y:S07]  /*0cf0*/  LDS.128 R4, [UR4+0x70] ;  /* 0x00007004ff047984 */ /* 0x000e6e0008000c00 */
[----:B0-----:R-:W-:-:S08]  /*0d00*/  DADD R2, R2, R8 ;  /* 0x0000000002027229 */ /* 0x001fd00000000008 */
[----:B------:R-:W-:Y:S01]  /*0d10*/  DADD R2, R2, R10 ;  /* 0x0000000002027229 */ /* 0x000fe2000000000a */
[----:B------:R-:W0:Y:S07]  /*0d20*/  LDS.128 R8, [UR4+0x80] ;  /* 0x00008004ff087984 */ /* 0x000e2e0008000c00 */
[----:B------:R-:W-:-:S08]  /*0d30*/  DADD R2, R2, R12 ;  /* 0x0000000002027229 */ /* 0x000fd0000000000c */
[----:B------:R-:W-:Y:S01]  /*0d40*/  DADD R2, R2, R14 ;  /* 0x0000000002027229 */ /* 0x000fe2000000000e */
[----:B------:R-:W2:Y:S07]  /*0d50*/  LDS.128 R12, [UR4+0x90] ;  /* 0x00009004ff0c7984 */ /* 0x000eae0008000c00 */
[----:B-1----:R-:W-:-:S08]  /*0d60*/  DADD R2, R2, R4 ;  /* 0x0000000002027229 */ /* 0x002fd00000000004 */
[----:B------:R-:W-:Y:S01]  /*0d70*/  DADD R2, R2, R6 ;  /* 0x0000000002027229 */ /* 0x000fe20000000006 */
[----:B------:R-:W1:Y:S07]  /*0d80*/  LDS.128 R4, [UR4+0xa0] ;  /* 0x0000a004ff047984 */ /* 0x000e6e0008000c00 */
[----:B0-----:R-:W-:Y:S01]  /*0d90*/  DADD R2, R2, R8 ;  /* 0x0000000002027229 */ /* 0x001fe20000000008 */
[----:B------:R-:W0:Y:S07]  /*0da0*/  LDS.64 R8, [UR4+0xb0] ;  /* 0x0000b004ff087984 */ /* 0x000e2e0008000a00 */
[----:B------:R-:W-:-:S08]  /*0db0*/  DADD R2, R2, R10 ;  /* 0x0000000002027229 */ /* 0x000fd0000000000a */
[----:B--2---:R-:W-:-:S08]  /*0dc0*/  DADD R2, R2, R12 ;  /* 0x0000000002027229 */ /* 0x004fd0000000000c */
[----:B------:R-:W-:-:S08]  /*0dd0*/  DADD R2, R2, R14 ;  /* 0x0000000002027229 */ /* 0x000fd0000000000e */
[----:B-1----:R-:W-:-:S08]  /*0de0*/  DADD R2, R2, R4 ;  /* 0x0000000002027229 */ /* 0x002fd00000000004 */
[----:B------:R-:W-:-:S08]  /*0df0*/  DADD R2, R2, R6 ;  /* 0x0000000002027229 */ /* 0x000fd00000000006 */
[----:B0-----:R-:W-:Y:S01]  /*0e00*/  DADD R12, R2, R8 ;  /* 0x00000000020c7229 */ /* 0x001fe20000000008 */
[----:B------:R-:W-:Y:S10]  /*0e10*/  BRA `(.L_x_105) ;  /* 0x0000001800487947 */ /* 0x000ff40003800000 */
.L_x_104:
        /* <DEDUP_REMOVED lines=32> */
[----:B------:R-:W-:Y:S01]  /*1020*/  VIADD R0, R2, 0x10 ;  /* 0x0000001002007836 */ /* 0x000fe20000000000 */
[----:B------:R-:W-:Y:S02]  /*1030*/  @!P1 SHF.R.U32.HI R2, RZ, 0x2, R3 ;  /* 0x00000002ff029819 */ /* 0x000fe40000011603 */
[----:B------:R-:W1:Y:S02]  /*1040*/  SHFL.DOWN PT, R7, R11, 0x8, R5 ;  /* 0x090000000b077989 */ /* 0x000e6400000e0005 */
[----:B------:R-:W-:Y:S01]  /*1050*/  @!P1 LOP3.LUT R2, R2, 0xf8, RZ, 0xc0, !PT ;  /* 0x000000f802029812 */ /* 0x000fe200078ec0ff */
[----:B-1----:R-:W-:-:S10]  /*1060*/  DADD R6, R6, R10 ;  /* 0x0000000006067229 */ /* 0x002fd4000000000a */
[----:B------:R-:W-:Y:S02]  /*1070*/  FSEL R8, R10, R6, P0 ;  /* 0x000000060a087208 */ /* 0x000fe40000000000 */
[----:B------:R-:W-:Y:S02]  /*1080*/  FSEL R9, R11, R7, P0 ;  /* 0x000000070b097208 */ /* 0x000fe40000000000 */
[----:B------:R-:W-:Y:S01]  /*1090*/  @!P1 MOV R10, 0x400 ;  /* 0x00000400000a9802 */ /* 0x000fe20000000f00 */
[----:B------:R-:W-:Y:S01]  /*10a0*/  SHFL.DOWN PT, R6, R8, 0x10, R5 ;  /* 0x0a00000008067989 */ /* 0x000fe200000e0005 */
[----:B------:R-:W-:Y:S02]  /*10b0*/  ISETP.GT.AND P0, PT, R0, R5, PT ;  /* 0x000000050000720c */ /* 0x000fe40003f04270 */
[----:B0-----:R-:W-:Y:S01]  /*10c0*/  @!P1 LEA R11, R13, R10, 0x18 ;  /* 0x0000000a0d0b9211 */ /* 0x001fe200078ec0ff */
        /* <DEDUP_REMOVED lines=13> */
[----:B------:R-:W0:Y:S04]  /*11a0*/  LDS.128 R16, [UR4+0x20] ;  /* 0x00002004ff107984 */ /* 0x000e280008000c00 */
[----:B-1----:R-:W1:Y:S01]  /*11b0*/  LDS.128 R8, [UR4+0x30] ;  /* 0x00003004ff087984 */ /* 0x002e620008000c00 */
[----:B0-----:R-:W-:-:S10]  /*11c0*/  DADD R16, R12, R16 ;  /* 0x000000000c107229 */ /* 0x001fd40000000010 */
[----:B------:R-:W-:Y:S02]  /*11d0*/  FSEL R2, R16, R12, P1 ;  /* 0x0000000c10027208 */ /* 0x000fe40000800000 */
[----:B------:R-:W-:Y:S02]  /*11e0*/  FSEL R3, R17, R13, P1 ;  /* 0x0000000d11037208 */ /* 0x000fe40000800000 */
[----:B------:R-:W-:Y:S01]  /*11f0*/  ISETP.GT.AND P1, PT, R4, 0x40, PT ;  /* 0x000000400400780c */ /* 0x000fe20003f24270 */
[----:B------:R-:W0:Y:S03]  /*1200*/  LDS.128 R12, [UR4+0x40] ;  /* 0x00004004ff0c7984 */ /* 0x000e260008000c00 */
        /* <DEDUP_REMOVED lines=65> */
[----:B------:R-:W1:Y:S01]  /*1620*/  LDS.64 R2, [UR4+0xb0] ;  /* 0x0000b004ff027984 */ /* 0x000e620008000a00 */
        /* <DEDUP_REMOVED lines=11> */
[----:B------:R-:W-:Y:S01]  /*16e0*/  FSEL R13, R3, R7, P1 ;  /* 0x00000007030d7208 */ /* 0x000fe20000800000 */
[----:B------:R-:W-:Y:S06]  /*16f0*/  BRA `(.L_x_105) ;  /* 0x0000001000107947 */ /* 0x000fec0003800000 */
.L_x_91:
[----:B------:R-:W0:Y:S01]  /*1700*/  S2R R0, SR_TID.X ;  /* 0x0000000000007919 */ /* 0x000e220000002100 */
[----:B------:R-:W0:Y:S02]  /*1710*/  LDC.64 R6, c[0x0][0x380] ;  /* 0x0000e000ff067b82 */ /* 0x000e240000000a00 */
[----:B0-----:R-:W-:-:S05]  /*1720*/  IMAD.WIDE.U32 R6, R0, 0x8, R6 ;  /* 0x0000000800067825 */ /* 0x001fca00078e0006 */
[----:B------:R-:W2:Y:S04]  /*1730*/  LDG.E.64.CONSTANT R20, desc[UR6][R6.64] ;  /* 0x0000000606147981 */ /* 0x000ea8000c1e9b00 */
[----:B------:R-:W2:Y:S04]  /*1740*/  LDG.E.64.CONSTANT R2, desc[UR6][R6.64+0x1400] ;  /* 0x0014000606027981 */ /* 0x000ea8000c1e9b00 */
[----:B------:R-:W3:Y:S04]  /*1750*/  LDG.E.64.CONSTANT R8, desc[UR6][R6.64+0x2800] ;  /* 0x0028000606087981 */ /* 0x000ee8000c1e9b00 */
[----:B------:R-:W4:Y:S04]  /*1760*/  LDG.E.64.CONSTANT R10, desc[UR6][R6.64+0x3c00] ;  /* 0x003c0006060a7981 */ /* 0x000f28000c1e9b00 */
[----:B------:R-:W5:Y:S04]  /*1770*/  LDG.E.64.CONSTANT R12, desc[UR6][R6.64+0x5000] ;  /* 0x00500006060c7981 */ /* 0x000f68000c1e9b00 */
[----:B------:R-:W5:Y:S04]  /*1780*/  LDG.E.64.CONSTANT R14, desc[UR6][R6.64+0x6400] ;  /* 0x00640006060e7981 */ /* 0x000f68000c1e9b00 */
[----:B------:R-:W5:Y:S04]  /*1790*/  LDG.E.64.CONSTANT R16, desc[UR6][R6.64+0x7800] ;  /* 0x0078000606107981 */ /* 0x000f68000c1e9b00 */
[----:B------:R-:W5:Y:S01]  /*17a0*/  LDG.E.64.CONSTANT R18, desc[UR6][R6.64+0x8c00] ;  /* 0x008c000606127981 */ /* 0x000f62000c1e9b00 */
[----:B------:R-:W-:Y:S01]  /*17b0*/  ISETP.GE.U32.AND P0, PT, R4, 0x2800, PT ;  /* 0x000028000400780c */ /* 0x000fe20003f06070 */
[----:B--2---:R-:W-:-:S08]  /*17c0*/  DADD R2, R20, R2 ;  /* 0x0000000014027229 */ /* 0x004fd00000000002 */
[----:B---3--:R-:W-:Y:S01]  /*17d0*/  DADD R2, R8, R2 ;  /* 0x0000000008027229 */ /* 0x008fe20000000002 */
[----:B------:R-:W-:-:S07]  /*17e0*/  IMAD.MOV.U32 R9, RZ, RZ, 0x1400 ;  /* 0x00001400ff097424 */ /* 0x000fce00078e00ff */
[----:B----4-:R-:W-:-:S08]  /*17f0*/  DADD R2, R10, R2 ;  /* 0x000000000a027229 */ /* 0x010fd00000000002 */
[----:B-----5:R-:W-:-:S08]  /*1800*/  DADD R2, R12, R2 ;  /* 0x000000000c027229 */ /* 0x020fd00000000002 */
[----:B------:R-:W-:-:S08]  /*1810*/  DADD R2, R14, R2 ;  /* 0x000000000e027229 */ /* 0x000fd00000000002 */
[----:B------:R-:W-:-:S08]  /*1820*/  DADD R2, R16, R2 ;  /* 0x0000000010027229 */ /* 0x000fd00000000002 */
[----:B------:R-:W-:Y:S01]  /*1830*/  DADD R2, R18, R2 ;  /* 0x0000000012027229 */ /* 0x000fe20000000002 */
[----:B------:R-:W-:Y:S10]  /*1840*/  @!P0 BRA `(.L_x_106) ;  /* 0x00000000006c8947 */ /* 0x000ff40003800000 */
[----:B------:R-:W0:Y:S01]  /*1850*/  LDC R26, c[0x0][0x390] ;  /* 0x0000e400ff1a7b82 */ /* 0x000e220000000800 */
[----:B------:R-:W-:Y:S02]  /*1860*/  VIADD R8, R4, 0xffffec00 ;  /* 0xffffec0004087836 */ /* 0x000fe40000000000 */
[----:B------:R-:W-:-:S07]  /*1870*/  IMAD.MOV.U32 R9, RZ, RZ, 0x1400 ;  /* 0x00001400ff097424 */ /* 0x000fce00078e00ff */
.L_x_108:
[----:B------:R-:W-:-:S05]  /*1880*/  IMAD.WIDE R12, R9, 0x8, R6 ;  /* 0x00000008090c7825 */ /* 0x000fca00078e0206 */
[----:B------:R-:W2:Y:S04]  /*1890*/  LDG.E.64.CONSTANT R4, desc[UR6][R12.64] ;  /* 0x000000060c047981 */ /* 0x000ea8000c1e9b00 */
[----:B------:R-:W3:Y:S04]  /*18a0*/  LDG.E.64.CONSTANT R14, desc[UR6][R12.64+0x1400] ;  /* 0x001400060c0e7981 */ /* 0x000ee8000c1e9b00 */
[----:B------:R-:W4:Y:S04]  /*18b0*/  LDG.E.64.CONSTANT R16, desc[UR6][R12.64+0x2800] ;  /* 0x002800060c107981 */ /* 0x000f28000c1e9b00 */
[----:B------:R-:W5:Y:S04]  /*18c0*/  LDG.E.64.CONSTANT R18, desc[UR6][R12.64+0x3c00] ;  /* 0x003c00060c127981 */ /* 0x000f68000c1e9b00 */
        /* <DEDUP_REMOVED lines=8> */
[----:B------:R-:W-:-:S08]  /*1950*/  DADD R4, R20, R4 ;  /* 0x0000000014047229 */ /* 0x000fd00000000004 */
[----:B------:R-:W-:Y:S01]  /*1960*/  DADD R22, R22, R4 ;  /* 0x0000000016167229 */ /* 0x000fe20000000004 */
[----:B0-----:R-:W-:-:S04]  /*1970*/  IMAD.MOV.U32 R4, RZ, RZ, R26 ;  /* 0x000000ffff047224 */ /* 0x001fc800078e001a */
[----:B------:R-:W-:-:S03]  /*1980*/  IMAD.IADD R2, R4, 0x1, -R9 ;  /* 0x0000000104027824 */ /* 0x000fc600078e0a09 */
[----:B------:R-:W-:Y:S02]  /*1990*/  DADD R22, R24, R22 ;  /* 0x0000000018167229 */ /* 0x000fe40000000016 */
[----:B------:R-:W-:-:S06]  /*19a0*/  ISETP.GE.AND P0, PT, R2, 0x1400, PT ;  /* 0x000014000200780c */ /* 0x000fcc0003f06270 */
[----:B------:R-:W-:-:S07]  /*19b0*/  DADD R2, R10, R22 ;  /* 0x000000000a027229 */ /* 0x000fce0000000016 */
[----:B------:R-:W-:Y:S05]  /*19c0*/  @!P0 BRA `(.L_x_107) ;  /* 0x0000000800348947 */ /* 0x000fea0003800000 */
[----:B------:R-:W-:-:S05]  /*19d0*/  VIADD R9, R9, 0x1400 ;  /* 0x0000140009097836 */ /* 0x000fca0000000000 */
[----:B------:R-:W-:-:S13]  /*19e0*/  ISETP.GT.AND P0, PT, R9, R8, PT ;  /* 0x000000080900720c */ /* 0x000fda0003f04270 */
[----:B------:R-:W-:Y:S05]  /*19f0*/  @!P0 BRA `(.L_x_108) ;  /* 0xfffffffc00a08947 */ /* 0x000fea000383ffff */
.L_x_106:
[----:B------:R-:W-:-:S13]  /*1a00*/  ISETP.GE.AND P0, PT, R9, R4, PT ;  /* 0x000000040900720c */ /* 0x000fda0003f06270 */
[----:B------:R-:W-:Y:S05]  /*1a10*/  @P0 BRA `(.L_x_107) ;  /* 0x0000000800200947 */ /* 0x000fea0003800000 */
[----:B------:R-:W-:Y:S01]  /*1a20*/  IMAD.IADD R39, R4, 0x1, -R9 ;  /* 0x0000000104277824 */ /* 0x000fe200078e0a09 */
[----:B------:R-:W-:Y:S04]  /*1a30*/  BSSY.RECONVERGENT B1, `(.L_x_107) ;  /* 0x0000086000017945 */ /* 0x000fe80003800200 */
[----:B------:R-:W-:-:S13]  /*1a40*/  ISETP.GE.AND P0, PT, R0, R39, PT ;  /* 0x000000270000720c */ /* 0x000fda0003f06270 */
[----:B------:R-:W-:Y:S05]  /*1a50*/  @P0 BRA `(.L_x_109) ;  /* 0x00000008000c0947 */ /* 0x000fea0003800000 */
[----:B------:R-:W-:Y:S01]  /*1a60*/  LOP3.LUT R5, RZ, R0, RZ, 0x33, !PT ;  /* 0x00000000ff057212 */ /* 0x000fe200078e33ff */
[----:B------:R-:W-:Y:S01]  /*1a70*/  BSSY.RECONVERGENT B2, `(.L_x_110) ;  /* 0x0000017000027945 */ /* 0x000fe20003800200 */
[----:B------:R-:W-:Y:S02]  /*1a80*/  IMAD.MOV.U32 R38, RZ, RZ, R0 ;  /* 0x000000ffff267224 */ /* 0x000fe400078e0000 */
[----:B------:R-:W-:-:S04]  /*1a90*/  IADD3 R5, PT, PT, -R9, R4, R5 ;  /* 0x0000000409057210 */ /* 0x000fc80007ffe105 */
[C---:B------:R-:W-:Y:S01]  /*1aa0*/  ISETP.GE.U32.AND P1, PT, R5.reuse, 0x780, PT ;  /* 0x000007800500780c */ /* 0x040fe20003f26070 */
[----:B------:R-:W-:-:S05]  /*1ab0*/  IMAD.HI.U32 R4, R5, -0x33333333, RZ ;  /* 0xcccccccd05047827 */ /* 0x000fca00078e00ff */
[----:B------:R-:W-:-:S04]  /*1ac0*/  SHF.R.U32.HI R4, RZ, 0x9, R4 ;  /* 0x00000009ff047819 */ /* 0x000fc80000011604 */
[----:B------:R-:W-:-:S04]  /*1ad0*/  LOP3.LUT R6, R4, 0x3, RZ, 0xc0, !PT ;  /* 0x0000000304067812 */ /* 0x000fc800078ec0ff */
[----:B------:R-:W-:-:S13]  /*1ae0*/  ISETP.NE.AND P0, PT, R6, 0x3, PT ;  /* 0x000000030600780c */ /* 0x000fda0003f05270 */
[----:B------:R-:W-:Y:S05]  /*1af0*/  @!P0 BRA `(.L_x_111) ;  /* 0x0000000000388947 */ /* 0x000fea0003800000 */
[----:B------:R-:W0:Y:S01]  /*1b00*/  LDC.64 R6, c[0x0][0x380] ;  /* 0x0000e000ff067b82 */ /* 0x000e220000000a00 */
[----:B------:R-:W-:Y:S02]  /*1b10*/  VIADD R4, R4, 0x1 ;  /* 0x0000000104047836 */ /* 0x000fe40000000000 */
[----:B------:R-:W-:Y:S02]  /*1b20*/  IMAD.IADD R11, R0, 0x1, R9 ;  /* 0x00000001000b7824 */ /* 0x000fe400078e0209 */
[----:B------:R-:W-:Y:S01]  /*1b30*/  IMAD.MOV.U32 R38, RZ, RZ, R0 ;  /* 0x000000ffff267224 */ /* 0x000fe200078e0000 */
[----:B------:R-:W-:-:S05]  /*1b40*/  LOP3.LUT R4, R4, 0x3, RZ, 0xc0, !PT ;  /* 0x0000000304047812 */ /* 0x000fca00078ec0ff */
[----:B------:R-:W-:-:S07]  /*1b50*/  IMAD.MOV R8, RZ, RZ, -R4 ;  /* 0x000000ffff087224 */ /* 0x000fce00078e0a04 */
.L_x_112:
[----:B0-----:R-:W-:-:S06]  /*1b60*/  IMAD.WIDE.U32 R4, R11, 0x8, R6 ;  /* 0x000000080b047825 */ /* 0x001fcc00078e0006 */
[----:B------:R-:W2:Y:S01]  /*1b70*/  LDG.E.64.CONSTANT R4, desc[UR6][R4.64] ;  /* 0x0000000604047981 */ /* 0x000ea2000c1e9b00 */
[----:B------:R-:W-:Y:S02]  /*1b80*/  VIADD R8, R8, 0x1 ;  /* 0x0000000108087836 */ /* 0x000fe40000000000 */
[----:B------:R-:W-:Y:S02]  /*1b90*/  VIADD R38, R38, 0x280 ;  /* 0x0000028026267836 */ /* 0x000fe40000000000 */
[----:B------:R-:W-:Y:S01]  /*1ba0*/  VIADD R11, R11, 0x280 ;  /* 0x000002800b0b7836 */ /* 0x000fe20000000000 */
[----:B------:R-:W-:Y:S01]  /*1bb0*/  ISETP.NE.AND P0, PT, R8, RZ, PT ;  /* 0x000000ff0800720c */ /* 0x000fe20003f05270 */
[----:B--2---:R-:W-:-:S12]  /*1bc0*/  DADD R2, R4, R2 ;  /* 0x0000000004027229 */ /* 0x004fd80000000002 */
[----:B------:R-:W-:Y:S05]  /*1bd0*/  @P0 BRA `(.L_x_112) ;  /* 0xfffffffc00e00947 */ /* 0x000fea000383ffff */
.L_x_111:
[----:B------:R-:W-:Y:S05]  /*1be0*/  BSYNC.RECONVERGENT B2 ;  /* 0x0000000000027941 */ /* 0x000fea0003800200 */
.L_x_110:
[----:B------:R-:W-:Y:S05]  /*1bf0*/  @!P1 BRA `(.L_x_109) ;  /* 0x0000000400a49947 */ /* 0x000fea0003800000 */
[----:B------:R-:W0:Y:S01]  /*1c00*/  LDCU.64 UR4, c[0x0][0x380] ;  /* 0x00007000ff0477ac */ /* 0x000e220008000a00 */
[----:B------:R-:W-:Y:S01]  /*1c10*/  IMAD.IADD R7, R39, 0x1, -R38 ;  /* 0x0000000127077824 */ /* 0x000fe200078e0a26 */
[C---:B------:R-:W-:Y:S01]  /*1c20*/  IADD3 R5, P0, PT, R38.reuse, R9, RZ ;  /* 0x0000000926057210 */ /* 0x040fe20007f1e0ff */
[----:B------:R-:W-:Y:S01]  /*1c30*/  BSSY.RECONVERGENT B2, `(.L_x_113) ;  /* 0x000003a000027945 */ /* 0x000fe20003800200 */
[----:B------:R-:W-:Y:S02]  /*1c40*/  IMAD.IADD R40, R38, 0x1, R9 ;  /* 0x0000000126287824 */ /* 0x000fe400078e0209 */
        /* <DEDUP_REMOVED lines=10> */
.L_x_115:
[----:B------:R-:W0:Y:S01]  /*1cf0*/  LDC.64 R30, c[0x0][0x380] ;  /* 0x0000e000ff1e7b82 */ /* 0x000e220000000a00 */
[----:B------:R-:W2:Y:S04]  /*1d00*/  LDG.E.64.CONSTANT R8, desc[UR6][R4.64+-0x1400] ;  /* 0xffec000604087981 */ /* 0x000ea8000c1e9b00 */
[----:B------:R-:W3:Y:S01]  /*1d10*/  LDG.E.64.CONSTANT R10, desc[UR6][R4.64] ;  /* 0x00000006040a7981 */ /* 0x000ee2000c1e9b00 */
[----:B------:R-:W-:-:S03]  /*1d20*/  VIADD R15, R40, 0xa00 ;  /* 0x00000a00280f7836 */ /* 0x000fc60000000000 */
[----:B------:R-:W4:Y:S04]  /*1d30*/  LDG.E.64.CONSTANT R12, desc[UR6][R4.64+0x1400] ;  /* 0x00140006040c7981 */ /* 0x000f28000c1e9b00 */
[----:B------:R-:W5:Y:S04]  /*1d40*/  LDG.E.64.CONSTANT R16, desc[UR6][R4.64+0x3c00] ;  /* 0x003c000604107981 */ /* 0x000f68000c1e9b00 */
[----:B------:R-:W5:Y:S01]  /*1d50*/  LDG.E.64.CONSTANT R18, desc[UR6][R4.64+0x5000] ;  /* 0x0050000604127981 */ /* 0x000f62000c1e9b00 */
[----:B------:R-:W-:-:S03]  /*1d60*/  VIADD R23, R40, 0x1400 ;  /* 0x0000140028177836 */ /* 0x000fc60000000000 */
[----:B------:R-:W5:Y:S01]  /*1d70*/  LDG.E.64.CONSTANT R20, desc[UR6][R4.64+0x6400] ;  /* 0x0064000604147981 */ /* 0x000f62000c1e9b00 */
[----:B0-----:R-:W-:-:S03]  /*1d80*/  IMAD.WIDE.U32 R6, R40, 0x8, R30 ;  /* 0x0000000828067825 */ /* 0x001fc600078e001e */
[----:B------:R-:W5:Y:S04]  /*1d90*/  LDG.E.64.CONSTANT R24, desc[UR6][R4.64+0x8c00] ;  /* 0x008c000604187981 */ /* 0x000f68000c1e9b00 */
[----:B------:R-:W5:Y:S04]  /*1da0*/  LDG.E.64.CONSTANT R26, desc[UR6][R4.64+0xa000] ;  /* 0x00a00006041a7981 */ /* 0x000f68000c1e9b00 */
[----:B------:R-:W2:Y:S01]  /*1db0*/  LDG.E.64.CONSTANT R6, desc[UR6][R6.64] ;  /* 0x0000000606067981 */ /* 0x000ea2000c1e9b00 */
[----:B------:R-:W-:-:S03]  /*1dc0*/  IMAD.WIDE.U32 R14, R15, 0x8, R30 ;  /* 0x000000080f0e7825 */ /* 0x000fc600078e001e */
[----:B------:R-:W5:Y:S04]  /*1dd0*/  LDG.E.64.CONSTANT R28, desc[UR6][R4.64+0xb400] ;  /* 0x00b40006041c7981 */ /* 0x000f68000c1e9b00 */
[----:B------:R-:W5:Y:S01]  /*1de0*/  LDG.E.64.CONSTANT R14, desc[UR6][R14.64] ;  /* 0x000000060e0e7981 */ /* 0x000f62000c1e9b00 */
[----:B------:R-:W-:-:S03]  /*1df0*/  IMAD.WIDE.U32 R22, R23, 0x8, R30 ;  /* 0x0000000817167825 */ /* 0x000fc600078e001e */
[----:B------:R-:W5:Y:S04]  /*1e00*/  LDG.E.64.CONSTANT R34, desc[UR6][R4.64+0xf000] ;  /* 0x00f0000604227981 */ /* 0x000f68000c1e9b00 */
[----:B------:R-:W5:Y:S01]  /*1e10*/  LDG.E.64.CONSTANT R22, desc[UR6][R22.64] ;  /* 0x0000000616167981 */ /* 0x000f62000c1e9b00 */
[----:B------:R-:W-:-:S03]  /*1e20*/  VIADD R33, R40, 0x1e00 ;  /* 0x00001e0028217836 */ /* 0x000fc60000000000 */
[----:B------:R-:W5:Y:S01]  /*1e30*/  LDG.E.64.CONSTANT R36, desc[UR6][R4.64+0x10400] ;  /* 0x0104000604247981 */ /* 0x000f62000c1e9b00 */
[----:B------:R-:W-:-:S03]  /*1e40*/  IMAD.WIDE.U32 R30, R33, 0x8, R30 ;  /* 0x00000008211e7825 */ /* 0x000fc600078e001e */
[----:B------:R0:W5:Y:S04]  /*1e50*/  LDG.E.64.CONSTANT R32, desc[UR6][R4.64+0xdc00] ;  /* 0x00dc000604207981 */ /* 0x000168000c1e9b00 */
[----:B------:R-:W5:Y:S01]  /*1e60*/  LDG.E.64.CONSTANT R30, desc[UR6][R30.64] ;  /* 0x000000061e1e7981 */ /* 0x000f62000c1e9b00 */
[----:B------:R-:W-:-:S05]  /*1e70*/  VIADD R38, R38, 0x2800 ;  /* 0x0000280026267836 */ /* 0x000fca0000000000 */
[----:B------:R-:W-:Y:S02]  /*1e80*/  ISETP.GE.AND P1, PT, R38, R41, PT ;  /* 0x000000292600720c */ /* 0x000fe40003f26270 */
[----:B0-----:R-:W-:Y:S01]  /*1e90*/  IADD3 R4, P2, PT, R4, 0x14000, RZ ;  /* 0x0001400004047810 */ /* 0x001fe20007f5e0ff */
[----:B------:R-:W-:-:S04]  /*1ea0*/  VIADD R40, R40, 0x2800 ;  /* 0x0000280028287836 */ /* 0x000fc80000000000 */
[----:B------:R-:W-:Y:S01]  /*1eb0*/  IMAD.X R5, RZ, RZ, R5, P2 ;  /* 0x000000ffff057224 */ /* 0x000fe200010e0605 */
[----:B--2---:R-:W-:-:S08]  /*1ec0*/  DADD R6, R6, R2 ;  /* 0x0000000006067229 */ /* 0x004fd00000000002 */
[----:B------:R-:W-:-:S08]  /*1ed0*/  DADD R6, R6, R8 ;  /* 0x0000000006067229 */ /* 0x000fd00000000008 */
[----:B---3--:R-:W-:-:S08]  /*1ee0*/  DADD R6, R6, R10 ;  /* 0x0000000006067229 */ /* 0x008fd0000000000a */
[----:B----4-:R-:W-:-:S08]  /*1ef0*/  DADD R6, R6, R12 ;  /* 0x0000000006067229 */ /* 0x010fd0000000000c */
        /* <DEDUP_REMOVED lines=13> */
.L_x_114:
[----:B------:R-:W-:Y:S05]  /*1fd0*/  BSYNC.RECONVERGENT B2 ;  /* 0x0000000000027941 */ /* 0x000fea0003800200 */
.L_x_113:
[----:B------:R-:W-:Y:S01]  /*1fe0*/  IMAD.IADD R6, R39, 0x1, -R38 ;  /* 0x0000000127067824 */ /* 0x000fe200078e0a26 */
[----:B------:R-:W-:Y:S04]  /*1ff0*/  BSSY.RECONVERGENT B2, `(.L_x_116) ;  /* 0x000001d000027945 */ /* 0x000fe80003800200 */
[----:B------:R-:W-:-:S13]  /*2000*/  ISETP.GT.AND P1, PT, R6, 0xa00, PT ;  /* 0x00000a000600780c */ /* 0x000fda0003f24270 */
[----:B------:R-:W-:Y:S05]  /*2010*/  @!P1 BRA `(.L_x_117) ;  /* 0x0000000000689947 */ /* 0x000fea0003800000 */
[----:B------:R-:W0:Y:S01]  /*2020*/  LDC.64 R14, c[0x0][0x380] ;  /* 0x0000e000ff0e7b82 */ /* 0x000e220000000a00 */
[----:B------:R-:W2:Y:S04]  /*2030*/  LDG.E.64.CONSTANT R8, desc[UR6][R4.64+-0x1400] ;  /* 0xffec000604087981 */ /* 0x000ea8000c1e9b00 */
[----:B------:R-:W3:Y:S01]  /*2040*/  LDG.E.64.CONSTANT R10, desc[UR6][R4.64] ;  /* 0x00000006040a7981 */ /* 0x000ee2000c1e9b00 */
[----:B------:R-:W-:-:S03]  /*2050*/  VIADD R17, R40, 0xa00 ;  /* 0x00000a0028117836 */ /* 0x000fc60000000000 */
[----:B------:R-:W4:Y:S04]  /*2060*/  LDG.E.64.CONSTANT R12, desc[UR6][R4.64+0x1400] ;  /* 0x00140006040c7981 */ /* 0x000f28000c1e9b00 */
[----:B------:R-:W5:Y:S04]  /*2070*/  LDG.E.64.CONSTANT R18, desc[UR6][R4.64+0x5000] ;  /* 0x0050000604127981 */ /* 0x000f68000c1e9b00 */
[----:B------:R1:W5:Y:S01]  /*2080*/  LDG.E.64.CONSTANT R20, desc[UR6][R4.64+0x6400] ;  /* 0x0064000604147981 */ /* 0x000362000c1e9b00 */
[----:B0-----:R-:W-:-:S06]  /*2090*/  IMAD.WIDE.U32 R6, R40, 0x8, R14 ;  /* 0x0000000828067825 */ /* 0x001fcc00078e000e */
[----:B------:R-:W2:Y:S01]  /*20a0*/  LDG.E.64.CONSTANT R6, desc[UR6][R6.64] ;  /* 0x0000000606067981 */ /* 0x000ea2000c1e9b00 */
[----:B------:R-:W-:-:S03]  /*20b0*/  IMAD.WIDE.U32 R14, R17, 0x8, R14 ;  /* 0x00000008110e7825 */ /* 0x000fc600078e000e */
[----:B------:R-:W5:Y:S04]  /*20c0*/  LDG.E.64.CONSTANT R16, desc[UR6][R4.64+0x3c00] ;  /* 0x003c000604107981 */ /* 0x000f68000c1e9b00 */
[----:B------:R-:W5:Y:S01]  /*20d0*/  LDG.E.64.CONSTANT R14, desc[UR6][R14.64] ;  /* 0x000000060e0e7981 */ /* 0x000f62000c1e9b00 */
[----:B------:R-:W-:Y:S01]  /*20e0*/  PLOP3.LUT P0, PT, PT, PT, PT, 0x8, 0x80 ;  /* 0x000000000080781c */ /* 0x000fe20003f0e170 */
[----:B------:R-:W-:Y:S02]  /*20f0*/  VIADD R38, R38, 0x1400 ;  /* 0x0000140026267836 */ /* 0x000fe40000000000 */
[----:B------:R-:W-:Y:S01]  /*2100*/  VIADD R40, R40, 0x1400 ;  /* 0x0000140028287836 */ /* 0x000fe20000000000 */
[----:B--2---:R-:W-:-:S08]  /*2110*/  DADD R2, R2, R6 ;  /* 0x0000000002027229 */ /* 0x004fd00000000006 */
[----:B------:R-:W-:-:S08]  /*2120*/  DADD R2, R2, R8 ;  /* 0x0000000002027229 */ /* 0x000fd00000000008 */
[----:B---3--:R-:W-:-:S08]  /*2130*/  DADD R2, R2, R10 ;  /* 0x0000000002027229 */ /* 0x008fd0000000000a */
[----:B----4-:R-:W-:-:S08]  /*2140*/  DADD R2, R2, R12 ;  /* 0x0000000002027229 */ /* 0x010fd0000000000c */
[----:B-----5:R-:W-:-:S08]  /*2150*/  DADD R2, R2, R14 ;  /* 0x0000000002027229 */ /* 0x020fd0000000000e */
[----:B------:R-:W-:Y:S01]  /*2160*/  DADD R2, R2, R16 ;  /* 0x0000000002027229 */ /* 0x000fe20000000010 */
[----:B------:R-:W-:-:S07]  /*2170*/  IADD3 R6, P1, PT, R4, 0xa000, RZ ;  /* 0x0000a00004067810 */ /* 0x000fce0007f3e0ff */
[----:B------:R-:W-:Y:S01]  /*2180*/  DADD R2, R2, R18 ;  /* 0x0000000002027229 */ /* 0x000fe20000000012 */
[----:B-1----:R-:W-:Y:S02]  /*2190*/  IMAD.X R5, RZ, RZ, R5, P1 ;  /* 0x000000ffff057224 */ /* 0x002fe400008e0605 */
[----:B------:R-:W-:-:S05]  /*21a0*/  IMAD.MOV.U32 R4, RZ, RZ, R6 ;  /* 0x000000ffff047224 */ /* 0x000fca00078e0006 */
[----:B------:R-:W-:-:S11]  /*21b0*/  DADD R2, R2, R20 ;  /* 0x0000000002027229 */ /* 0x000fd60000000014 */
.L_x_117:
[----:B------:R-:W-:Y:S05]  /*21c0*/  BSYNC.RECONVERGENT B2 ;  /* 0x0000000000027941 */ /* 0x000fea0003800200 */
.L_x_116:
[----:B------:R-:W-:-:S13]  /*21d0*/  ISETP.LT.OR P0, PT, R38, R39, P0 ;  /* 0x000000272600720c */ /* 0x000fda0000701670 */
[----:B------:R-:W-:Y:S05]  /*21e0*/  @!P0 BRA `(.L_x_109) ;  /* 0x0000000000288947 */ /* 0x000fea0003800000 */
[----:B------:R-:W0:Y:S01]  /*21f0*/  LDC.64 R6, c[0x0][0x380] ;  /* 0x0000e000ff067b82 */ /* 0x000e220000000a00 */
[----:B------:R-:W2:Y:S04]  /*2200*/  LDG.E.64.CONSTANT R8, desc[UR6][R4.64] ;  /* 0x0000000604087981 */ /* 0x000ea8000c1e9b00 */
[----:B------:R-:W3:Y:S01]  /*2210*/  LDG.E.64.CONSTANT R10, desc[UR6][R4.64+0x1400] ;  /* 0x00140006040a7981 */ /* 0x000ee2000c1e9b00 */
[----:B0-----:R-:W-:-:S03]  /*2220*/  IMAD.WIDE.U32 R40, R40, 0x8, R6 ;  /* 0x0000000828287825 */ /* 0x001fc600078e0006 */
[----:B------:R-:W4:Y:S04]  /*2230*/  LDG.E.64.CONSTANT R6, desc[UR6][R4.64+-0x1400] ;  /* 0xffec000604067981 */ /* 0x000f28000c1e9b00 */
[----:B------:R-:W5:Y:S02]  /*2240*/  LDG.E.64.CONSTANT R40, desc[UR6][R40.64] ;  /* 0x0000000628287981 */ /* 0x000f64000c1e9b00 */
[----:B-----5:R-:W-:-:S08]  /*2250*/  DADD R2, R2, R40 ;  /* 0x0000000002027229 */ /* 0x020fd00000000028 */
[----:B----4-:R-:W-:-:S08]  /*2260*/  DADD R2, R2, R6 ;  /* 0x0000000002027229 */ /* 0x010fd00000000006 */
[----:B--2---:R-:W-:-:S08]  /*2270*/  DADD R2, R2, R8 ;  /* 0x0000000002027229 */ /* 0x004fd00000000008 */
[----:B---3--:R-:W-:-:S11]  /*2280*/  DADD R2, R2, R10 ;  /* 0x0000000002027229 */ /* 0x008fd6000000000a */
.L_x_109:
[----:B------:R-:W-:Y:S05]  /*2290*/  BSYNC.RECONVERGENT B1 ;  /* 0x0000000000017941 */ /* 0x000fea0003800200 */
.L_x_107:
        /* <DEDUP_REMOVED lines=16> */
[----:B------:R-:W-:Y:S01]  /*23a0*/  SHFL.DOWN PT, R2, R4, 0x4, 0x1f ;  /* 0x08801f0004027f89 */ /* 0x000fe200000e0000 */
[----:B------:R-:W-:Y:S02]  /*23b0*/  @!P1 MOV R7, 0x400 ;  /* 0x0000040000079802 */ /* 0x000fe40000000f00 */
[----:B------:R-:W-:Y:S01]  /*23c0*/  @!P1 SHF.R.U32.HI R6, RZ, 0x2, R0 ;  /* 0x00000002ff069819 */ /* 0x000fe20000011600 */
[----:B------:R-:W0:Y:S01]  /*23d0*/  SHFL.DOWN PT, R3, R5, 0x4, 0x1f ;  /* 0x08801f0005037f89 */ /* 0x000e2200000e0000 */
[----:B-1----:R-:W-:-:S02]  /*23e0*/  @!P1 LEA R7, R12, R7, 0x18 ;  /* 0x000000070c079211 */ /* 0x002fc400078ec0ff */
[----:B------:R-:W-:-:S05]  /*23f0*/  @!P1 LOP3.LUT R6, R6, 0xf8, RZ, 0xc0, !PT ;  /* 0x000000f806069812 */ /* 0x000fca00078ec0ff */
[----:B------:R-:W-:Y:S01]  /*2400*/  @!P1 IMAD.IADD R7, R6, 0x1, R7 ;  /* 0x0000000106079824 */ /* 0x000fe200078e0207 */
        /* <DEDUP_REMOVED lines=22> */
[----:B------:R-:W1:Y:S04]  /*2570*/  LDS.128 R8, [UR4+0x20] ;  /* 0x00002004ff087984 */ /* 0x000e680008000c00 */
[----:B------:R-:W2:Y:S04]  /*2580*/  LDS.128 R16, [UR4+0x30] ;  /* 0x00003004ff107984 */ /* 0x000ea80008000c00 */
[----:B0-----:R-:W0:Y:S01]  /*2590*/  LDS.128 R4, [UR4+0x40] ;  /* 0x00004004ff047984 */ /* 0x001e220008000c00 */
[----:B-1----:R-:W-:-:S03]  /*25a0*/  DADD R8, R12, R8 ;  /* 0x000000000c087229 */ /* 0x002fc60000000008 */
[----:B------:R-:W-:Y:S05]  /*25b0*/  LDS.128 R12, [UR4+0x60] ;  /* 0x00006004ff0c7984 */ /* 0x000fea0008000c00 */
[----:B------:R-:W-:Y:S02]  /*25c0*/  DADD R2, R8, R10 ;  /* 0x0000000008027229 */ /* 0x000fe4000000000a */
[----:B------:R-:W1:Y:S06]  /*25d0*/  LDS.128 R8, [UR4+0x50] ;  /* 0x00005004ff087984 */ /* 0x000e6c0008000c00 */
[----:B--2---:R-:W-:-:S08]  /*25e0*/  DADD R2, R2, R16 ;  /* 0x0000000002027229 */ /* 0x004fd00000000010 */
[----:B------:R-:W-:-:S08]  /*25f0*/  DADD R2, R2, R18 ;  /* 0x0000000002027229 */ /* 0x000fd00000000012 */
[----:B0-----:R-:W-:-:S08]  /*2600*/  DADD R2, R2, R4 ;  /* 0x0000000002027229 */ /* 0x001fd00000000004 */
[----:B------:R-:W-:Y:S01]  /*2610*/  DADD R2, R2, R6 ;  /* 0x0000000002027229 */ /* 0x000fe20000000006 */
[----:B------:R-:W0:Y:S07]  /*2620*/  LDS.128 R4, [UR4+0x70] ;  /* 0x00007004ff047984 */ /* 0x000e2e0008000c00 */
[----:B-1----:R-:W-:-:S08]  /*2630*/  DADD R2, R2, R8 ;  /* 0x0000000002027229 */ /* 0x002fd00000000008 */
[----:B------:R-:W-:Y:S01]  /*2640*/  DADD R2, R2, R10 ;  /* 0x0000000002027229 */ /* 0x000fe2000000000a */
[----:B------:R-:W1:Y:S07]  /*2650*/  LDS.128 R8, [UR4+0x80] ;  /* 0x00008004ff087984 */ /* 0x000e6e0008000c00 */
[----:B------:R-:W-:-:S08]  /*2660*/  DADD R2, R2, R12 ;  /* 0x0000000002027229 */ /* 0x000fd0000000000c */
[----:B------:R-:W-:Y:S01]  /*2670*/  DADD R2, R2, R14 ;  /* 0x0000000002027229 */ /* 0x000fe2000000000e */
[----:B------:R-:W2:Y:S07]  /*2680*/  LDS.128 R12, [UR4+0x90] ;  /* 0x00009004ff0c7984 */ /* 0x000eae0008000c00 */
[----:B0-----:R-:W-:-:S08]  /*2690*/  DADD R2, R2, R4 ;  /* 0x0000000002027229 */ /* 0x001fd00000000004 */
[----:B------:R-:W-:Y:S01]  /*26a0*/  DADD R2, R2, R6 ;  /* 0x0000000002027229 */ /* 0x000fe20000000006 */
[----:B------:R-:W0:Y:S07]  /*26b0*/  LDS.128 R4, [UR4+0xa0] ;  /* 0x0000a004ff047984 */ /* 0x000e2e0008000c00 */
[----:B-1----:R-:W-:Y:S01]  /*26c0*/  DADD R2, R2, R8 ;  /* 0x0000000002027229 */ /* 0x002fe20000000008 */
[----:B------:R-:W1:Y:S07]  /*26d0*/  LDS.64 R8, [UR4+0xb0] ;  /* 0x0000b004ff087984 */ /* 0x000e6e0008000a00 */
[----:B------:R-:W-:-:S08]  /*26e0*/  DADD R2, R2, R10 ;  /* 0x0000000002027229 */ /* 0x000fd0000000000a */
[----:B--2---:R-:W-:-:S08]  /*26f0*/  DADD R2, R2, R12 ;  /* 0x0000000002027229 */ /* 0x004fd0000000000c */
[----:B------:R-:W-:-:S08]  /*2700*/  DADD R2, R2, R14 ;  /* 0x0000000002027229 */ /* 0x000fd0000000000e */
[----:B0-----:R-:W-:-:S08]  /*2710*/  DADD R2, R2, R4 ;  /* 0x0000000002027229 */ /* 0x001fd00000000004 */
[----:B------:R-:W-:-:S08]  /*2720*/  DADD R2, R2, R6 ;  /* 0x0000000002027229 */ /* 0x000fd00000000006 */
[----:B-1----:R-:W-:-:S11]  /*2730*/  DADD R12, R2, R8 ;  /* 0x00000000020c7229 */ /* 0x002fd60000000008 */
.L_x_105:
[----:B------:R-:W-:Y:S05]  /*2740*/  BSYNC.RECONVERGENT B0 ;  /* 0x0000000000007941 */ /* 0x000fea0003800200 */
.L_x_90:
[----:B------:R-:W-:Y:S05]  /*2750*/  @P0 EXIT ;  /* 0x000000000000094d */ /* 0x000fea0003800000 */
[----:B------:R-:W1:Y:S01]  /*2760*/  LDCU.64 UR4, c[0x0][0x398] ;  /* 0x00007300ff0477ac */ /* 0x000e620008000a00 */
[----:B0-----:R-:W0:Y:S01]  /*2770*/  LDC.64 R2, c[0x0][0x388] ;  /* 0x0000e200ff027b82 */ /* 0x001e220000000a00 */
[----:B-1----:R-:W-:-:S07]  /*2780*/  DADD R12, R12, UR4 ;  /* 0x000000040c0c7e29 */ /* 0x002fce0008000000 */
[----:B0-----:R-:W-:Y:S01]  /*2790*/  STG.E.64 desc[UR6][R2.64], R12 ;  /* 0x0000000c02007986 */ /* 0x001fe2000c101b06 */
[----:B------:R-:W-:Y:S05]  /*27a0*/  EXIT ;  /* 0x000000000000794d */ /* 0x000fea0003800000 */
.L_x_118:
        /* <DEDUP_REMOVED lines=13> */
.L_x_185:


//--------------------- .text._ZN3cub18CUB_300001_SM_10006detail6reduce18DeviceReduceKernelINS2_10policy_hubIdjN4cuda3std3__44plusIdEEE10Policy1000EN6thrust24THRUST_300001_SM_1000_NS6detail15normal_iteratorINSD_10device_ptrIdEEEEjS9_d6squareIdEEEvT0_PT3_T1_NS0_13GridEvenShareISO_EET2_T4_ --------------------------
	.section	.text._ZN3cub18CUB_300001_SM_10006detail6reduce18DeviceReduceKernelINS2_10policy_hubIdjN4cuda3std3__44plusIdEEE10Policy1000EN6thrust24THRUST_300001_SM_1000_NS6detail15normal_iteratorINSD_10device_ptrIdEEEEjS9_d6squareIdEEEvT0_PT3_T1_NS0_13GridEvenShareISO_EET2_T4_,"ax",@progbits
	.align	128
        .global         _ZN3cub18CUB_300001_SM_10006detail6reduce18DeviceReduceKernelINS2_10policy_hubIdjN4cuda3std3__44plusIdEEE10Policy1000EN6thrust24THRUST_300001_SM_1000_NS6detail15normal_iteratorINSD_10device_ptrIdEEEEjS9_d6squareIdEEEvT0_PT3_T1_NS0_13GridEvenShareISO_EET2_T4_
        .type           _ZN3cub18CUB_300001_SM_10006detail6reduce18DeviceReduceKernelINS2_10policy_hubIdjN4cuda3std3__44plusIdEEE10Policy1000EN6thrust24THRUST_300001_SM_1000_NS6detail15normal_iteratorINSD_10device_ptrIdEEEEjS9_d6squareIdEEEvT0_PT3_T1_NS0_13GridEvenShareISO_EET2_T4_,@function
        .size           _ZN3cub18CUB_300001_SM_10006detail6reduce18DeviceReduceKernelINS2_10policy_hubIdjN4cuda3std3__44plusIdEEE10Policy1000EN6thrust24THRUST_300001_SM_1000_NS6detail15normal_iteratorINSD_10device_ptrIdEEEEjS9_d6squareIdEEEvT0_PT3_T1_NS0_13GridEvenShareISO_EET2_T4_,(.L_x_186 - _ZN3cub18CUB_300001_SM_10006detail6reduce18DeviceReduceKernelINS2_10policy_hubIdjN4cuda3std3__44plusIdEEE10Policy1000EN6thrust24THRUST_300001_SM_1000_NS6detail15normal_iteratorINSD_10device_ptrIdEEEEjS9_d6squareIdEEEvT0_PT3_T1_NS0_13GridEvenShareISO_EET2_T4_)
        .other          _ZN3cub18CUB_300001_SM_10006detail6reduce18DeviceReduceKernelINS2_10policy_hubIdjN4cuda3std3__44plusIdEEE10Policy1000EN6thrust24THRUST_300001_SM_1000_NS6detail15normal_iteratorINSD_10device_ptrIdEEEEjS9_d6squareIdEEEvT0_PT3_T1_NS0_13GridEvenShareISO_EET2_T4_,@"STO_CUDA_ENTRY STV_DEFAULT"
_ZN3cub18CUB_300001_SM_10006detail6reduce18DeviceReduceKernelINS2_10policy_hubIdjN4cuda3std3__44plusIdEEE10Policy1000EN6thrust24THRUST_300001_SM_1000_NS6detail15normal_iteratorINSD_10device_ptrIdEEEEjS9_d6squareIdEEEvT0_PT3_T1_NS0_13GridEvenShareISO_EET2_T4_:
.text._ZN3cub18CUB_300001_SM_10006detail6reduce18DeviceReduceKernelINS2_10policy_hubIdjN4cuda3std3__44plusIdEEE10Policy1000EN6thrust24THRUST_300001_SM_1000_NS6detail15normal_iteratorINSD_10device_ptrIdEEEEjS9_d6squareIdEEEvT0_PT3_T1_NS0_13GridEvenShareISO_EET2_T4_:
[----:B------:R-:W-:Y:S01]  /*0000*/  LDC R1, c[0x0][0x37c] ;  /* 0x0000df00ff017b82 */ /* 0x000fe20000000800 */
[----:B------:R-:W0:Y:S07]  /*0010*/  S2R R0, SR_CTAID.X ;  /* 0x0000000000007919 */ /* 0x000e2e0000002500 */
[----:B------:R-:W1:Y:S01]  /*0020*/  LDC.64 R14, c[0x0][0x3a8] ;  /* 0x0000ea00ff0e7b82 */ /* 0x000e620000000a00 */
[----:B------:R-:W2:Y:S01]  /*0030*/  LDCU.64 UR6, c[0x0][0x358] ;  /* 0x00006b00ff0677ac */ /* 0x000ea20008000a00 */
[----:B------:R-:W-:Y:S01]  /*0040*/  BSSY.RECONVERGENT B0, `(.L_x_119) ;  /* 0x00002d6000007945 */ /* 0x000fe20003800200 */
[----:B-1----:R-:W-:-:S02]  /*0050*/  IMAD R5, R15, 0x1400, RZ ;  /* 0x000014000f057824 */ /* 0x002fc400078e02ff */
[----:B0-----:R-:W-:-:S05]  /*0060*/  IMAD R2, R0, -0x1400, R14 ;  /* 0xffffec0000027824 */ /* 0x001fca00078e020e */
[----:B------:R-:W-:-:S13]  /*0070*/  ISETP.GT.U32.AND P0, PT, R2, 0x13ff, PT ;  /* 0x000013ff0200780c */ /* 0x000fda0003f04070 */
[----:B--2---:R-:W-:Y:S05]  /*0080*/  @P0 BRA `(.L_x_120) ;  /* 0x0000001800400947 */ /* 0x004fea0003800000 */
[----:B------:R-:W0:Y:S01]  /*0090*/  S2R R3, SR_TID.X ;  /* 0x0000000000037919 */ /* 0x000e220000002100 */
[----:B------:R-:W-:Y:S01]  /*00a0*/  BSSY.RECONVERGENT B1, `(.L_x_121) ;  /* 0x000000b000017945 */ /* 0x000fe20003800200 */
[----:B------:R-:W-:Y:S02]  /*00b0*/  CS2R R8, SRZ ;  /* 0x0000000000087805 */ /* 0x000fe4000001ff00 */
[----:B0-----:R-:W-:Y:S01]  /*00c0*/  ISETP.GE.U32.AND P0, PT, R3, R2, PT ;  /* 0x000000020300720c */ /* 0x001fe20003f06070 */
[----:B------:R-:W-:-:S12]  /*00d0*/  IMAD.MOV.U32 R7, RZ, RZ, R3 ;  /* 0x000000ffff077224 */ /* 0x000fd800078e0003 */
[----:B------:R-:W-:Y:S05]  /*00e0*/  @P0 BRA `(.L_x_122) ;  /* 0x0000000000180947 */ /* 0x000fea0003800000 */
[----:B------:R-:W0:Y:S01]  /*00f0*/  LDC.64 R4, c[0x0][0x380] ;  /* 0x0000e000ff047b82 */ /* 0x000e220000000a00 */
[----:B------:R-:W-:-:S04]  /*0100*/  IMAD R7, R0, 0x1400, R3 ;  /* 0x0000140000077824 */ /* 0x000fc800078e0203 */
[----:B0-----:R-:W-:-:S06]  /*0110*/  IMAD.WIDE.U32 R4, R7, 0x8, R4 ;  /* 0x0000000807047825 */ /* 0x001fcc00078e0004 */
[----:B------:R-:W2:Y:S01]  /*0120*/  LDG.E.64 R4, desc[UR6][R4.64] ;  /* 0x0000000604047981 */ /* 0x000ea2000c1e1b00 */
[----:B------:R-:W-:Y:S01]  /*0130*/  VIADD R7, R3, 0x280 ;  /* 0x0000028003077836 */ /* 0x000fe20000000000 */
[----:B--2---:R-:W-:-:S11]  /*0140*/  DMUL R8, R4, R4 ;  /* 0x0000000404087228 */ /* 0x004fd60000000000 */
.L_x_122:
[----:B------:R-:W-:Y:S05]  /*0150*/  BSYNC.RECONVERGENT B1 ;  /* 0x0000000000017941 */ /* 0x000fea0003800200 */
.L_x_121:
[----:B------:R-:W-:Y:S01]  /*0160*/  ISETP.GE.U32.AND P0, PT, R7, R2, PT ;  /* 0x000000020700720c */ /* 0x000fe20003f06070 */
[----:B------:R-:W-:-:S12]  /*0170*/  BSSY.RECONVERGENT B1, `(.L_x_123) ;  /* 0x00000a6000017945 */ /* 0x000fd80003800200 */
[----:B------:R-:W-:Y:S05]  /*0180*/  @P0 BRA `(.L_x_124) ;  /* 0x0000000800900947 */ /* 0x000fea0003800000 */
[----:B------:R-:W-:Y:S01]  /*0190*/  LOP3.LUT R5, RZ, R7, RZ, 0x33, !PT ;  /* 0x00000007ff057212 */ /* 0x000fe200078e33ff */
[----:B------:R-:W-:Y:S04]  /*01a0*/  BSSY.RECONVERGENT B2, `(.L_x_125) ;  /* 0x0000054000027945 */ /* 0x000fe80003800200 */
[----:B------:R-:W-:-:S04]  /*01b0*/  IMAD.IADD R5, R5, 0x1, R14 ;  /* 0x0000000105057824 */ /* 0x000fc800078e020e */
[----:B------:R-:W-:-:S04]  /*01c0*/  IMAD R5, R0, -0x1400, R5 ;  /* 0xffffec0000057824 */ /* 0x000fc800078e0205 */
[C---:B------:R-:W-:Y:S01]  /*01d0*/  IMAD.HI.U32 R4, R5.reuse, -0x33333333, RZ ;  /* 0xcccccccd05047827 */ /* 0x040fe200078e00ff */
[----:B------:R-:W-:-:S04]  /*01e0*/  ISETP.GE.U32.AND P0, PT, R5, 0x2580, PT ;  /* 0x000025800500780c */ /* 0x000fc80003f06070 */
[----:B------:R-:W-:-:S04]  /*01f0*/  LEA.HI R5, R4, 0x1, RZ, 0x17 ;  /* 0x0000000104057811 */ /* 0x000fc800078fb8ff */
[----:B------:R-:W-:-:S05]  /*0200*/  LOP3.LUT R24, R5, 0xf, RZ, 0xc0, !PT ;  /* 0x0000000f05187812 */ /* 0x000fca00078ec0ff */
[----:B------:R-:W-:Y:S05]  /*0210*/  @!P0 BRA `(.L_x_126) ;  /* 0x0000000400308947 */ /* 0x000fea0003800000 */
[----:B------:R-:W-:Y:S01]  /*0220*/  LOP3.LUT R26, R5, 0xfffff0, RZ, 0xc0, !PT ;  /* 0x00fffff0051a7812 */ /* 0x000fe200078ec0ff */
[----:B------:R-:W-:Y:S01]  /*0230*/  BSSY.RECONVERGENT B3, `(.L_x_127) ;  /* 0x0000049000037945 */ /* 0x000fe20003800200 */
[----:B------:R-:W-:Y:S02]  /*0240*/  VIADD R4, R7, 0x1400 ;  /* 0x0000140007047836 */ /* 0x000fe40000000000 */
[----:B------:R-:W-:Y:S02]  /*0250*/  IMAD R25, R0, 0x1400, R7 ;  /* 0x0000140000197824 */ /* 0x000fe400078e0207 */
[----:B------:R-:W-:-:S07]  /*0260*/  IMAD.MOV R26, RZ, RZ, -R26 ;  /* 0x000000ffff1a7224 */ /* 0x000fce00078e0a1a */
.L_x_128:
[----:B------:R-:W0:Y:S01]  /*0270*/  LDC.64 R6, c[0x0][0x380] ;  /* 0x0000e000ff067b82 */ /* 0x000e220000000a00 */
[C---:B------:R-:W-:Y:S02]  /*0280*/  VIADD R21, R25.reuse, 0x280 ;  /* 0x0000028019157836 */ /* 0x040fe40000000000 */
[----:B0-----:R-:W-:-:S04]  /*0290*/  IMAD.WIDE.U32 R10, R25, 0x8, R6 ;  /* 0x00000008190a7825 */ /* 0x001fc800078e0006 */
[--C-:B------:R-:W-:Y:S02]  /*02a0*/  IMAD.WIDE.U32 R20, R21, 0x8, R6.reuse ;  /* 0x0000000815147825 */ /* 0x100fe400078e0006 */
[----:B------:R-:W2:Y:S04]  /*02b0*/  LDG.E.64 R10, desc[UR6][R10.64] ;  /* 0x000000060a0a7981 */ /* 0x000ea8000c1e1b00 */
[----:B------:R-:W3:Y:S01]  /*02c0*/  LDG.E.64 R20, desc[UR6][R20.64] ;  /* 0x0000000614147981 */ /* 0x000ee2000c1e1b00 */
[C---:B------:R-:W-:Y:S02]  /*02d0*/  VIADD R19, R25.reuse, 0x500 ;  /* 0x0000050019137836 */ /* 0x040fe40000000000 */
[----:B------:R-:W-:Y:S02]  /*02e0*/  VIADD R17, R25, 0x780 ;  /* 0x0000078019117836 */ /* 0x000fe40000000000 */
[----:B------:R-:W-:-:S04]  /*02f0*/  IMAD.WIDE.U32 R18, R19, 0x8, R6 ;  /* 0x0000000813127825 */ /* 0x000fc800078e0006 */
[--C-:B------:R-:W-:Y:S02]  /*0300*/  IMAD.WIDE.U32 R16, R17, 0x8, R6.reuse ;  /* 0x0000000811107825 */ /* 0x100fe400078e0006 */
[----:B------:R-:W4:Y:S02]  /*0310*/  LDG.E.64 R18, desc[UR6][R18.64] ;  /* 0x0000000612127981 */ /* 0x000f24000c1e1b00 */
[C---:B------:R-:W-:Y:S02]  /*0320*/  VIADD R15, R25.reuse, 0xa00 ;  /* 0x00000a00190f7836 */ /* 0x040fe40000000000 */
[----:B------:R-:W5:Y:S01]  /*0330*/  LDG.E.64 R16, desc[UR6][R16.64] ;  /* 0x0000000610107981 */ /* 0x000f62000c1e1b00 */
[----:B------:R-:W-:Y:S02]  /*0340*/  VIADD R13, R25, 0xc80 ;  /* 0x00000c80190d7836 */ /* 0x000fe40000000000 */
[----:B------:R-:W-:-:S04]  /*0350*/  IMAD.WIDE.U32 R14, R15, 0x8, R6 ;  /* 0x000000080f0e7825 */ /* 0x000fc800078e0006 */
[--C-:B------:R-:W-:Y:S02]  /*0360*/  IMAD.WIDE.U32 R12, R13, 0x8, R6.reuse ;  /* 0x000000080d0c7825 */ /* 0x100fe400078e0006 */
[----:B------:R-:W5:Y:S02]  /*0370*/  LDG.E.64 R14, desc[UR6][R14.64] ;  /* 0x000000060e0e7981 */ /* 0x000f64000c1e1b00 */
[----:B------:R-:W-:Y:S02]  /*0380*/  VIADD R23, R25, 0xf00 ;  /* 0x00000f0019177836 */ /* 0x000fe40000000000 */
[----:B------:R-:W5:Y:S01]  /*0390*/  LDG.E.64 R12, desc[UR6][R12.64] ;  /* 0x000000060c0c7981 */ /* 0x000f62000c1e1b00 */
[----:B--2---:R-:W-:Y:S01]  /*03a0*/  DFMA R8, R10, R10, R8 ;  /* 0x0000000a0a08722b */ /* 0x004fe20000000008 */
[----:B------:R-:W-:-:S04]  /*03b0*/  IMAD.WIDE.U32 R10, R23, 0x8, R6 ;  /* 0x00000008170a7825 */ /* 0x000fc800078e0006 */
[----:B------:R-:W-:Y:S02]  /*03c0*/  VIADD R23, R25, 0x1180 ;  /* 0x0000118019177836 */ /* 0x000fe40000000000 */
[----:B------:R-:W2:Y:S01]  /*03d0*/  LDG.E.64 R10, desc[UR6][R10.64] ;  /* 0x000000060a0a7981 */ /* 0x000ea2000c1e1b00 */
[----:B---3--:R-:W-:Y:S01]  /*03e0*/  DFMA R20, R20, R20, R8 ;  /* 0x000000141414722b */ /* 0x008fe20000000008 */
[----:B------:R-:W-:-:S04]  /*03f0*/  IMAD.WIDE.U32 R8, R23, 0x8, R6 ;  /* 0x0000000817087825 */ /* 0x000fc800078e0006 */
[----:B------:R-:W-:Y:S02]  /*0400*/  VIADD R23, R25, 0x1400 ;  /* 0x0000140019177836 */ /* 0x000fe40000000000 */
[----:B------:R-:W3:Y:S02]  /*0410*/  LDG.E.64 R8, desc[UR6][R8.64] ;  /* 0x0000000608087981 */ /* 0x000ee4000c1e1b00 */
[----:B------:R-:W-:-:S06]  /*0420*/  IMAD.WIDE.U32 R22, R23, 0x8, R6 ;  /* 0x0000000817167825 */ /* 0x000fcc00078e0006 */
[----:B------:R-:W3:Y:S01]  /*0430*/  LDG.E.64 R22, desc[UR6][R22.64] ;  /* 0x0000000616167981 */ /* 0x000ee2000c1e1b00 */
[----:B----4-:R-:W-:Y:S01]  /*0440*/  DFMA R18, R18, R18, R20 ;  /* 0x000000121212722b */ /* 0x010fe20000000014 */
[----:B------:R-:W-:-:S07]  /*0450*/  VIADD R21, R25, 0x1680 ;  /* 0x0000168019157836 */ /* 0x000fce0000000000 */
[----:B-----5:R-:W-:Y:S01]  /*0460*/  DFMA R18, R16, R16, R18 ;  /* 0x000000101012722b */ /* 0x020fe20000000012 */
[----:B------:R-:W-:Y:S01]  /*0470*/  IMAD.WIDE.U32 R16, R21, 0x8, R6 ;  /* 0x0000000815107825 */ /* 0x000fe200078e0006 */
[----:B------:R-:W-:-:S05]  /*0480*/  IADD3 R21, PT, PT, R25, 0x1900, RZ ;  /* 0x0000190019157810 */ /* 0x000fca0007ffe0ff */
[----:B------:R-:W4:Y:S01]  /*0490*/  LDG.E.64 R16, desc[UR6][R16.64] ;  /* 0x0000000610107981 */ /* 0x000f22000c1e1b00 */
[----:B------:R-:W-:Y:S01]  /*04a0*/  DFMA R18, R14, R14, R18 ;  /* 0x0000000e0e12722b */ /* 0x000fe20000000012 */
[----:B------:R-:W-:-:S04]  /*04b0*/  IMAD.WIDE.U32 R14, R21, 0x8, R6 ;  /* 0x00000008150e7825 */ /* 0x000fc800078e0006 */
[----:B------:R-:W-:Y:S02]  /*04c0*/  VIADD R21, R25, 0x1b80 ;  /* 0x00001b8019157836 */ /* 0x000fe40000000000 */
[----:B------:R-:W5:Y:S01]  /*04d0*/  LDG.E.64 R14, desc[UR6][R14.64] ;  /* 0x000000060e0e7981 */ /* 0x000f62000c1e1b00 */
[----:B------:R-:W-:Y:S01]  /*04e0*/  DFMA R18, R12, R12, R18 ;  /* 0x0000000c0c12722b */ /* 0x000fe20000000012 */
[----:B------:R-:W-:-:S04]  /*04f0*/  IMAD.WIDE.U32 R12, R21, 0x8, R6 ;  /* 0x00000008150c7825 */ /* 0x000fc800078e0006 */
        /* <DEDUP_REMOVED lines=9> */
[----:B------:R-:W3:Y:S01]  /*0590*/  LDG.E.64 R8, desc[UR6][R8.64] ;  /* 0x0000000608087981 */ /* 0x000ee2000c1e1b00 */
[----:B------:R-:W-:Y:S01]  /*05a0*/  DFMA R22, R22, R22, R18 ;  /* 0x000000161616722b */ /* 0x000fe20000000012 */
[----:B------:R-:W-:-:S04]  /*05b0*/  IMAD.WIDE.U32 R18, R21, 0x8, R6 ;  /* 0x0000000815127825 */ /* 0x000fc800078e0006 */
[----:B------:R-:W-:Y:S02]  /*05c0*/  VIADD R21, R25, 0x2580 ;  /* 0x0000258019157836 */ /* 0x000fe40000000000 */
[----:B------:R-:W3:Y:S02]  /*05d0*/  LDG.E.64 R18, desc[UR6][R18.64] ;  /* 0x0000000612127981 */ /* 0x000ee4000c1e1b00 */
[----:B------:R-:W-:-:S06]  /*05e0*/  IMAD.WIDE.U32 R6, R21, 0x8, R6 ;  /* 0x0000000815067825 */ /* 0x000fcc00078e0006 */
[----:B------:R-:W3:Y:S01]  /*05f0*/  LDG.E.64 R6, desc[UR6][R6.64] ;  /* 0x0000000606067981 */ /* 0x000ee2000c1e1b00 */
[----:B----4-:R-:W-:Y:S01]  /*0600*/  DFMA R22, R16, R16, R22 ;  /* 0x000000101016722b */ /* 0x010fe20000000016 */
[----:B------:R-:W-:Y:S02]  /*0610*/  VIADD R26, R26, 0x10 ;  /* 0x000000101a1a7836 */ /* 0x000fe40000000000 */
[----:B------:R-:W-:Y:S02]  /*0620*/  VIADD R4, R4, 0x2800 ;  /* 0x0000280004047836 */ /* 0x000fe40000000000 */
[----:B------:R-:W-:Y:S01]  /*0630*/  VIADD R25, R25, 0x2800 ;  /* 0x0000280019197836 */ /* 0x000fe20000000000 */
[----:B------:R-:W-:Y:S02]  /*0640*/  ISETP.NE.AND P0, PT, R26, RZ, PT ;  /* 0x000000ff1a00720c */ /* 0x000fe40003f05270 */
[----:B-----5:R-:W-:-:S08]  /*0650*/  DFMA R22, R14, R14, R22 ;  /* 0x0000000e0e16722b */ /* 0x020fd00000000016 */
[----:B------:R-:W-:-:S08]  /*0660*/  DFMA R22, R12, R12, R22 ;  /* 0x0000000c0c16722b */ /* 0x000fd00000000016 */
[----:B--2---:R-:W-:-:S08]  /*0670*/  DFMA R22, R10, R10, R22 ;  /* 0x0000000a0a16722b */ /* 0x004fd00000000016 */
[----:B---3--:R-:W-:-:S08]  /*0680*/  DFMA R22, R8, R8, R22 ;  /* 0x000000080816722b */ /* 0x008fd00000000016 */
[----:B------:R-:W-:-:S08]  /*0690*/  DFMA R22, R18, R18, R22 ;  /* 0x000000121216722b */ /* 0x000fd00000000016 */
[----:B------:R-:W-:Y:S01]  /*06a0*/  DFMA R8, R6, R6, R22 ;  /* 0x000000060608722b */ /* 0x000fe20000000016 */
[----:B------:R-:W-:Y:S10]  /*06b0*/  @P0 BRA `(.L_x_128) ;  /* 0xfffffff800ec0947 */ /* 0x000ff4000383ffff */
[----:B------:R-:W-:Y:S05]  /*06c0*/  BSYNC.RECONVERGENT B3 ;  /* 0x0000000000037941 */ /* 0x000fea0003800200 */
.L_x_127:
[----:B------:R-:W-:-:S07]  /*06d0*/  VIADD R7, R4, 0xffffec00 ;  /* 0xffffec0004077836 */ /* 0x000fce0000000000 */
.L_x_126:
[----:B------:R-:W-:Y:S05]  /*06e0*/  BSYNC.RECONVERGENT B2 ;  /* 0x0000000000027941 */ /* 0x000fea0003800200 */
.L_x_125:
[----:B------:R-:W-:-:S13]  /*06f0*/  ISETP.NE.AND P0, PT, R24, RZ, PT ;  /* 0x000000ff1800720c */ /* 0x000fda0003f05270 */
[----:B------:R-:W-:Y:S05]  /*0700*/  @!P0 BRA `(.L_x_124) ;  /* 0x0000000400308947 */ /* 0x000fea0003800000 */
[----:B------:R-:W-:Y:S01]  /*0710*/  ISETP.GE.U32.AND P0, PT, R24, 0x8, PT ;  /* 0x000000081800780c */ /* 0x000fe20003f06070 */
[----:B------:R-:W-:Y:S01]  /*0720*/  BSSY.RECONVERGENT B2, `(.L_x_129) ;  /* 0x0000026000027945 */ /* 0x000fe20003800200 */
[----:B------:R-:W-:-:S04]  /*0730*/  LOP3.LUT R4, R5, 0x7, RZ, 0xc0, !PT ;  /* 0x0000000705047812 */ /* 0x000fc800078ec0ff */
[----:B------:R-:W-:-:S07]  /*0740*/  ISETP.NE.AND P1, PT, R4, RZ, PT ;  /* 0x000000ff0400720c */ /* 0x000fce0003f25270 */
[----:B------:R-:W-:Y:S06]  /*0750*/  @!P0 BRA `(.L_x_130) ;  /* 0x0000000000888947 */ /* 0x000fec0003800000 */
[----:B------:R-:W0:Y:S01]  /*0760*/  LDC.64 R24, c[0x0][0x380] ;  /* 0x0000e000ff187b82 */ /* 0x000e220000000a00 */
[----:B------:R-:W-:-:S04]  /*0770*/  IMAD R27, R0, 0x1400, R7 ;  /* 0x00001400001b7824 */ /* 0x000fc800078e0207 */
[C---:B------:R-:W-:Y:S02]  /*0780*/  VIADD R21, R27.reuse, 0x280 ;  /* 0x000002801b157836 */ /* 0x040fe40000000000 */
[C---:B------:R-:W-:Y:S02]  /*0790*/  VIADD R19, R27.reuse, 0x500 ;  /* 0x000005001b137836 */ /* 0x040fe40000000000 */
[----:B0-----:R-:W-:-:S04]  /*07a0*/  IMAD.WIDE.U32 R22, R27, 0x8, R24 ;  /* 0x000000081b167825 */ /* 0x001fc800078e0018 */
[--C-:B------:R-:W-:Y:S02]  /*07b0*/  IMAD.WIDE.U32 R20, R21, 0x8, R24.reuse ;  /* 0x0000000815147825 */ /* 0x100fe400078e0018 */
[----:B------:R-:W2:Y:S02]  /*07c0*/  LDG.E.64 R22, desc[UR6][R22.64] ;  /* 0x0000000616167981 */ /* 0x000ea4000c1e1b00 */
[--C-:B------:R-:W-:Y:S02]  /*07d0*/  IMAD.WIDE.U32 R18, R19, 0x8, R24.reuse ;  /* 0x0000000813127825 */ /* 0x100fe400078e0018 */
[----:B------:R-:W3:Y:S02]  /*07e0*/  LDG.E.64 R20, desc[UR6][R20.64] ;  /* 0x0000000614147981 */ /* 0x000ee4000c1e1b00 */
[C---:B------:R-:W-:Y:S02]  /*07f0*/  VIADD R17, R27.reuse, 0x780 ;  /* 0x000007801b117836 */ /* 0x040fe40000000000 */
[----:B------:R-:W4:Y:S01]  /*0800*/  LDG.E.64 R18, desc[UR6][R18.64] ;  /* 0x0000000612127981 */ /* 0x000f22000c1e1b00 */
[----:B------:R-:W-:Y:S01]  /*0810*/  IADD3 R15, PT, PT, R27, 0xa00, RZ ;  /* 0x00000a001b0f7810 */ /* 0x000fe20007ffe0ff */
[----:B------:R-:W-:-:S04]  /*0820*/  IMAD.WIDE.U32 R16, R17, 0x8, R24 ;  /* 0x0000000811107825 */ /* 0x000fc800078e0018 */
[--C-:B------:R-:W-:Y:S02]  /*0830*/  IMAD.WIDE.U32 R14, R15, 0x8, R24.reuse ;  /* 0x000000080f0e7825 */ /* 0x100fe400078e0018 */
[----:B------:R-:W5:Y:S02]  /*0840*/  LDG.E.64 R16, desc[UR6][R16.64] ;  /* 0x0000000610107981 */ /* 0x000f64000c1e1b00 */
[C---:B------:R-:W-:Y:S02]  /*0850*/  VIADD R13, R27.reuse, 0xc80 ;  /* 0x00000c801b0d7836 */ /* 0x040fe40000000000 */
[----:B------:R-:W5:Y:S01]  /*0860*/  LDG.E.64 R14, desc[UR6][R14.64] ;  /* 0x000000060e0e7981 */ /* 0x000f62000c1e1b00 */
[----:B------:R-:W-:Y:S02]  /*0870*/  VIADD R11, R27, 0xf00 ;  /* 0x00000f001b0b7836 */ /* 0x000fe40000000000 */
[----:B------:R-:W-:-:S04]  /*0880*/  IMAD.WIDE.U32 R12, R13, 0x8, R24 ;  /* 0x000000080d0c7825 */ /* 0x000fc800078e0018 */
[--C-:B------:R-:W-:Y:S02]  /*0890*/  IMAD.WIDE.U32 R10, R11, 0x8, R24.reuse ;  /* 0x000000080b0a7825 */ /* 0x100fe400078e0018 */
[----:B------:R-:W5:Y:S02]  /*08a0*/  LDG.E.64 R12, desc[UR6][R12.64] ;  /* 0x000000060c0c7981 */ /* 0x000f64000c1e1b00 */
[----:B------:R-:W-:Y:S02]  /*08b0*/  VIADD R27, R27, 0x1180 ;  /* 0x000011801b1b7836 */ /* 0x000fe40000000000 */
[----:B------:R-:W5:Y:S02]  /*08c0*/  LDG.E.64 R10, desc[UR6][R10.64] ;  /* 0x000000060a0a7981 */ /* 0x000f64000c1e1b00 */
[----:B------:R-:W-:-:S06]  /*08d0*/  IMAD.WIDE.U32 R24, R27, 0x8, R24 ;  /* 0x000000081b187825 */ /* 0x000fcc00078e0018 */
        /* <DEDUP_REMOVED lines=10> */
.L_x_130:
[----:B------:R-:W-:Y:S05]  /*0980*/  BSYNC.RECONVERGENT B2 ;  /* 0x0000000000027941 */ /* 0x000fea0003800200 */
.L_x_129:
        /* <DEDUP_REMOVED lines=15> */
[----:B------:R-:W-:Y:S02]  /*0a80*/  VIADD R19, R19, 0x780 ;  /* 0x0000078013137836 */ /* 0x000fe40000000000 */
[----:B------:R-:W4:Y:S02]  /*0a90*/  LDG.E.64 R16, desc[UR6][R16.64] ;  /* 0x0000000610107981 */ /* 0x000f24000c1e1b00 */
[----:B------:R-:W-:-:S06]  /*0aa0*/  IMAD.WIDE.U32 R14, R19, 0x8, R14 ;  /* 0x00000008130e7825 */ /* 0x000fcc00078e000e */
[----:B------:R-:W5:Y:S01]  /*0ab0*/  LDG.E.64 R14, desc[UR6][R14.64] ;  /* 0x000000060e0e7981 */ /* 0x000f62000c1e1b00 */
[----:B------:R-:W-:Y:S01]  /*0ac0*/  VIADD R7, R7, 0xa00 ;  /* 0x00000a0007077836 */ /* 0x000fe20000000000 */
[----:B--2---:R-:W-:-:S08]  /*0ad0*/  DFMA R8, R10, R10, R8 ;  /* 0x0000000a0a08722b */ /* 0x004fd00000000008 */
[----:B---3--:R-:W-:-:S08]  /*0ae0*/  DFMA R8, R12, R12, R8 ;  /* 0x0000000c0c08722b */ /* 0x008fd00000000008 */
[----:B----4-:R-:W-:-:S08]  /*0af0*/  DFMA R8, R16, R16, R8 ;  /* 0x000000101008722b */ /* 0x010fd00000000008 */
[----:B-----5:R-:W-:-:S11]  /*0b00*/  DFMA R8, R14, R14, R8 ;  /* 0x0000000e0e08722b */ /* 0x020fd60000000008 */
.L_x_132:
[----:B------:R-:W-:Y:S05]  /*0b10*/  BSYNC.RECONVERGENT B2 ;  /* 0x0000000000027941 */ /* 0x000fea0003800200 */
.L_x_131:
[----:B------:R-:W-:Y:S05]  /*0b20*/  @!P1 BRA `(.L_x_124) ;  /* 0x0000000000289947 */ /* 0x000fea0003800000 */
[----:B------:R-:W0:Y:S01]  /*0b30*/  LDC.64 R10, c[0x0][0x380] ;  /* 0x0000e000ff0a7b82 */ /* 0x000e220000000a00 */
[----:B------:R-:W-:Y:S02]  /*0b40*/  IMAD R7, R0, 0x1400, R7 ;  /* 0x0000140000077824 */ /* 0x000fe400078e0207 */
[----:B------:R-:W-:-:S07]  /*0b50*/  IMAD.MOV R6, RZ, RZ, -R5 ;  /* 0x000000ffff067224 */ /* 0x000fce00078e0a05 */
.L_x_133:
[----:B0-----:R-:W-:-:S06]  /*0b60*/  IMAD.WIDE.U32 R4, R7, 0x8, R10 ;  /* 0x0000000807047825 */ /* 0x001fcc00078e000a */
[----:B------:R-:W2:Y:S01]  /*0b70*/  LDG.E.64 R4, desc[UR6][R4.64] ;  /* 0x0000000604047981 */ /* 0x000ea2000c1e1b00 */
[----:B------:R-:W-:Y:S02]  /*0b80*/  VIADD R6, R6, 0x1 ;  /* 0x0000000106067836 */ /* 0x000fe40000000000 */
[----:B------:R-:W-:-:S03]  /*0b90*/  VIADD R7, R7, 0x280 ;  /* 0x0000028007077836 */ /* 0x000fc60000000000 */
[----:B------:R-:W-:Y:S01]  /*0ba0*/  ISETP.NE.AND P0, PT, R6, RZ, PT ;  /* 0x000000ff0600720c */ /* 0x000fe20003f05270 */
[----:B--2---:R-:W-:-:S12]  /*0bb0*/  DFMA R8, R4, R4, R8 ;  /* 0x000000040408722b */ /* 0x004fd80000000008 */
[----:B------:R-:W-:Y:S05]  /*0bc0*/  @P0 BRA `(.L_x_133) ;  /* 0xfffffffc00e40947 */ /* 0x000fea000383ffff */
.L_x_124:
[----:B------:R-:W-:Y:S05]  /*0bd0*/  BSYNC.RECONVERGENT B1 ;  /* 0x0000000000017941 */ /* 0x000fea0003800200 */
.L_x_123:
[----:B------:R-:W-:-:S13]  /*0be0*/  ISETP.GE.U32.AND P0, PT, R2, 0x280, PT ;  /* 0x000002800200780c */ /* 0x000fda0003f06070 */
        /* <DEDUP_REMOVED lines=50> */
[----:B------:R-:W1:Y:S05]  /*0f10*/  LDS.128 R4, [UR4+0x50] ;  /* 0x00005004ff047984 */ /* 0x000e6a0008000c00 */
[----:B------:R-:W-:-:S08]  /*0f20*/  DADD R16, R16, R18 ;  /* 0x0000000010107229 */ /* 0x000fd00000000012 */
[----:B--2---:R-:W-:-:S08]  /*0f30*/  DADD R12, R16, R12 ;  /* 0x00000000100c7229 */ /* 0x004fd0000000000c */
[----:B------:R-:W-:Y:S02]  /*0f40*/  DADD R2, R12, R14 ;  /* 0x000000000c027229 */ /* 0x000fe4000000000e */
[----:B------:R-:W2:Y:S06]  /*0f50*/  LDS.128 R12, [UR4+0x60] ;  /* 0x00006004ff0c7984 */ /* 0x000eac0008000c00 */
[----:B0-----:R-:W-:-:S08]  /*0f60*/  DADD R2, R2, R8 ;  /* 0x0000000002027229 */ /* 0x001fd00000000008 */
[----:B------:R-:W-:Y:S01]  /*0f70*/  DADD R2, R2, R10 ;  /* 0x0000000002027229 */ /* 0x000fe2000000000a */
[----:B------:R-:W0:Y:S07]  /*0f80*/  LDS.128 R8, [UR4+0x70] ;  /* 0x00007004ff087984 */ /* 0x000e2e0008000c00 */
        /* <DEDUP_REMOVED lines=16> */
[----:B-1----:R-:W-:Y:S01]  /*1090*/  DADD R4, R2, R4 ;  /* 0x0000000002047229 */ /* 0x002fe20000000004 */
[----:B------:R-:W-:Y:S10]  /*10a0*/  BRA `(.L_x_135) ;  /* 0x0000001c003c7947 */ /* 0x000ff40003800000 */
.L_x_134:
[----:B------:R-:W-:-:S04]  /*10b0*/  LOP3.LUT R4, R3, 0x3e0, RZ, 0xc0, !PT ;  /* 0x000003e003047812 */ /* 0x000fc800078ec0ff */
[----:B------:R-:W-:Y:S02]  /*10c0*/  LOP3.LUT R7, RZ, R4, RZ, 0x33, !PT ;  /* 0x00000004ff077212 */ /* 0x000fe400078e33ff */
[----:B------:R-:W-:Y:S02]  /*10d0*/  IADD3 R5, PT, PT, R4, 0x20, RZ ;  /* 0x0000002004057810 */ /* 0x000fe40007ffe0ff */
[----:B------:R-:W0:Y:S01]  /*10e0*/  S2R R4, SR_LANEID ;  /* 0x0000000000047919 */ /* 0x000e220000000000 */
[----:B------:R-:W-:Y:S01]  /*10f0*/  IMAD.IADD R7, R2, 0x1, R7 ;  /* 0x0000000102077824 */ /* 0x000fe200078e0207 */
[----:B------:R-:W-:-:S04]  /*1100*/  ISETP.GT.U32.AND P0, PT, R5, R2, PT ;  /* 0x000000020500720c */ /* 0x000fc80003f04070 */
[----:B------:R-:W-:-:S05]  /*1110*/  SEL R7, R7, 0x1f, P0 ;  /* 0x0000001f07077807 */ /* 0x000fca0000000000 */
[----:B------:R-:W-:Y:S04]  /*1120*/  SHFL.DOWN PT, R10, R8, 0x1, R7 ;  /* 0x08200000080a7989 */ /* 0x000fe800000e0007 */
[----:B------:R-:W1:Y:S01]  /*1130*/  SHFL.DOWN PT, R11, R9, 0x1, R7 ;  /* 0x08200000090b7989 */ /* 0x000e6200000e0007 */
[C---:B0-----:R-:W-:Y:S01]  /*1140*/  ISETP.GE.AND P0, PT, R4.reuse, R7, PT ;  /* 0x000000070400720c */ /* 0x041fe20003f06270 */
[----:B------:R-:W-:Y:S01]  /*1150*/  VIADD R6, R4, 0x2 ;  /* 0x0000000204067836 */ /* 0x000fe20000000000 */
[----:B-1----:R-:W-:-:S10]  /*1160*/  DADD R10, R10, R8 ;  /* 0x000000000a0a7229 */ /* 0x002fd40000000008 */
        /* <DEDUP_REMOVED lines=11> */
[----:B------:R-:W-:-:S03]  /*1220*/  VIADD R6, R4, 0x8 ;  /* 0x0000000804067836 */ /* 0x000fc60000000000 */
[----:B------:R-:W0:Y:S02]  /*1230*/  SHFL.DOWN PT, R9, R11, 0x4, R7 ;  /* 0x088000000b097989 */ /* 0x000e2400000e0007 */
[----:B------:R-:W-:Y:S01]  /*1240*/  ISETP.GT.AND P1, PT, R6, R7, PT ;  /* 0x000000070600720c */ /* 0x000fe20003f24270 */
[----:B0-----:R-:W-:-:S10]  /*1250*/  DADD R8, R8, R10 ;  /* 0x0000000008087229 */ /* 0x001fd4000000000a */
[----:B------:R-:W-:Y:S02]  /*1260*/  FSEL R12, R10, R8, P0 ;  /* 0x000000080a0c7208 */ /* 0x000fe40000000000 */
[----:B------:R-:W-:Y:S02]  /*1270*/  FSEL R13, R11, R9, P0 ;  /* 0x000000090b0d7208 */ /* 0x000fe40000000000 */
[C---:B------:R-:W-:Y:S01]  /*1280*/  ISETP.NE.AND P0, PT, R4.reuse, RZ, PT ;  /* 0x000000ff0400720c */ /* 0x040fe20003f05270 */
[----:B------:R-:W-:Y:S01]  /*1290*/  SHFL.DOWN PT, R8, R12, 0x8, R7 ;  /* 0x090000000c087989 */ /* 0x000fe200000e0007 */
[----:B------:R-:W-:-:S03]  /*12a0*/  VIADD R4, R4, 0x10 ;  /* 0x0000001004047836 */ /* 0x000fc60000000000 */
[----:B------:R-:W0:Y:S08]  /*12b0*/  SHFL.DOWN PT, R9, R13, 0x8, R7 ;  /* 0x090000000d097989 */ /* 0x000e3000000e0007 */
[----:B------:R-:W1:Y:S01]  /*12c0*/  @!P0 S2R R15, SR_CgaCtaId ;  /* 0x00000000000f8919 */ /* 0x000e620000008800 */
[----:B------:R-:W-:Y:S02]  /*12d0*/  @!P0 MOV R6, 0x400 ;  /* 0x0000040000068802 */ /* 0x000fe40000000f00 */
[----:B------:R-:W-:Y:S01]  /*12e0*/  @!P0 SHF.R.U32.HI R5, RZ, 0x2, R3 ;  /* 0x00000002ff058819 */ /* 0x000fe20000011603 */
[----:B0-----:R-:W-:-:S10]  /*12f0*/  DADD R8, R8, R12 ;  /* 0x0000000008087229 */ /* 0x001fd4000000000c */
[----:B------:R-:W-:Y:S02]  /*1300*/  FSEL R10, R12, R8, P1 ;  /* 0x000000080c0a7208 */ /* 0x000fe40000800000 */
[----:B------:R-:W-:Y:S02]  /*1310*/  FSEL R11, R13, R9, P1 ;  /* 0x000000090d0b7208 */ /* 0x000fe40000800000 */
[----:B------:R-:W-:Y:S01]  /*1320*/  ISETP.GT.AND P1, PT, R4, R7, PT ;  /* 0x000000070400720c */ /* 0x000fe20003f24270 */
[----:B------:R-:W-:Y:S01]  /*1330*/  SHFL.DOWN PT, R8, R10, 0x10, R7 ;  /* 0x0a0000000a087989 */ /* 0x000fe200000e0007 */
[----:B-1----:R-:W-:Y:S02]  /*1340*/  @!P0 LEA R15, R15, R6, 0x18 ;  /* 0x000000060f0f8211 */ /* 0x002fe400078ec0ff */
[----:B------:R-:W-:Y:S01]  /*1350*/  @!P0 LOP3.LUT R6, R5, 0xf8, RZ, 0xc0, !PT ;  /* 0x000000f805068812 */ /* 0x000fe200078ec0ff */
[----:B------:R-:W0:Y:S04]  /*1360*/  SHFL.DOWN PT, R9, R11, 0x10, R7 ;  /* 0x0a0000000b097989 */ /* 0x000e2800000e0007 */
        /* <DEDUP_REMOVED lines=10> */
[----:B------:R-:W-:Y:S01]  /*1410*/  ISETP.GT.U32.AND P1, PT, R2, 0x20, PT ;  /* 0x000000200200780c */ /* 0x000fe20003f24070 */
[----:B0-----:R-:W-:-:S09]  /*1420*/  ULEA UR4, UR5, UR4, 0x18 ;  /* 0x0000000405047291 */ /* 0x001fd2000f8ec0ff */
[----:B------:R-:W0:Y:S04]  /*1430*/  LDS.128 R12, [UR4+0x20] ;  /* 0x00002004ff0c7984 */ /* 0x000e280008000c00 */
[----:B------:R-:W1:Y:S01]  /*1440*/  LDS.128 R8, [UR4+0x30] ;  /* 0x00003004ff087984 */ /* 0x000e620008000c00 */
[----:B0-----:R-:W-:-:S10]  /*1450*/  DADD R12, R4, R12 ;  /* 0x00000000040c7229 */ /* 0x001fd4000000000c */
[----:B------:R-:W-:Y:S02]  /*1460*/  FSEL R4, R12, R4, P1 ;  /* 0x000000040c047208 */ /* 0x000fe40000800000 */
[----:B------:R-:W-:Y:S02]  /*1470*/  FSEL R5, R13, R5, P1 ;  /* 0x000000050d057208 */ /* 0x000fe40000800000 */
[----:B------:R-:W-:-:S04]  /*1480*/  ISETP.GT.U32.AND P1, PT, R2, 0x40, PT ;  /* 0x000000400200780c */ /* 0x000fc80003f24070 */
[----:B------:R-:W-:-:S10]  /*1490*/  DADD R14, R4, R14 ;  /* 0x00000000040e7229 */ /* 0x000fd4000000000e */
[----:B------:R-:W-:Y:S02]  /*14a0*/  FSEL R12, R14, R4, P1 ;  /* 0x000000040e0c7208 */ /* 0x000fe40000800000 */
[----:B------:R-:W-:Y:S02]  /*14b0*/  FSEL R13, R15, R5, P1 ;  /* 0x000000050f0d7208 */ /* 0x000fe40000800000 */
[----:B------:R-:W0:Y:S01]  /*14c0*/  LDS.128 R4, [UR4+0x40] ;  /* 0x00004004ff047984 */ /* 0x000e220008000c00 */
[----:B------:R-:W-:-:S03]  /*14d0*/  ISETP.GT.U32.AND P1, PT, R2, 0x60, PT ;  /* 0x000000600200780c */ /* 0x000fc60003f24070 */
[----:B-1----:R-:W-:-:S10]  /*14e0*/  DADD R8, R8, R12 ;  /* 0x0000000008087229 */ /* 0x002fd4000000000c */
[----:B------:R-:W-:Y:S02]  /*14f0*/  FSEL R8, R8, R12, P1 ;  /* 0x0000000c08087208 */ /* 0x000fe40000800000 */
[----:B------:R-:W-:Y:S02]  /*1500*/  FSEL R9, R9, R13, P1 ;  /* 0x0000000d09097208 */ /* 0x000fe40000800000 */
[----:B------:R-:W-:-:S04]  /*1510*/  ISETP.GT.U32.AND P1, PT, R2, 0x80, PT ;  /* 0x000000800200780c */ /* 0x000fc80003f24070 */
[----:B------:R-:W-:-:S10]  /*1520*/  DADD R10, R8, R10 ;  /* 0x00000000080a7229 */ /* 0x000fd4000000000a */
[----:B------:R-:W-:Y:S02]  /*1530*/  FSEL R12, R10, R8, P1 ;  /* 0x000000080a0c7208 */ /* 0x000fe40000800000 */
[----:B------:R-:W-:Y:S02]  /*1540*/  FSEL R13, R11, R9, P1 ;  /* 0x000000090b0d7208 */ /* 0x000fe40000800000 */
[----:B------:R-:W1:Y:S01]  /*1550*/  LDS.128 R8, [UR4+0x50] ;  /* 0x00005004ff087984 */ /* 0x000e620008000c00 */
[----:B------:R-:W-:-:S03]  /*1560*/  ISETP.GT.U32.AND P1, PT, R2, 0xa0, PT ;  /* 0x000000a00200780c */ /* 0x000fc60003f24070 */
        /* <DEDUP_REMOVED lines=52> */
[----:B------:R-:W1:Y:S01]  /*18b0*/  LDS.64 R8, [UR4+0xb0] ;  /* 0x0000b004ff087984 */ /* 0x000e620008000a00 */
        /* <DEDUP_REMOVED lines=8> */
[----:B------:R-:W-:-:S04]  /*1940*/  ISETP.GT.U32.AND P1, PT, R2, 0x260, PT ;  /* 0x000002600200780c */ /* 0x000fc80003f24070 */
[----:B-1----:R-:W-:-:S10]  /*1950*/  DADD R8, R8, R4 ;  /* 0x0000000008087229 */ /* 0x002fd40000000004 */
[----:B------:R-:W-:Y:S02]  /*1960*/  FSEL R4, R8, R4, P1 ;  /* 0x0000000408047208 */ /* 0x000fe40000800000 */
[----:B------:R-:W-:Y:S01]  /*1970*/  FSEL R5, R9, R5, P1 ;  /* 0x0000000509057208 */ /* 0x000fe20000800000 */
[----:B------:R-:W-:Y:S06]  /*1980*/  BRA `(.L_x_135) ;  /* 0x0000001400047947 */ /* 0x000fec0003800000 */
.L_x_120:
[----:B------:R-:W0:Y:S01]  /*1990*/  S2R R25, SR_TID.X ;  /* 0x0000000000197919 */ /* 0x000e220000002100 */
[----:B------:R-:W1:Y:S02]  /*19a0*/  LDCU.64 UR4, c[0x0][0x380] ;  /* 0x00007000ff0477ac */ /* 0x000e640008000a00 */
[----:B-1----:R-:W-:Y:S02]  /*19b0*/  IMAD.U32 R8, RZ, RZ, UR4 ;  /* 0x00000004ff087e24 */ /* 0x002fe4000f8e00ff */
[----:B------:R-:W-:Y:S02]  /*19c0*/  IMAD.U32 R9, RZ, RZ, UR5 ;  /* 0x00000005ff097e24 */ /* 0x000fe4000f8e00ff */
[----:B0-----:R-:W-:-:S04]  /*19d0*/  IMAD R29, R0, 0x1400, R25 ;  /* 0x00001400001d7824 */ /* 0x001fc800078e0219 */
[----:B------:R-:W-:-:S05]  /*19e0*/  IMAD.WIDE.U32 R28, R29, 0x8, R8 ;  /* 0x000000081d1c7825 */ /* 0x000fca00078e0008 */
        /* <DEDUP_REMOVED lines=8> */
[----:B------:R-:W-:Y:S01]  /*1a70*/  ISETP.GE.U32.AND P0, PT, R2, R5, PT ;  /* 0x000000050200720c */ /* 0x000fe20003f06070 */
[----:B--2---:R-:W-:-:S08]  /*1a80*/  DMUL R26, R26, R26 ;  /* 0x0000001a1a1a7228 */ /* 0x004fd00000000000 */
[----:B---3--:R-:W-:-:S08]  /*1a90*/  DFMA R26, R22, R22, R26 ;  /* 0x00000016161a722b */ /* 0x008fd0000000001a */
[----:B----4-:R-:W-:-:S08]  /*1aa0*/  DFMA R26, R20, R20, R26 ;  /* 0x00000014141a722b */ /* 0x010fd0000000001a */
[----:B-----5:R-:W-:-:S08]  /*1ab0*/  DFMA R26, R18, R18, R26 ;  /* 0x00000012121a722b */ /* 0x020fd0000000001a */
[----:B------:R-:W-:-:S08]  /*1ac0*/  DFMA R26, R16, R16, R26 ;  /* 0x00000010101a722b */ /* 0x000fd0000000001a */
[----:B------:R-:W-:-:S08]  /*1ad0*/  DFMA R26, R10, R10, R26 ;  /* 0x0000000a0a1a722b */ /* 0x000fd0000000001a */
[----:B------:R-:W-:-:S08]  /*1ae0*/  DFMA R26, R6, R6, R26 ;  /* 0x00000006061a722b */ /* 0x000fd0000000001a */
[----:B------:R-:W-:Y:S01]  /*1af0*/  DFMA R12, R12, R12, R26 ;  /* 0x0000000c0c0c722b */ /* 0x000fe2000000001a */
[----:B------:R-:W-:Y:S10]  /*1b00*/  @!P0 BRA `(.L_x_136) ;  /* 0x0000000c00708947 */ /* 0x000ff40003800000 */
[----:B------:R-:W-:Y:S01]  /*1b10*/  IMAD.IADD R3, R0, 0x1, R15 ;  /* 0x0000000100037824 */ /* 0x000fe200078e020f */
[----:B------:R-:W-:Y:S01]  /*1b20*/  LOP3.LUT R4, RZ, R25, RZ, 0x33, !PT ;  /* 0x00000019ff047212 */ /* 0x000fe200078e33ff */
[----:B------:R-:W-:Y:S01]  /*1b30*/  VIADD R2, R14, 0xffffec00 ;  /* 0xffffec000e027836 */ /* 0x000fe20000000000 */
[----:B------:R-:W-:Y:S01]  /*1b40*/  UMOV UR4, URZ ;  /* 0x000000ff00047c82 */ /* 0x000fe20008000000 */
[----:B------:R-:W-:Y:S01]  /*1b50*/  IMAD R3, R3, 0x1400, RZ ;  /* 0x0000140003037824 */ /* 0x000fe200078e02ff */
[----:B------:R-:W-:-:S03]  /*1b60*/  IADD3 R7, PT, PT, -R5, R14, R4 ;  /* 0x0000000e05077210 */ /* 0x000fc60007ffe104 */
[----:B------:R-:W-:Y:S01]  /*1b70*/  IMAD.MOV.U32 R6, RZ, RZ, R3 ;  /* 0x000000ffff067224 */ /* 0x000fe200078e0003 */
[C---:B------:R-:W-:Y:S01]  /*1b80*/  ISETP.GT.U32.AND P0, PT, R3.reuse, R2, PT ;  /* 0x000000020300720c */ /* 0x040fe20003f04070 */
[----:B------:R-:W-:Y:S01]  /*1b90*/  IMAD R4, R0, -0x1400, R7 ;  /* 0xffffec0000047824 */ /* 0x000fe200078e0207 */
[----:B------:R-:W-:-:S11]  /*1ba0*/  IADD3 R25, PT, PT, R3, 0x1400, R25 ;  /* 0x0000140003197810 */ /* 0x000fd60007ffe019 */
[----:B------:R-:W-:Y:S05]  /*1bb0*/  @P0 BRA `(.L_x_137) ;  /* 0x0000000000800947 */ /* 0x000fea0003800000 */
[----:B------:R-:W0:Y:S08]  /*1bc0*/  LDC R7, c[0x0][0x3a8] ;  /* 0x0000ea00ff077b82 */ /* 0x000e300000000800 */
[----:B------:R-:W1:Y:S02]  /*1bd0*/  LDC.64 R8, c[0x0][0x380] ;  /* 0x0000e000ff087b82 */ /* 0x000e640000000a00 */
.L_x_138:
[----:B------:R-:W2:Y:S02]  /*1be0*/  S2R R10, SR_TID.X ;  /* 0x00000000000a7919 */ /* 0x000ea40000002100 */
[----:B--2---:R-:W-:-:S04]  /*1bf0*/  IMAD.IADD R11, R10, 0x1, R3 ;  /* 0x000000010a0b7824 */ /* 0x004fc800078e0203 */
[----:B-1----:R-:W-:-:S05]  /*1c00*/  IMAD.WIDE.U32 R10, R11, 0x8, R8 ;  /* 0x000000080b0a7825 */ /* 0x002fca00078e0008 */
[----:B------:R-:W2:Y:S04]  /*1c10*/  LDG.E.64 R22, desc[UR6][R10.64] ;  /* 0x000000060a167981 */ /* 0x000ea8000c1e1b00 */
[----:B------:R-:W3:Y:S04]  /*1c20*/  LDG.E.64 R20, desc[UR6][R10.64+0x1400] ;  /* 0x001400060a147981 */ /* 0x000ee8000c1e1b00 */
[----:B------:R-:W4:Y:S04]  /*1c30*/  LDG.E.64 R14, desc[UR6][R10.64+0x2800] ;  /* 0x002800060a0e7981 */ /* 0x000f28000c1e1b00 */
[----:B------:R-:W5:Y:S04]  /*1c40*/  LDG.E.64 R18, desc[UR6][R10.64+0x3c00] ;  /* 0x003c00060a127981 */ /* 0x000f68000c1e1b00 */
[----:B------:R-:W5:Y:S04]  /*1c50*/  LDG.E.64 R16, desc[UR6][R10.64+0x5000] ;  /* 0x005000060a107981 */ /* 0x000f68000c1e1b00 */
[----:B------:R-:W5:Y:S01]  /*1c60*/  LDG.E.64 R26, desc[UR6][R10.64+0x8c00] ;  /* 0x008c00060a1a7981 */ /* 0x000f62000c1e1b00 */
[----:B--2---:R-:W-:-:S03]  /*1c70*/  DFMA R12, R22, R22, R12 ;  /* 0x00000016160c722b */ /* 0x004fc6000000000c */
[----:B------:R-:W2:Y:S05]  /*1c80*/  LDG.E.64 R22, desc[UR6][R10.64+0x6400] ;  /* 0x006400060a167981 */ /* 0x000eaa000c1e1b00 */
[----:B---3--:R-:W-:Y:S01]  /*1c90*/  DFMA R12, R20, R20, R12 ;  /* 0x00000014140c722b */ /* 0x008fe2000000000c */
[----:B------:R-:W3:Y:S07]  /*1ca0*/  LDG.E.64 R20, desc[UR6][R10.64+0x7800] ;  /* 0x007800060a147981 */ /* 0x000eee000c1e1b00 */
[----:B----4-:R-:W-:-:S08]  /*1cb0*/  DFMA R12, R14, R14, R12 ;  /* 0x0000000e0e0c722b */ /* 0x010fd0000000000c */
[----:B-----5:R-:W-:Y:S01]  /*1cc0*/  DFMA R12, R18, R18, R12 ;  /* 0x00000012120c722b */ /* 0x020fe2000000000c */
[----:B0-----:R-:W-:-:S07]  /*1cd0*/  MOV R14, R7 ;  /* 0x00000007000e7202 */ /* 0x001fce0000000f00 */
[----:B------:R-:W-:Y:S01]  /*1ce0*/  DFMA R12, R16, R16, R12 ;  /* 0x00000010100c722b */ /* 0x000fe2000000000c */
[----:B------:R-:W-:-:S05]  /*1cf0*/  IMAD.IADD R16, R14, 0x1, -R3 ;  /* 0x000000010e107824 */ /* 0x000fca00078e0a03 */
[----:B------:R-:W-:Y:S02]  /*1d00*/  ISETP.GE.U32.AND P0, PT, R16, R5, PT ;  /* 0x000000051000720c */ /* 0x000fe40003f06070 */
[----:B--2---:R-:W-:-:S08]  /*1d10*/  DFMA R12, R22, R22, R12 ;  /* 0x00000016160c722b */ /* 0x004fd0000000000c */
[----:B---3--:R-:W-:-:S08]  /*1d20*/  DFMA R12, R20, R20, R12 ;  /* 0x00000014140c722b */ /* 0x008fd0000000000c */
[----:B------:R-:W-:Y:S01]  /*1d30*/  DFMA R12, R26, R26, R12 ;  /* 0x0000001a1a0c722b */ /* 0x000fe2000000000c */
[----:B------:R-:W-:Y:S10]  /*1d40*/  @!P0 BRA `(.L_x_136) ;  /* 0x0000000800e08947 */ /* 0x000ff40003800000 */
[C---:B------:R-:W-:Y:S01]  /*1d50*/  IMAD.IADD R3, R5.reuse, 0x1, R3 ;  /* 0x0000000105037824 */ /* 0x040fe200078e0203 */
[----:B------:R-:W-:Y:S01]  /*1d60*/  UIADD3 UR4, UPT, UPT, UR4, 0x1, URZ ;  /* 0x0000000104047890 */ /* 0x000fe2000fffe0ff */
[----:B------:R-:W-:Y:S02]  /*1d70*/  IMAD.IADD R6, R5, 0x1, R6 ;  /* 0x0000000105067824 */ /* 0x000fe400078e0206 */
[----:B------:R-:W-:Y:S01]  /*1d80*/  IMAD.IADD R4, R4, 0x1, -R5 ;  /* 0x0000000104047824 */ /* 0x000fe200078e0a05 */
[----:B------:R-:W-:Y:S01]  /*1d90*/  ISETP.GT.U32.AND P0, PT, R3, R2, PT ;  /* 0x000000020300720c */ /* 0x000fe20003f04070 */
[----:B------:R-:W-:-:S12]  /*1da0*/  IMAD.IADD R25, R5, 0x1, R25 ;  /* 0x0000000105197824 */ /* 0x000fd800078e0219 */
[----:B------:R-:W-:Y:S05]  /*1db0*/  @!P0 BRA `(.L_x_138) ;  /* 0xfffffffc00888947 */ /* 0x000fea000383ffff */
.L_x_137:
[----:B------:R-:W0:Y:S01]  /*1dc0*/  S2R R11, SR_TID.X ;  /* 0x00000000000b7919 */ /* 0x000e220000002100 */
[----:B------:R-:W-:Y:S01]  /*1dd0*/  IMAD.IADD R2, R14, 0x1, -R3 ;  /* 0x000000010e027824 */ /* 0x000fe200078e0a03 */
[----:B------:R-:W-:Y:S04]  /*1de0*/  BSSY.RECONVERGENT B1, `(.L_x_136) ;  /* 0x00000ae000017945 */ /* 0x000fe80003800200 */
[----:B0-----:R-:W-:-:S04]  /*1df0*/  ISETP.GE.AND P0, PT, R11, R2, PT ;  /* 0x000000020b00720c */ /* 0x001fc80003f06270 */
[----:B------:R-:W-:-:S13]  /*1e00*/  ISETP.GE.U32.OR P0, PT, R3, R14, P0 ;  /* 0x0000000e0300720c */ /* 0x000fda0000706470 */
[----:B------:R-:W-:Y:S05]  /*1e10*/  @P0 BRA `(.L_x_139) ;  /* 0x0000000800a80947 */ /* 0x000fea0003800000 */
[----:B------:R-:W0:Y:S01]  /*1e20*/  LDCU UR5, c[0x0][0x3ac] ;  /* 0x00007580ff0577ac */ /* 0x000e220008000800 */
[----:B------:R-:W1:Y:S01]  /*1e30*/  LDC R2, c[0x0][0x3ac] ;  /* 0x0000eb00ff027b82 */ /* 0x000e620000000800 */
[----:B------:R-:W-:Y:S01]  /*1e40*/  BSSY.RECONVERGENT B2, `(.L_x_140) ;  /* 0x0000059000027945 */ /* 0x000fe20003800200 */
[----:B0-----:R-:W-:-:S04]  /*1e50*/  VIADD R5, R0, UR5 ;  /* 0x0000000500057c36 */ /* 0x001fc80008000000 */
[----:B------:R-:W-:Y:S01]  /*1e60*/  IMAD R7, R5, 0x1400, RZ ;  /* 0x0000140005077824 */ /* 0x000fe200078e02ff */
[----:B------:R-:W-:-:S04]  /*1e70*/  LOP3.LUT R5, RZ, R11, RZ, 0x33, !PT ;  /* 0x0000000bff057212 */ /* 0x000fc800078e33ff */
[----:B------:R-:W-:Y:S01]  /*1e80*/  IADD3 R14, PT, PT, -R7, R14, R5 ;  /* 0x0000000e070e7210 */ /* 0x000fe20007ffe105 */
[----:B-1----:R-:W-:Y:S02]  /*1e90*/  IMAD R5, R2, UR4, RZ ;  /* 0x0000000402057c24 */ /* 0x002fe4000f8e02ff */
[----:B------:R-:W-:Y:S02]  /*1ea0*/  IMAD.MOV.U32 R2, RZ, RZ, R11 ;  /* 0x000000ffff027224 */ /* 0x000fe400078e000b */
[----:B------:R-:W-:-:S04]  /*1eb0*/  IMAD R5, R5, -0x1400, R14 ;  /* 0xffffec0005057824 */ /* 0x000fc800078e020e */
[C---:B------:R-:W-:Y:S01]  /*1ec0*/  IMAD.HI.U32 R7, R5.reuse, -0x33333333, RZ ;  /* 0xcccccccd05077827 */ /* 0x040fe200078e00ff */
[----:B------:R-:W-:-:S04]  /*1ed0*/  ISETP.GE.U32.AND P0, PT, R5, 0x2580, PT ;  /* 0x000025800500780c */ /* 0x000fc80003f06070 */
[----:B------:R-:W-:-:S04]  /*1ee0*/  LEA.HI R7, R7, 0x1, RZ, 0x17 ;  /* 0x0000000107077811 */ /* 0x000fc800078fb8ff */
[----:B------:R-:W-:-:S05]  /*1ef0*/  LOP3.LUT R24, R7, 0xf, RZ, 0xc0, !PT ;  /* 0x0000000f07187812 */ /* 0x000fca00078ec0ff */
[----:B------:R-:W-:Y:S05]  /*1f00*/  @!P0 BRA `(.L_x_141) ;  /* 0x0000000400308947 */ /* 0x000fea0003800000 */
[----:B------:R-:W-:Y:S01]  /*1f10*/  IMAD.HI.U32 R2, R4, -0x33333333, RZ ;  /* 0xcccccccd04027827 */ /* 0x000fe200078e00ff */
[----:B------:R-:W-:Y:S04]  /*1f20*/  BSSY.RECONVERGENT B3, `(.L_x_142) ;  /* 0x0000049000037945 */ /* 0x000fe80003800200 */
[----:B------:R-:W-:-:S04]  /*1f30*/  LEA.HI R2, R2, 0x1, RZ, 0x17 ;  /* 0x0000000102027811 */ /* 0x000fc800078fb8ff */
[----:B------:R-:W-:Y:S02]  /*1f40*/  LOP3.LUT R5, R2, 0xfffff0, RZ, 0xc0, !PT ;  /* 0x00fffff002057812 */ /* 0x000fe400078ec0ff */
[----:B------:R-:W-:-:S03]  /*1f50*/  LOP3.LUT R2, R11, 0x1400, RZ, 0xfc, !PT ;  /* 0x000014000b027812 */ /* 0x000fc600078efcff */
[----:B------:R-:W-:-:S07]  /*1f60*/  IMAD.MOV R5, RZ, RZ, -R5 ;  /* 0x000000ffff057224 */ /* 0x000fce00078e0a05 */
.L_x_143:
[C---:B------:R-:W-:Y:S02]  /*1f70*/  VIADD R11, R25.reuse, 0xffffec00 ;  /* 0xffffec00190b7836 */ /* 0x040fe40000000000 */
[----:B------:R-:W-:Y:S02]  /*1f80*/  VIADD R23, R25, 0xffffee80 ;  /* 0xffffee8019177836 */ /* 0x000fe40000000000 */
[----:B------:R-:W-:-:S04]  /*1f90*/  IMAD.WIDE.U32 R10, R11, 0x8, R8 ;  /* 0x000000080b0a7825 */ /* 0x000fc800078e0008 */
[--C-:B------:R-:W-:Y:S02]  /*1fa0*/  IMAD.WIDE.U32 R22, R23, 0x8, R8.reuse ;  /* 0x0000000817167825 */ /* 0x100fe400078e0008 */
[----:B------:R-:W2:Y:S02]  /*1fb0*/  LDG.E.64 R10, desc[UR6][R10.64] ;  /* 0x000000060a0a7981 */ /* 0x000ea4000c1e1b00 */
[C---:B------:R-:W-:Y:S02]  /*1fc0*/  VIADD R21, R25.reuse, 0xfffff100 ;  /* 0xfffff10019157836 */ /* 0x040fe40000000000 */
[----:B------:R-:W3:Y:S01]  /*1fd0*/  LDG.E.64 R22, desc[UR6][R22.64] ;  /* 0x0000000616167981 */ /* 0x000ee2000c1e1b00 */
[----:B------:R-:W-:Y:S01]  /*1fe0*/  IADD3 R19, PT, PT, R25, -0xc80, RZ ;  /* 0xfffff38019137810 */ /* 0x000fe20007ffe0ff */
[----:B------:R-:W-:-:S04]  /*1ff0*/  IMAD.WIDE.U32 R20, R21, 0x8, R8 ;  /* 0x0000000815147825 */ /* 0x000fc800078e0008 */
[--C-:B------:R-:W-:Y:S02]  /*2000*/  IMAD.WIDE.U32 R18, R19, 0x8, R8.reuse ;  /* 0x0000000813127825 */ /* 0x100fe400078e0008 */
[----:B------:R-:W4:Y:S04]  /*2010*/  LDG.E.64 R20, desc[UR6][R20.64] ;  /* 0x0000000614147981 */ /* 0x000f28000c1e1b00 */
[----:B------:R-:W5:Y:S01]  /*2020*/  LDG.E.64 R18, desc[UR6][R18.64] ;  /* 0x0000000612127981 */ /* 0x000f62000c1e1b00 */
[C---:B------:R-:W-:Y:S02]  /*2030*/  VIADD R17, R25.reuse, 0xfffff600 ;  /* 0xfffff60019117836 */ /* 0x040fe40000000000 */
[----:B------:R-:W-:Y:S02]  /*2040*/  VIADD R15, R25, 0xfffff880 ;  /* 0xfffff880190f7836 */ /* 0x000fe40000000000 */
[----:B------:R-:W-:-:S04]  /*2050*/  IMAD.WIDE.U32 R16, R17, 0x8, R8 ;  /* 0x0000000811107825 */ /* 0x000fc800078e0008 */
[----:B------:R-:W-:Y:S02]  /*2060*/  IMAD.WIDE.U32 R14, R15, 0x8, R8 ;  /* 0x000000080f0e7825 */ /* 0x000fe400078e0008 */
[----:B------:R-:W5:Y:S04]  /*2070*/  LDG.E.64 R16, desc[UR6][R16.64] ;  /* 0x0000000610107981 */ /* 0x000f68000c1e1b00 */
[----:B------:R-:W5:Y:S01]  /*2080*/  LDG.E.64 R14, desc[UR6][R14.64] ;  /* 0x000000060e0e7981 */ /* 0x000f62000c1e1b00 */
[----:B--2---:R-:W-:Y:S01]  /*2090*/  DFMA R10, R10, R10, R12 ;  /* 0x0000000a0a0a722b */ /* 0x004fe2000000000c */
[----:B------:R-:W-:-:S04]  /*20a0*/  VIADD R13, R25, 0xfffffb00 ;  /* 0xfffffb00190d7836 */ /* 0x000fc80000000000 */
[----:B------:R-:W-:-:S03]  /*20b0*/  IMAD.WIDE.U32 R12, R13, 0x8, R8 ;  /* 0x000000080d0c7825 */ /* 0x000fc600078e0008 */
[----:B---3--:R-:W-:Y:S01]  /*20c0*/  DFMA R22, R22, R22, R10 ;  /* 0x000000161616722b */ /* 0x008fe2000000000a */
[----:B------:R-:W-:Y:S02]  /*20d0*/  VIADD R11, R25, 0xfffffd80 ;  /* 0xfffffd80190b7836 */ /* 0x000fe40000000000 */
[----:B------:R-:W2:Y:S02]  /*20e0*/  LDG.E.64 R12, desc[UR6][R12.64] ;  /* 0x000000060c0c7981 */ /* 0x000ea4000c1e1b00 */
[----:B------:R-:W-:-:S03]  /*20f0*/  IMAD.WIDE.U32 R10, R11, 0x8, R8 ;  /* 0x000000080b0a7825 */ /* 0x000fc600078e0008 */
[----:B----4-:R-:W-:Y:S01]  /*2100*/  DFMA R20, R20, R20, R22 ;  /* 0x000000141414722b */ /* 0x010fe20000000016 */
[C---:B------:R-:W-:Y:S02]  /*2110*/  IMAD.WIDE.U32 R22, R25.reuse, 0x8, R8 ;  /* 0x0000000819167825 */ /* 0x040fe400078e0008 */
[----:B------:R-:W3:Y:S05]  /*2120*/  LDG.E.64 R10, desc[UR6][R10.64] ;  /* 0x000000060a0a7981 */ /* 0x000eea000c1e1b00 */
[----:B-----5:R-:W-:Y:S01]  /*2130*/  DFMA R18, R18, R18, R20 ;  /* 0x000000121212722b */ /* 0x020fe20000000014 */
[----:B------:R-:W4:Y:S01]  /*2140*/  LDG.E.64 R22, desc[UR6][R22.64] ;  /* 0x0000000616167981 */ /* 0x000f22000c1e1b00 */
[----:B------:R-:W-:-:S04]  /*2150*/  VIADD R21, R25, 0x280 ;  /* 0x0000028019157836 */ /* 0x000fc80000000000 */
[----:B------:R-:W-:-:S06]  /*2160*/  IMAD.WIDE.U32 R20, R21, 0x8, R8 ;  /* 0x0000000815147825 */ /* 0x000fcc00078e0008 */
[----:B------:R-:W5:Y:S01]  /*2170*/  LDG.E.64 R20, desc[UR6][R20.64] ;  /* 0x0000000614147981 */ /* 0x000f62000c1e1b00 */
[----:B------:R-:W-:Y:S01]  /*2180*/  DFMA R16, R16, R16, R18 ;  /* 0x000000101010722b */ /* 0x000fe20000000012 */
[----:B------:R-:W-:-:S04]  /*2190*/  VIADD R19, R25, 0x500 ;  /* 0x0000050019137836 */ /* 0x000fc80000000000 */
[----:B------:R-:W-:-:S03]  /*21a0*/  IMAD.WIDE.U32 R18, R19, 0x8, R8 ;  /* 0x0000000813127825 */ /* 0x000fc600078e0008 */
[----:B------:R-:W-:Y:S01]  /*21b0*/  DFMA R14, R14, R14, R16 ;  /* 0x0000000e0e0e722b */ /* 0x000fe20000000010 */
[----:B------:R-:W-:Y:S02]  /*21c0*/  VIADD R17, R25, 0x780 ;  /* 0x0000078019117836 */ /* 0x000fe40000000000 */
[----:B------:R-:W5:Y:S02]  /*21d0*/  LDG.E.64 R18, desc[UR6][R18.64] ;  /* 0x0000000612127981 */ /* 0x000f64000c1e1b00 */
[----:B------:R-:W-:-:S06]  /*21e0*/  IMAD.WIDE.U32 R16, R17, 0x8, R8 ;  /* 0x0000000811107825 */ /* 0x000fcc00078e0008 */
        /* <DEDUP_REMOVED lines=9> */
[----:B------:R-:W-:Y:S02]  /*2280*/  VIADD R11, R25, 0xf00 ;  /* 0x00000f00190b7836 */ /* 0x000fe40000000000 */
[----:B------:R-:W3:Y:S02]  /*2290*/  LDG.E.64 R12, desc[UR6][R12.64] ;  /* 0x000000060c0c7981 */ /* 0x000ee4000c1e1b00 */
[----:B------:R-:W-:-:S03]  /*22a0*/  IMAD.WIDE.U32 R10, R11, 0x8, R8 ;  /* 0x000000080b0a7825 */ /* 0x000fc600078e0008 */
[----:B-----5:R-:W-:Y:S01]  /*22b0*/  DFMA R20, R20, R20, R22 ;  /* 0x000000141414722b */ /* 0x020fe20000000016 */
[----:B------:R-:W-:Y:S02]  /*22c0*/  VIADD R23, R25, 0x1180 ;  /* 0x0000118019177836 */ /* 0x000fe40000000000 */
[----:B------:R-:W4:Y:S02]  /*22d0*/  LDG.E.64 R10, desc[UR6][R10.64] ;  /* 0x000000060a0a7981 */ /* 0x000f24000c1e1b00 */
[----:B------:R-:W-:-:S06]  /*22e0*/  IMAD.WIDE.U32 R22, R23, 0x8, R8 ;  /* 0x0000000817167825 */ /* 0x000fcc00078e0008 */
[----:B------:R-:W5:Y:S01]  /*22f0*/  LDG.E.64 R22, desc[UR6][R22.64] ;  /* 0x0000000616167981 */ /* 0x000f62000c1e1b00 */
[----:B------:R-:W-:-:S08]  /*2300*/  DFMA R20, R18, R18, R20 ;  /* 0x000000121214722b */ /* 0x000fd00000000014 */
[----:B------:R-:W-:Y:S01]  /*2310*/  DFMA R20, R16, R16, R20 ;  /* 0x000000101014722b */ /* 0x000fe20000000014 */
[----:B------:R-:W-:-:S05]  /*2320*/  VIADD R5, R5, 0x10 ;  /* 0x0000001005057836 */ /* 0x000fca0000000000 */
[----:B------:R-:W-:Y:S01]  /*2330*/  ISETP.NE.AND P0, PT, R5, RZ, PT ;  /* 0x000000ff0500720c */ /* 0x000fe20003f05270 */
[----:B------:R-:W-:Y:S01]  /*2340*/  VIADD R25, R25, 0x2800 ;  /* 0x0000280019197836 */ /* 0x000fe20000000000 */
[----:B------:R-:W-:Y:S01]  /*2350*/  IADD3 R2, PT, PT, R2, 0x2800, RZ ;  /* 0x0000280002027810 */ /* 0x000fe20007ffe0ff */
[----:B--2---:R-:W-:-:S08]  /*2360*/  DFMA R20, R14, R14, R20 ;  /* 0x0000000e0e14722b */ /* 0x004fd00000000014 */
[----:B---3--:R-:W-:-:S08]  /*2370*/  DFMA R20, R12, R12, R20 ;  /* 0x0000000c0c14722b */ /* 0x008fd00000000014 */
[----:B----4-:R-:W-:-:S08]  /*2380*/  DFMA R20, R10, R10, R20 ;  /* 0x0000000a0a14722b */ /* 0x010fd00000000014 */
[----:B-----5:R-:W-:Y:S01]  /*2390*/  DFMA R12, R22, R22, R20 ;  /* 0x00000016160c722b */ /* 0x020fe20000000014 */
[----:B------:R-:W-:Y:S10]  /*23a0*/  @P0 BRA `(.L_x_143) ;  /* 0xfffffff800f00947 */ /* 0x000ff4000383ffff */
[----:B------:R-:W-:Y:S05]  /*23b0*/  BSYNC.RECONVERGENT B3 ;  /* 0x0000000000037941 */ /* 0x000fea0003800200 */
.L_x_142:
[----:B------:R-:W-:-:S07]  /*23c0*/  VIADD R2, R2, 0xffffec00 ;  /* 0xffffec0002027836 */ /* 0x000fce0000000000 */
.L_x_141:
[----:B------:R-:W-:Y:S05]  /*23d0*/  BSYNC.RECONVERGENT B2 ;  /* 0x0000000000027941 */ /* 0x000fea0003800200 */
.L_x_140:
[----:B------:R-:W-:-:S13]  /*23e0*/  ISETP.NE.AND P0, PT, R24, RZ, PT ;  /* 0x000000ff1800720c */ /* 0x000fda0003f05270 */
[----:B------:R-:W-:Y:S05]  /*23f0*/  @!P0 BRA `(.L_x_139) ;  /* 0x0000000400308947 */ /* 0x000fea0003800000 */
[----:B------:R-:W-:Y:S01]  /*2400*/  ISETP.GE.U32.AND P0, PT, R24, 0x8, PT ;  /* 0x000000081800780c */ /* 0x000fe20003f06070 */
[----:B------:R-:W-:Y:S01]  /*2410*/  BSSY.RECONVERGENT B2, `(.L_x_144) ;  /* 0x0000025000027945 */ /* 0x000fe20003800200 */
[----:B------:R-:W-:-:S04]  /*2420*/  LOP3.LUT R5, R7, 0x7, RZ, 0xc0, !PT ;  /* 0x0000000707057812 */ /* 0x000fc800078ec0ff */
[----:B------:R-:W-:-:S07]  /*2430*/  ISETP.NE.AND P1, PT, R5, RZ, PT ;  /* 0x000000ff0500720c */ /* 0x000fce0003f25270 */
[----:B------:R-:W-:Y:S06]  /*2440*/  @!P0 BRA `(.L_x_145) ;  /* 0x0000000000848947 */ /* 0x000fec0003800000 */
[----:B------:R-:W-:-:S04]  /*2450*/  IMAD.IADD R25, R2, 0x1, R3 ;  /* 0x0000000102197824 */ /* 0x000fc800078e0203 */
[----:B------:R-:W-:-:S06]  /*2460*/  IMAD.WIDE.U32 R22, R25, 0x8, R8 ;  /* 0x0000000819167825 */ /* 0x000fcc00078e0008 */
[----:B------:R-:W2:Y:S01]  /*2470*/  LDG.E.64 R22, desc[UR6][R22.64] ;  /* 0x0000000616167981 */ /* 0x000ea2000c1e1b00 */
[C---:B------:R-:W-:Y:S02]  /*2480*/  VIADD R21, R25.reuse, 0x280 ;  /* 0x0000028019157836 */ /* 0x040fe40000000000 */
[----:B------:R-:W-:Y:S02]  /*2490*/  VIADD R19, R25, 0x500 ;  /* 0x0000050019137836 */ /* 0x000fe40000000000 */
[----:B------:R-:W-:-:S04]  /*24a0*/  IMAD.WIDE.U32 R20, R21, 0x8, R8 ;  /* 0x0000000815147825 */ /* 0x000fc800078e0008 */
[--C-:B------:R-:W-:Y:S02]  /*24b0*/  IMAD.WIDE.U32 R18, R19, 0x8, R8.reuse ;  /* 0x0000000813127825 */ /* 0x100fe400078e0008 */
[----:B------:R-:W3:Y:S02]  /*24c0*/  LDG.E.64 R20, desc[UR6][R20.64] ;  /* 0x0000000614147981 */ /* 0x000ee4000c1e1b00 */
[C---:B------:R-:W-:Y:S02]  /*24d0*/  VIADD R17, R25.reuse, 0x780 ;  /* 0x0000078019117836 */ /* 0x040fe40000000000 */
[----:B------:R-:W4:Y:S01]  /*24e0*/  LDG.E.64 R18, desc[UR6][R18.64] ;  /* 0x0000000612127981 */ /* 0x000f22000c1e1b00 */
[----:B------:R-:W-:Y:S02]  /*24f0*/  VIADD R15, R25, 0xa00 ;  /* 0x00000a00190f7836 */ /* 0x000fe40000000000 */
[----:B------:R-:W-:-:S04]  /*2500*/  IMAD.WIDE.U32 R16, R17, 0x8, R8 ;  /* 0x0000000811107825 */ /* 0x000fc800078e0008 */
[--C-:B------:R-:W-:Y:S02]  /*2510*/  IMAD.WIDE.U32 R14, R15, 0x8, R8.reuse ;  /* 0x000000080f0e7825 */ /* 0x100fe400078e0008 */
[----:B------:R-:W5:Y:S02]  /*2520*/  LDG.E.64 R16, desc[UR6][R16.64] ;  /* 0x0000000610107981 */ /* 0x000f64000c1e1b00 */
[C---:B------:R-:W-:Y:S02]  /*2530*/  VIADD R11, R25.reuse, 0xc80 ;  /* 0x00000c80190b7836 */ /* 0x040fe40000000000 */
[----:B------:R-:W5:Y:S01]  /*2540*/  LDG.E.64 R14, desc[UR6][R14.64] ;  /* 0x000000060e0e7981 */ /* 0x000f62000c1e1b00 */
[----:B------:R-:W-:Y:S02]  /*2550*/  VIADD R27, R25, 0xf00 ;  /* 0x00000f00191b7836 */ /* 0x000fe40000000000 */
[----:B------:R-:W-:-:S06]  /*2560*/  IMAD.WIDE.U32 R10, R11, 0x8, R8 ;  /* 0x000000080b0a7825 */ /* 0x000fcc00078e0008 */
[----:B------:R-:W5:Y:S01]  /*2570*/  LDG.E.64 R10, desc[UR6][R10.64] ;  /* 0x000000060a0a7981 */ /* 0x000f62000c1e1b00 */
[----:B------:R-:W-:-:S04]  /*2580*/  VIADD R25, R25, 0x1180 ;  /* 0x0000118019197836 */ /* 0x000fc80000000000 */
[----:B------:R-:W-:-:S06]  /*2590*/  IMAD.WIDE.U32 R24, R25, 0x8, R8 ;  /* 0x0000000819187825 */ /* 0x000fcc00078e0008 */
[----:B------:R-:W5:Y:S01]  /*25a0*/  LDG.E.64 R24, desc[UR6][R24.64] ;  /* 0x0000000618187981 */ /* 0x000f62000c1e1b00 */
[----:B--2---:R-:W-:Y:S01]  /*25b0*/  DFMA R12, R22, R22, R12 ;  /* 0x00000016160c722b */ /* 0x004fe2000000000c */
[----:B------:R-:W-:-:S06]  /*25c0*/  IMAD.WIDE.U32 R22, R27, 0x8, R8 ;  /* 0x000000081b167825 */ /* 0x000fcc00078e0008 */
[----:B------:R-:W2:Y:S01]  /*25d0*/  LDG.E.64 R22, desc[UR6][R22.64] ;  /* 0x0000000616167981 */ /* 0x000ea2000c1e1b00 */
[----:B---3--:R-:W-:-:S08]  /*25e0*/  DFMA R12, R20, R20, R12 ;  /* 0x00000014140c722b */ /* 0x008fd0000000000c */
[----:B----4-:R-:W-:-:S08]  /*25f0*/  DFMA R12, R18, R18, R12 ;  /* 0x00000012120c722b */ /* 0x010fd0000000000c */
[----:B-----5:R-:W-:-:S08]  /*2600*/  DFMA R12, R16, R16, R12 ;  /* 0x00000010100c722b */ /* 0x020fd0000000000c */
[----:B------:R-:W-:-:S08]  /*2610*/  DFMA R12, R14, R14, R12 ;  /* 0x0000000e0e0c722b */ /* 0x000fd0000000000c */
[----:B------:R-:W-:Y:S01]  /*2620*/  DFMA R12, R10, R10, R12 ;  /* 0x0000000a0a0c722b */ /* 0x000fe2000000000c */
[----:B------:R-:W-:-:S07]  /*2630*/  VIADD R2, R2, 0x1400 ;  /* 0x0000140002027836 */ /* 0x000fce0000000000 */
[----:B--2---:R-:W-:-:S08]  /*2640*/  DFMA R12, R22, R22, R12 ;  /* 0x00000016160c722b */ /* 0x004fd0000000000c */
[----:B------:R-:W-:-:S11]  /*2650*/  DFMA R12, R24, R24, R12 ;  /* 0x00000018180c722b */ /* 0x000fd6000000000c */
.L_x_145:
[----:B------:R-:W-:Y:S05]  /*2660*/  BSYNC.RECONVERGENT B2 ;  /* 0x0000000000027941 */ /* 0x000fea0003800200 */
.L_x_144:
[----:B------:R-:W-:Y:S05]  /*2670*/  @!P1 BRA `(.L_x_139) ;  /* 0x0000000000909947 */ /* 0x000fea0003800000 */
[----:B------:R-:W-:Y:S01]  /*2680*/  ISETP.GE.U32.AND P0, PT, R5, 0x4, PT ;  /* 0x000000040500780c */ /* 0x000fe20003f06070 */
[----:B------:R-:W-:Y:S01]  /*2690*/  BSSY.RECONVERGENT B2, `(.L_x_146) ;  /* 0x0000014000027945 */ /* 0x000fe20003800200 */
[----:B------:R-:W-:-:S11]  /*26a0*/  LOP3.LUT P1, RZ, R7, 0x3, RZ, 0xc0, !PT ;  /* 0x0000000307ff7812 */ /* 0x000fd6000782c0ff */
[----:B------:R-:W-:Y:S05]  /*26b0*/  @!P0 BRA `(.L_x_147) ;  /* 0x0000000000448947 */ /* 0x000fea0003800000 */
[----:B------:R-:W-:-:S04]  /*26c0*/  IMAD.IADD R3, R2, 0x1, R3 ;  /* 0x0000000102037824 */ /* 0x000fc800078e0203 */
[C---:B------:R-:W-:Y:S01]  /*26d0*/  IMAD.WIDE.U32 R10, R3.reuse, 0x8, R8 ;  /* 0x00000008030a7825 */ /* 0x040fe200078e0008 */
[----:B------:R-:W-:-:S05]  /*26e0*/  IADD3 R15, PT, PT, R3, 0x280, RZ ;  /* 0x00000280030f7810 */ /* 0x000fca0007ffe0ff */
[----:B------:R-:W2:Y:S01]  /*26f0*/  LDG.E.64 R10, desc[UR6][R10.64] ;  /* 0x000000060a0a7981 */ /* 0x000ea2000c1e1b00 */
[----:B------:R-:W-:-:S04]  /*2700*/  IMAD.WIDE.U32 R14, R15, 0x8, R8 ;  /* 0x000000080f0e7825 */ /* 0x000fc800078e0008 */
[C---:B------:R-:W-:Y:S02]  /*2710*/  VIADD R17, R3.reuse, 0x500 ;  /* 0x0000050003117836 */ /* 0x040fe40000000000 */
[----:B------:R-:W3:Y:S01]  /*2720*/  LDG.E.64 R14, desc[UR6][R14.64] ;  /* 0x000000060e0e7981 */ /* 0x000ee2000c1e1b00 */
[----:B------:R-:W-:Y:S02]  /*2730*/  VIADD R19, R3, 0x780 ;  /* 0x0000078003137836 */ /* 0x000fe40000000000 */
[----:B------:R-:W-:-:S04]  /*2740*/  IMAD.WIDE.U32 R16, R17, 0x8, R8 ;  /* 0x0000000811107825 */ /* 0x000fc800078e0008 */
[----:B------:R-:W-:Y:S02]  /*2750*/  IMAD.WIDE.U32 R18, R19, 0x8, R8 ;  /* 0x0000000813127825 */ /* 0x000fe400078e0008 */
[----:B------:R-:W4:Y:S04]  /*2760*/  LDG.E.64 R16, desc[UR6][R16.64] ;  /* 0x0000000610107981 */ /* 0x000f28000c1e1b00 */
[----:B------:R-:W5:Y:S01]  /*2770*/  LDG.E.64 R18, desc[UR6][R18.64] ;  /* 0x0000000612127981 */ /* 0x000f62000c1e1b00 */
[----:B------:R-:W-:Y:S01]  /*2780*/  VIADD R2, R2, 0xa00 ;  /* 0x00000a0002027836 */ /* 0x000fe20000000000 */
[----:B--2---:R-:W-:-:S08]  /*2790*/  DFMA R12, R10, R10, R12 ;  /* 0x0000000a0a0c722b */ /* 0x004fd0000000000c */
[----:B---3--:R-:W-:-:S08]  /*27a0*/  DFMA R12, R14, R14, R12 ;  /* 0x0000000e0e0c722b */ /* 0x008fd0000000000c */
[----:B----4-:R-:W-:-:S08]  /*27b0*/  DFMA R12, R16, R16, R12 ;  /* 0x00000010100c722b */ /* 0x010fd0000000000c */
[----:B-----5:R-:W-:-:S11]  /*27c0*/  DFMA R12, R18, R18, R12 ;  /* 0x00000012120c722b */ /* 0x020fd6000000000c */
.L_x_147:
[----:B------:R-:W-:Y:S05]  /*27d0*/  BSYNC.RECONVERGENT B2 ;  /* 0x0000000000027941 */ /* 0x000fea0003800200 */
.L_x_146:
[----:B------:R-:W-:Y:S05]  /*27e0*/  @!P1 BRA `(.L_x_139) ;  /* 0x0000000000349947 */ /* 0x000fea0003800000 */
[----:B------:R-:W-:-:S04]  /*27f0*/  IMAD.HI.U32 R3, R4, -0x33333333, RZ ;  /* 0xcccccccd04037827 */ /* 0x000fc800078e00ff */
[----:B------:R-:W-:Y:S01]  /*2800*/  IMAD.IADD R5, R2, 0x1, R6 ;  /* 0x0000000102057824 */ /* 0x000fe200078e0206 */
[----:B------:R-:W-:-:S04]  /*2810*/  LOP3.LUT R3, R3, 0xffff, RZ, 0xc0, !PT ;  /* 0x0000ffff03037812 */ /* 0x000fc800078ec0ff */
[----:B------:R-:W-:-:S04]  /*2820*/  LEA.HI R3, R3, 0x1, RZ, 0x17 ;  /* 0x0000000103037811 */ /* 0x000fc800078fb8ff */
[----:B------:R-:W-:-:S05]  /*2830*/  LOP3.LUT R3, R3, 0x3, RZ, 0xc0, !PT ;  /* 0x0000000303037812 */ /* 0x000fca00078ec0ff */
[----:B------:R-:W-:-:S07]  /*2840*/  IMAD.MOV R4, RZ, RZ, -R3 ;  /* 0x000000ffff047224 */ /* 0x000fce00078e0a03 */
.L_x_148:
[----:B------:R-:W-:-:S06]  /*2850*/  IMAD.WIDE.U32 R2, R5, 0x8, R8 ;  /* 0x0000000805027825 */ /* 0x000fcc00078e0008 */
[----:B------:R-:W2:Y:S01]  /*2860*/  LDG.E.64 R2, desc[UR6][R2.64] ;  /* 0x0000000602027981 */ /* 0x000ea2000c1e1b00 */
[----:B------:R-:W-:Y:S02]  /*2870*/  VIADD R4, R4, 0x1 ;  /* 0x0000000104047836 */ /* 0x000fe40000000000 */
[----:B------:R-:W-:-:S03]  /*2880*/  VIADD R5, R5, 0x280 ;  /* 0x0000028005057836 */ /* 0x000fc60000000000 */
[----:B------:R-:W-:Y:S01]  /*2890*/  ISETP.NE.AND P0, PT, R4, RZ, PT ;  /* 0x000000ff0400720c */ /* 0x000fe20003f05270 */
[----:B--2---:R-:W-:-:S12]  /*28a0*/  DFMA R12, R2, R2, R12 ;  /* 0x00000002020c722b */ /* 0x004fd8000000000c */
[----:B------:R-:W-:Y:S05]  /*28b0*/  @P0 BRA `(.L_x_148) ;  /* 0xfffffffc00e40947 */ /* 0x000fea000383ffff */
.L_x_139:
[----:B------:R-:W-:Y:S05]  /*28c0*/  BSYNC.RECONVERGENT B1 ;  /* 0x0000000000017941 */ /* 0x000fea0003800200 */
.L_x_136:
[----:B------:R-:W0:Y:S01]  /*28d0*/  S2R R2, SR_LANEID ;  /* 0x0000000000027919 */ /* 0x000e220000000000 */
[----:B------:R-:W-:Y:S04]  /*28e0*/  SHFL.DOWN PT, R4, R12, 0x1, 0x1f ;  /* 0x08201f000c047f89 */ /* 0x000fe800000e0000 */
[----:B------:R-:W1:Y:S02]  /*28f0*/  SHFL.DOWN PT, R5, R13, 0x1, 0x1f ;  /* 0x08201f000d057f89 */ /* 0x000e6400000e0000 */
[----:B-1----:R-:W-:Y:S01]  /*2900*/  DADD R4, R4, R12 ;  /* 0x0000000004047229 */ /* 0x002fe2000000000c */
[C---:B0-----:R-:W-:Y:S02]  /*2910*/  ISETP.GT.AND P0, PT, R2.reuse, 0x1e, PT ;  /* 0x0000001e0200780c */ /* 0x041fe40003f04270 */
[----:B------:R-:W-:-:S07]  /*2920*/  ISETP.NE.AND P1, PT, R2, RZ, PT ;  /* 0x000000ff0200720c */ /* 0x000fce0003f25270 */
[----:B------:R-:W-:Y:S02]  /*2930*/  FSEL R6, R12, R4, P0 ;  /* 0x000000040c067208 */ /* 0x000fe40000000000 */
[----:B------:R-:W-:Y:S01]  /*2940*/  FSEL R7, R13, R5, P0 ;  /* 0x000000050d077208 */ /* 0x000fe20000000000 */
[----:B------:R-:W0:Y:S01]  /*2950*/  S2R R12, SR_TID.X ;  /* 0x00000000000c7919 */ /* 0x000e220000002100 */
[----:B------:R-:W-:Y:S01]  /*2960*/  ISETP.GT.AND P0, PT, R2, 0x1d, PT ;  /* 0x0000001d0200780c */ /* 0x000fe20003f04270 */
[----:B------:R-:W-:Y:S04]  /*2970*/  SHFL.DOWN PT, R4, R6, 0x2, 0x1f ;  /* 0x08401f0006047f89 */ /* 0x000fe800000e0000 */
[----:B------:R-:W1:Y:S01]  /*2980*/  SHFL.DOWN PT, R5, R7, 0x2, 0x1f ;  /* 0x08401f0007057f89 */ /* 0x000e6200000e0000 */
[----:B------:R-:W2:Y:S01]  /*2990*/  @!P1 S2R R13, SR_CgaCtaId ;  /* 0x00000000000d9919 */ /* 0x000ea20000008800 */
[----:B-1----:R-:W-:Y:S01]  /*29a0*/  DADD R4, R4, R6 ;  /* 0x0000000004047229 */ /* 0x002fe20000000006 */
[----:B0-----:R-:W-:-:S04]  /*29b0*/  @!P1 SHF.R.U32.HI R3, RZ, 0x2, R12 ;  /* 0x00000002ff039819 */ /* 0x001fc8000001160c */
[----:B------:R-:W-:-:S05]  /*29c0*/  @!P1 LOP3.LUT R3, R3, 0xf8, RZ, 0xc0, !PT ;  /* 0x000000f803039812 */ /* 0x000fca00078ec0ff */
        /* <DEDUP_REMOVED lines=12> */
[----:B--2---:R-:W-:-:S05]  /*2a90*/  @!P1 LEA R8, R13, R8, 0x18 ;  /* 0x000000080d089211 */ /* 0x004fca00078ec0ff */
        /* <DEDUP_REMOVED lines=19> */
[----:B------:R-:W0:Y:S04]  /*2bd0*/  LDS.128 R16, [UR4+0x20] ;  /* 0x00002004ff107984 */ /* 0x000e280008000c00 */
[----:B------:R-:W1:Y:S04]  /*2be0*/  LDS.128 R12, [UR4+0x30] ;  /* 0x00003004ff0c7984 */ /* 0x000e680008000c00 */
[----:B------:R-:W2:Y:S01]  /*2bf0*/  LDS.128 R8, [UR4+0x40] ;  /* 0x00004004ff087984 */ /* 0x000ea20008000c00 */
[----:B0-----:R-:W-:-:S03]  /*2c00*/  DADD R16, R4, R16 ;  /* 0x0000000004107229 */ /* 0x001fc60000000010 */
[----:B------:R-:W0:Y:S05]  /*2c10*/  LDS.128 R4, [UR4+0x50] ;  /* 0x00005004ff047984 */ /* 0x000e2a0008000c00 */
[----:B------:R-:W-:-:S08]  /*2c20*/  DADD R16, R16, R18 ;  /* 0x0000000010107229 */ /* 0x000fd00000000012 */
[----:B-1----:R-:W-:-:S08]  /*2c30*/  DADD R12, R16, R12 ;  /* 0x00000000100c7229 */ /* 0x002fd0000000000c */
[----:B------:R-:W-:Y:S02]  /*2c40*/  DADD R2, R12, R14 ;  /* 0x000000000c027229 */ /* 0x000fe4000000000e */
[----:B------:R-:W1:Y:S06]  /*2c50*/  LDS.128 R12, [UR4+0x60] ;  /* 0x00006004ff0c7984 */ /* 0x000e6c0008000c00 */
        /* <DEDUP_REMOVED lines=12> */
[----:B0-----:R-:W-:Y:S01]  /*2d20*/  DADD R2, R2, R4 ;  /* 0x0000000002027229 */ /* 0x001fe20000000004 */
[----:B------:R-:W0:Y:S07]  /*2d30*/  LDS.64 R4, [UR4+0xb0] ;  /* 0x0000b004ff047984 */ /* 0x000e2e0008000a00 */
[----:B------:R-:W-:-:S08]  /*2d40*/  DADD R2, R2, R6 ;  /* 0x0000000002027229 */ /* 0x000fd00000000006 */
[----:B-1----:R-:W-:-:S08]  /*2d50*/  DADD R2, R2, R12 ;  /* 0x0000000002027229 */ /* 0x002fd0000000000c */
[----:B------:R-:W-:-:S08]  /*2d60*/  DADD R2, R2, R14 ;  /* 0x0000000002027229 */ /* 0x000fd0000000000e */
[----:B--2---:R-:W-:-:S08]  /*2d70*/  DADD R2, R2, R8 ;  /* 0x0000000002027229 */ /* 0x004fd00000000008 */
[----:B------:R-:W-:-:S08]  /*2d80*/  DADD R2, R2, R10 ;  /* 0x0000000002027229 */ /* 0x000fd0000000000a */
[----:B0-----:R-:W-:-:S11]  /*2d90*/  DADD R4, R2, R4 ;  /* 0x0000000002047229 */ /* 0x001fd60000000004 */
.L_x_135:
[----:B------:R-:W-:Y:S05]  /*2da0*/  BSYNC.RECONVERGENT B0 ;  /* 0x0000000000007941 */ /* 0x000fea0003800200 */
.L_x_119:
[----:B------:R-:W-:Y:S05]  /*2db0*/  @P0 EXIT ;  /* 0x000000000000094d */ /* 0x000fea0003800000 */
[----:B------:R-:W1:Y:S02]  /*2dc0*/  LDC.64 R2, c[0x0][0x388] ;  /* 0x0000e200ff027b82 */ /* 0x000e640000000a00 */
[----:B-1----:R-:W-:-:S05]  /*2dd0*/  IMAD.WIDE.U32 R2, R0, 0x8, R2 ;  /* 0x0000000800027825 */ /* 0x002fca00078e0002 */
[----:B------:R-:W-:Y:S01]  /*2de0*/  STG.E.64 desc[UR6][R2.64], R4 ;  /* 0x0000000402007986 */ /* 0x000fe2000c101b06 */
[----:B------:R-:W-:Y:S05]  /*2df0*/  EXIT ;  /* 0x000000000000794d */ /* 0x000fea0003800000 */
.L_x_149:
        /* <DEDUP_REMOVED lines=16> */
.L_x_186:


//--------------------- .text._ZN3cub18CUB_300001_SM_10006detail6reduce28DeviceReduceSingleTileKernelINS2_10policy_hubIdjN4cuda3std3__44plusIdEEE10Policy1000EN6thrust24THRUST_300001_SM_1000_NS6detail15normal_iteratorINSD_10device_ptrIdEEEEPdjS9_dd6squareIdEEEvT0_T1_T2_T3_T4_T6_ --------------------------
	.section	.text._ZN3cub18CUB_300001_SM_10006detail6reduce28DeviceReduceSingleTileKernelINS2_10policy_hubIdjN4cuda3std3__44plusIdEEE10Policy1000EN6thrust24THRUST_300001_SM_1000_NS6detail15normal_iteratorINSD_10device_ptrIdEEEEPdjS9_dd6squareIdEEEvT0_T1_T2_T3_T4_T6_,"ax",@progbits
	.align	128
        .global         _ZN3cub18CUB_300001_SM_10006detail6reduce28DeviceReduceSingleTileKernelINS2_10policy_hubIdjN4cuda3std3__44plusIdEEE10Policy1000EN6thrust24THRUST_300001_SM_1000_NS6detail15normal_iteratorINSD_10device_ptrIdEEEEPdjS9_dd6squareIdEEEvT0_T1_T2_T3_T4_T6_
        .type           _ZN3cub18CUB_300001_SM_10006detail6reduce28DeviceReduceSingleTileKernelINS2_10policy_hubIdjN4cuda3std3__44plusIdEEE10Policy1000EN6thrust24THRUST_300001_SM_1000_NS6detail15normal_iteratorINSD_10device_ptrIdEEEEPdjS9_dd6squareIdEEEvT0_T1_T2_T3_T4_T6_,@function
        .size           _ZN3cub18CUB_300001_SM_10006detail6reduce28DeviceReduceSingleTileKernelINS2_10policy_hubIdjN4cuda3std3__44plusIdEEE10Policy1000EN6thrust24THRUST_300001_SM_1000_NS6detail15normal_iteratorINSD_10device_ptrIdEEEEPdjS9_dd6squareIdEEEvT0_T1_T2_T3_T4_T6_,(.L_x_187 - _ZN3cub18CUB_300001_SM_10006detail6reduce28DeviceReduceSingleTileKernelINS2_10policy_hubIdjN4cuda3std3__44plusIdEEE10Policy1000EN6thrust24THRUST_300001_SM_1000_NS6detail15normal_iteratorINSD_10device_ptrIdEEEEPdjS9_dd6squareIdEEEvT0_T1_T2_T3_T4_T6_)
        .other          _ZN3cub18CUB_300001_SM_10006detail6reduce28DeviceReduceSingleTileKernelINS2_10policy_hubIdjN4cuda3std3__44plusIdEEE10Policy1000EN6thrust24THRUST_300001_SM_1000_NS6detail15normal_iteratorINSD_10device_ptrIdEEEEPdjS9_dd6squareIdEEEvT0_T1_T2_T3_T4_T6_,@"STO_CUDA_ENTRY STV_DEFAULT"
_ZN3cub18CUB_300001_SM_10006detail6reduce28DeviceReduceSingleTileKernelINS2_10policy_hubIdjN4cuda3std3__44plusIdEEE10Policy1000EN6thrust24THRUST_300001_SM_1000_NS6detail15normal_iteratorINSD_10device_ptrIdEEEEPdjS9_dd6squareIdEEEvT0_T1_T2_T3_T4_T6_:
.text._ZN3cub18CUB_300001_SM_10006detail6reduce28DeviceReduceSingleTileKernelINS2_10policy_hubIdjN4cuda3std3__44plusIdEEE10Policy1000EN6thrust24THRUST_300001_SM_1000_NS6detail15normal_iteratorINSD_10device_ptrIdEEEEPdjS9_dd6squareIdEEEvT0_T1_T2_T3_T4_T6_:
        /* <DEDUP_REMOVED lines=13> */
.L_x_150:
[----:B------:R-:W-:Y:S01]  /*00d0*/  ISETP.GT.U32.AND P0, PT, R2, 0x13ff, PT ;  /* 0x000013ff0200780c */ /* 0x000fe20003f04070 */
[----:B------:R-:W-:-:S12]  /*00e0*/  BSSY.RECONVERGENT B0, `(.L_x_151) ;  /* 0x0000282000007945 */ /* 0x000fd80003800200 */
        /* <DEDUP_REMOVED lines=12> */
.L_x_154:
[----:B------:R-:W-:Y:S05]  /*01b0*/  BSYNC.RECONVERGENT B1 ;  /* 0x0000000000017941 */ /* 0x000fea0003800200 */
.L_x_153:
[----:B------:R-:W-:Y:S01]  /*01c0*/  ISETP.GE.U32.AND P0, PT, R41, R2, PT ;  /* 0x000000022900720c */ /* 0x000fe20003f06070 */
[----:B------:R-:W-:-:S12]  /*01d0*/  BSSY.RECONVERGENT B1, `(.L_x_155) ;  /* 0x0000073000017945 */ /* 0x000fd80003800200 */
[----:B------:R-:W-:Y:S05]  /*01e0*/  @P0 BRA `(.L_x_156) ;  /* 0x0000000400c40947 */ /* 0x000fea0003800000 */
[----:B------:R-:W-:Y:S01]  /*01f0*/  LOP3.LUT R5, RZ, R41, RZ, 0x33, !PT ;  /* 0x00000029ff057212 */ /* 0x000fe200078e33ff */
[----:B------:R-:W-:Y:S04]  /*0200*/  BSSY.RECONVERGENT B2, `(.L_x_157) ;  /* 0x0000034000027945 */ /* 0x000fe80003800200 */
[----:B------:R-:W-:-:S04]  /*0210*/  IMAD.IADD R5, R5, 0x1, R2 ;  /* 0x0000000105057824 */ /* 0x000fc800078e0202 */
[C---:B------:R-:W-:Y:S01]  /*0220*/  IMAD.HI.U32 R40, R5.reuse, -0x33333333, RZ ;  /* 0xcccccccd05287827 */ /* 0x040fe200078e00ff */
[----:B------:R-:W-:-:S04]  /*0230*/  ISETP.GE.U32.AND P1, PT, R5, 0x2580, PT ;  /* 0x000025800500780c */ /* 0x000fc80003f26070 */
[----:B------:R-:W-:-:S04]  /*0240*/  LEA.HI R40, R40, 0x1, RZ, 0x17 ;  /* 0x0000000128287811 */ /* 0x000fc800078fb8ff */
[----:B------:R-:W-:-:S04]  /*0250*/  LOP3.LUT R42, R40, 0xf, RZ, 0xc0, !PT ;  /* 0x0000000f282a7812 */ /* 0x000fc800078ec0ff */
[----:B------:R-:W-:Y:S01]  /*0260*/  ISETP.NE.AND P0, PT, R42, RZ, PT ;  /* 0x000000ff2a00720c */ /* 0x000fe20003f05270 */
[----:B------:R-:W-:-:S12]  /*0270*/  @!P1 BRA `(.L_x_158) ;  /* 0x0000000000b09947 */ /* 0x000fd80003800000 */
[----:B------:R-:W0:Y:S01]  /*0280*/  LDC.64 R4, c[0x0][0x380] ;  /* 0x0000e000ff047b82 */ /* 0x000e220000000a00 */
[----:B------:R-:W-:-:S05]  /*0290*/  LOP3.LUT R0, R40, 0xfffff0, RZ, 0xc0, !PT ;  /* 0x00fffff028007812 */ /* 0x000fca00078ec0ff */
[----:B------:R-:W-:Y:S02]  /*02a0*/  IMAD.MOV R0, RZ, RZ, -R0 ;  /* 0x000000ffff007224 */ /* 0x000fe400078e0a00 */
[----:B0-----:R-:W-:-:S03]  /*02b0*/  IMAD.WIDE.U32 R4, R41, 0x8, R4 ;  /* 0x0000000829047825 */ /* 0x001fc600078e0004 */
[----:B------:R-:W-:-:S05]  /*02c0*/  IADD3 R4, P1, PT, R4, 0xa000, RZ ;  /* 0x0000a00004047810 */ /* 0x000fca0007f3e0ff */
[----:B------:R-:W-:-:S08]  /*02d0*/  IMAD.X R5, RZ, RZ, R5, P1 ;  /* 0x000000ffff057224 */ /* 0x000fd000008e0605 */
.L_x_159:
        /* <DEDUP_REMOVED lines=38> */
.L_x_158:
[----:B------:R-:W-:Y:S05]  /*0540*/  BSYNC.RECONVERGENT B2 ;  /* 0x0000000000027941 */ /* 0x000fea0003800200 */
.L_x_157:
[----:B------:R-:W-:Y:S05]  /*0550*/  @!P0 BRA `(.L_x_156) ;  /* 0x0000000000e88947 */ /* 0x000fea0003800000 */
[----:B------:R-:W-:Y:S01]  /*0560*/  ISETP.GE.U32.AND P0, PT, R42, 0x8, PT ;  /* 0x000000082a00780c */ /* 0x000fe20003f06070 */
[----:B------:R-:W-:Y:S01]  /*0570*/  BSSY.RECONVERGENT B2, `(.L_x_160) ;  /* 0x0000017000027945 */ /* 0x000fe20003800200 */
[----:B------:R-:W-:-:S04]  /*0580*/  LOP3.LUT R22, R40, 0x7, RZ, 0xc0, !PT ;  /* 0x0000000728167812 */ /* 0x000fc800078ec0ff */
[----:B------:R-:W-:-:S07]  /*0590*/  ISETP.NE.AND P1, PT, R22, RZ, PT ;  /* 0x000000ff1600720c */ /* 0x000fce0003f25270 */
[----:B------:R-:W-:Y:S06]  /*05a0*/  @!P0 BRA `(.L_x_161) ;  /* 0x00000000004c8947 */ /* 0x000fec0003800000 */
        /* <DEDUP_REMOVED lines=19> */
.L_x_161:
[----:B------:R-:W-:Y:S05]  /*06e0*/  BSYNC.RECONVERGENT B2 ;  /* 0x0000000000027941 */ /* 0x000fea0003800200 */
.L_x_160:
        /* <DEDUP_REMOVED lines=17> */
.L_x_163:
[----:B------:R-:W-:Y:S05]  /*0800*/  BSYNC.RECONVERGENT B2 ;  /* 0x0000000000027941 */ /* 0x000fea0003800200 */
.L_x_162:
[----:B------:R-:W-:Y:S05]  /*0810*/  @!P1 BRA `(.L_x_156) ;  /* 0x0000000000389947 */ /* 0x000fea0003800000 */
[----:B------:R-:W0:Y:S01]  /*0820*/  LDC.64 R4, c[0x0][0x380] ;  /* 0x0000e000ff047b82 */ /* 0x000e220000000a00 */
[----:B------:R-:W-:Y:S02]  /*0830*/  IMAD.MOV R0, RZ, RZ, -R0 ;  /* 0x000000ffff007224 */ /* 0x000fe400078e0a00 */
[----:B0-----:R-:W-:-:S04]  /*0840*/  IMAD.WIDE.U32 R4, R41, 0x8, R4 ;  /* 0x0000000829047825 */ /* 0x001fc800078e0004 */
[----:B------:R-:W-:Y:S02]  /*0850*/  IMAD.MOV.U32 R6, RZ, RZ, R4 ;  /* 0x000000ffff067224 */ /* 0x000fe400078e0004 */
[----:B------:R-:W-:-:S07]  /*0860*/  IMAD.MOV.U32 R7, RZ, RZ, R5 ;  /* 0x000000ffff077224 */ /* 0x000fce00078e0005 */
.L_x_164:
        /* <DEDUP_REMOVED lines=9> */
.L_x_156:
[----:B------:R-:W-:Y:S05]  /*0900*/  BSYNC.RECONVERGENT B1 ;  /* 0x0000000000017941 */ /* 0x000fea0003800200 */
.L_x_155:
        /* <DEDUP_REMOVED lines=28> */
[----:B-1----:R-:W-:-:S03]  /*0ad0*/  @!P1 LEA R9, R13, R2, 0x18 ;  /* 0x000000020d099211 */ /* 0x002fc600078ec0ff */
[----:B------:R-:W0:Y:S02]  /*0ae0*/  SHFL.DOWN PT, R5, R11, 0x8, 0x1f ;  /* 0x09001f000b057f89 */ /* 0x000e2400000e0000 */
[----:B0-----:R-:W-:-:S10]  /*0af0*/  DADD R4, R4, R10 ;  /* 0x0000000004047229 */ /* 0x001fd4000000000a */
[----:B------:R-:W-:Y:S02]  /*0b00*/  FSEL R6, R10, R4, P0 ;  /* 0x000000040a067208 */ /* 0x000fe40000000000 */
[----:B------:R-:W-:Y:S01]  /*0b10*/  FSEL R7, R11, R5, P0 ;  /* 0x000000050b077208 */ /* 0x000fe20000000000 */
[----:B------:R-:W-:Y:S01]  /*0b20*/  @!P1 IMAD.IADD R11, R0, 0x1, R9 ;  /* 0x00000001000b9824 */ /* 0x000fe200078e0209 */
        /* <DEDUP_REMOVED lines=14> */
[----:B------:R-:W2:Y:S04]  /*0c10*/  LDS.128 R16, [UR4+0x30] ;  /* 0x00003004ff107984 */ /* 0x000ea80008000c00 */
[----:B-1----:R-:W1:Y:S01]  /*0c20*/  LDS.128 R4, [UR4+0x40] ;  /* 0x00004004ff047984 */ /* 0x002e620008000c00 */
[----:B0-----:R-:W-:-:S03]  /*0c30*/  DADD R12, R8, R12 ;  /* 0x00000000080c7229 */ /* 0x001fc6000000000c */
[----:B------:R-:W0:Y:S05]  /*0c40*/  LDS.128 R8, [UR4+0x50] ;  /* 0x00005004ff087984 */ /* 0x000e2a0008000c00 */
[----:B------:R-:W-:-:S08]  /*0c50*/  DADD R12, R12, R14 ;  /* 0x000000000c0c7229 */ /* 0x000fd0000000000e */
[----:B--2---:R-:W-:-:S08]  /*0c60*/  DADD R12, R12, R16 ;  /* 0x000000000c0c7229 */ /* 0x004fd00000000010 */
[----:B------:R-:W-:Y:S02]  /*0c70*/  DADD R18, R12, R18 ;  /* 0x000000000c127229 */ /* 0x000fe40000000012 */
[----:B------:R-:W2:Y:S06]  /*0c80*/  LDS.128 R12, [UR4+0x60] ;  /* 0x00006004ff0c7984 */ /* 0x000eac0008000c00 */
[----:B-1----:R-:W-:-:S08]  /*0c90*/  DADD R4, R18, R4 ;  /* 0x0000000012047229 */ /* 0x002fd00000000004 */
[----:B------:R-:W-:Y:S02]  /*0ca0*/  DADD R2, R4, R6 ;  /* 0x0000000004027229 */ /* 0x000fe40000000006 */
[----:B------:R-:W1:Y:S06]  /*0cb0*/  LDS.128 R4, [UR4+0x70] ;  /* 0x00007004ff047984 */ /* 0x000e6c0008000c00 */
[----:B0-----:R-:W-:-:S08]  /*0cc0*/  DADD R2, R2, R8 ;  /* 0x0000000002027229 */ /* 0x001fd00000000008 */
[----:B------:R-:W-:Y:S01]  /*0cd0*/  DADD R2, R2, R10 ;  /* 0x0000000002027229 */ /* 0x000fe2000000000a */
[----:B------:R-:W0:Y:S07]  /*0ce0*/  LDS.128 R8, [UR4+0x80] ;  /* 0x00008004ff087984 */ /* 0x000e2e0008000c00 */
[----:B--2---:R-:W-:-:S08]  /*0cf0*/  DADD R2, R2, R12 ;  /* 0x0000000002027229 */ /* 0x004fd0000000000c */
        /* <DEDUP_REMOVED lines=14> */
.L_x_165:
        /* <DEDUP_REMOVED lines=26> */
[----:B0-----:R-:W-:-:S10]  /*0f80*/  DADD R4, R4, R8 ;  /* 0x0000000004047229 */ /* 0x001fd40000000008 */
[----:B------:R-:W-:Y:S02]  /*0f90*/  FSEL R6, R8, R4, P0 ;  /* 0x0000000408067208 */ /* 0x000fe40000000000 */
[----:B------:R-:W-:Y:S01]  /*0fa0*/  FSEL R7, R9, R5, P0 ;  /* 0x0000000509077208 */ /* 0x000fe20000000000 */
[----:B------:R-:W0:Y:S01]  /*0fb0*/  @!P1 S2R R8, SR_CgaCtaId ;  /* 0x0000000000089919 */ /* 0x000e220000008800 */
[----:B------:R-:W-:Y:S01]  /*0fc0*/  ISETP.GT.AND P0, PT, R0, R13, PT ;  /* 0x0000000d0000720c */ /* 0x000fe20003f04270 */
[----:B------:R-:W-:Y:S01]  /*0fd0*/  VIADD R0, R12, 0x10 ;  /* 0x000000100c007836 */ /* 0x000fe20000000000 */
[----:B------:R-:W-:Y:S04]  /*0fe0*/  SHFL.DOWN PT, R4, R6, 0x8, R13 ;  /* 0x0900000006047989 */ /* 0x000fe800000e000d */
[----:B------:R-:W1:Y:S02]  /*0ff0*/  SHFL.DOWN PT, R5, R7, 0x8, R13 ;  /* 0x0900000007057989 */ /* 0x000e6400000e000d */
[----:B-1----:R-:W-:-:S10]  /*1000*/  DADD R4, R4, R6 ;  /* 0x0000000004047229 */ /* 0x002fd40000000006 */
[----:B------:R-:W-:Y:S02]  /*1010*/  FSEL R10, R6, R4, P0 ;  /* 0x00000004060a7208 */ /* 0x000fe40000000000 */
[----:B------:R-:W-:Y:S02]  /*1020*/  FSEL R11, R7, R5, P0 ;  /* 0x00000005070b7208 */ /* 0x000fe40000000000 */
[----:B------:R-:W-:Y:S01]  /*1030*/  @!P1 MOV R7, 0x400 ;  /* 0x0000040000079802 */ /* 0x000fe20000000f00 */
[----:B------:R-:W-:Y:S01]  /*1040*/  SHFL.DOWN PT, R4, R10, 0x10, R13 ;  /* 0x0a0000000a047989 */ /* 0x000fe200000e000d */
[----:B------:R-:W-:Y:S02]  /*1050*/  ISETP.GT.AND P0, PT, R0, R13, PT ;  /* 0x0000000d0000720c */ /* 0x000fe40003f04270 */
        /* <DEDUP_REMOVED lines=14> */
[----:B------:R-:W-:Y:S01]  /*1140*/  ISETP.GT.U32.AND P1, PT, R2, 0x20, PT ;  /* 0x000000200200780c */ /* 0x000fe20003f24070 */
[----:B-1----:R-:W-:-:S09]  /*1150*/  ULEA UR4, UR5, UR4, 0x18 ;  /* 0x0000000405047291 */ /* 0x002fd2000f8ec0ff */
[----:B------:R-:W1:Y:S04]  /*1160*/  LDS.128 R12, [UR4+0x20] ;  /* 0x00002004ff0c7984 */ /* 0x000e680008000c00 */
[----:B0-----:R-:W0:Y:S01]  /*1170*/  LDS.128 R4, [UR4+0x30] ;  /* 0x00003004ff047984 */ /* 0x001e220008000c00 */
        /* <DEDUP_REMOVED lines=70> */
[----:B------:R-:W0:Y:S01]  /*15e0*/  LDS.64 R4, [UR4+0xb0] ;  /* 0x0000b004ff047984 */ /* 0x000e220008000a00 */
        /* <DEDUP_REMOVED lines=8> */
[----:B------:R-:W-:-:S04]  /*1670*/  ISETP.GT.U32.AND P1, PT, R2, 0x260, PT ;  /* 0x000002600200780c */ /* 0x000fc80003f24070 */
[----:B0-----:R-:W-:-:S10]  /*1680*/  DADD R4, R4, R6 ;  /* 0x0000000004047229 */ /* 0x001fd40000000006 */
[----:B------:R-:W-:Y:S02]  /*1690*/  FSEL R8, R4, R6, P1 ;  /* 0x0000000604087208 */ /* 0x000fe40000800000 */
[----:B------:R-:W-:Y:S01]  /*16a0*/  FSEL R9, R5, R7, P1 ;  /* 0x0000000705097208 */ /* 0x000fe20000800000 */
[----:B------:R-:W-:Y:S06]  /*16b0*/  BRA `(.L_x_166) ;  /* 0x0000001000907947 */ /* 0x000fec0003800000 */
.L_x_152:
[----:B------:R-:W0:Y:S01]  /*16c0*/  S2R R0, SR_TID.X ;  /* 0x0000000000007919 */ /* 0x000e220000002100 */
[----:B------:R-:W1:Y:S02]  /*16d0*/  LDCU.64 UR4, c[0x0][0x380] ;  /* 0x00007000ff0477ac */ /* 0x000e640008000a00 */
[----:B-1----:R-:W-:Y:S02]  /*16e0*/  IMAD.U32 R6, RZ, RZ, UR4 ;  /* 0x00000004ff067e24 */ /* 0x002fe4000f8e00ff */
[----:B------:R-:W-:Y:S02]  /*16f0*/  IMAD.U32 R7, RZ, RZ, UR5 ;  /* 0x00000005ff077e24 */ /* 0x000fe4000f8e00ff */
        /* <DEDUP_REMOVED lines=10> */
[----:B------:R-:W-:-:S04]  /*17a0*/  UMOV UR4, 0x1400 ;  /* 0x0000140000047882 */ /* 0x000fc80000000000 */
[----:B------:R-:W-:Y:S01]  /*17b0*/  ISETP.GE.U32.AND P0, PT, R3, 0x1400, PT ;  /* 0x000014000300780c */ /* 0x000fe20003f06070 */
        /* <DEDUP_REMOVED lines=9> */
[----:B------:R-:W0:Y:S01]  /*1850*/  LDC R2, c[0x0][0x390] ;  /* 0x0000e400ff027b82 */ /* 0x000e220000000800 */
[----:B------:R-:W-:-:S07]  /*1860*/  UMOV UR4, 0x1400 ;  /* 0x0000140000047882 */ /* 0x000fce0000000000 */
[----:B------:R-:W1:Y:S02]  /*1870*/  LDC.64 R6, c[0x0][0x380] ;  /* 0x0000e000ff067b82 */ /* 0x000e640000000a00 */
.L_x_169:
[----:B------:R-:W-:-:S04]  /*1880*/  VIADD R9, R0, UR4 ;  /* 0x0000000400097c36 */ /* 0x000fc80008000000 */
[----:B-1----:R-:W-:-:S05]  /*1890*/  IMAD.WIDE.U32 R8, R9, 0x8, R6 ;  /* 0x0000000809087825 */ /* 0x002fca00078e0006 */
        /* <DEDUP_REMOVED lines=8> */
[----:B--2---:R-:W-:-:S08]  /*1920*/  DFMA R10, R10, R10, R38 ;  /* 0x0000000a0a0a722b */ /* 0x004fd00000000026 */
[----:B---3--:R-:W-:Y:S01]  /*1930*/  DFMA R10, R12, R12, R10 ;  /* 0x0000000c0c0a722b */ /* 0x008fe2000000000a */
[----:B0-----:R-:W-:-:S05]  /*1940*/  VIADD R12, R2, -UR4 ;  /* 0x80000004020c7c36 */ /* 0x001fca0008000000 */
[----:B------:R-:W-:Y:S02]  /*1950*/  ISETP.GE.U32.AND P0, PT, R12, 0x1400, PT ;  /* 0x000014000c00780c */ /* 0x000fe40003f06070 */
[----:B----4-:R-:W-:-:S08]  /*1960*/  DFMA R10, R14, R14, R10 ;  /* 0x0000000e0e0a722b */ /* 0x010fd0000000000a */
[----:B-----5:R-:W-:-:S08]  /*1970*/  DFMA R10, R16, R16, R10 ;  /* 0x00000010100a722b */ /* 0x020fd0000000000a */
[----:B------:R-:W-:-:S08]  /*1980*/  DFMA R10, R18, R18, R10 ;  /* 0x00000012120a722b */ /* 0x000fd0000000000a */
[----:B------:R-:W-:-:S08]  /*1990*/  DFMA R10, R20, R20, R10 ;  /* 0x00000014140a722b */ /* 0x000fd0000000000a */
[----:B------:R-:W-:-:S08]  /*19a0*/  DFMA R10, R22, R22, R10 ;  /* 0x00000016160a722b */ /* 0x000fd0000000000a */
[----:B------:R-:W-:Y:S01]  /*19b0*/  DFMA R38, R4, R4, R10 ;  /* 0x000000040426722b */ /* 0x000fe2000000000a */
[----:B------:R-:W-:Y:S10]  /*19c0*/  @!P0 BRA `(.L_x_168) ;  /* 0x0000000800a48947 */ /* 0x000ff40003800000 */
[----:B------:R-:W-:-:S06]  /*19d0*/  UIADD3 UR4, UPT, UPT, UR4, 0x1400, URZ ;  /* 0x0000140004047890 */ /* 0x000fcc000fffe0ff */
[----:B------:R-:W-:-:S13]  /*19e0*/  ISETP.LT.U32.AND P0, PT, R3, UR4, PT ;  /* 0x0000000403007c0c */ /* 0x000fda000bf01070 */
[----:B------:R-:W-:Y:S05]  /*19f0*/  @!P0 BRA `(.L_x_169) ;  /* 0xfffffffc00a08947 */ /* 0x000fea000383ffff */
.L_x_167:
[----:B------:R-:W-:Y:S01]  /*1a00*/  VIADD R3, R2, -UR4 ;  /* 0x8000000402037c36 */ /* 0x000fe20008000000 */
[----:B------:R-:W-:Y:S04]  /*1a10*/  BSSY.RECONVERGENT B1, `(.L_x_168) ;  /* 0x00000a4000017945 */ /* 0x000fe80003800200 */
[----:B------:R-:W-:-:S04]  /*1a20*/  ISETP.GE.AND P0, PT, R0, R3, PT ;  /* 0x000000030000720c */ /* 0x000fc80003f06270 */
[----:B------:R-:W-:-:S13]  /*1a30*/  ISETP.LE.U32.OR P0, PT, R2, UR4, P0 ;  /* 0x0000000402007c0c */ /* 0x000fda0008703470 */
[----:B------:R-:W-:Y:S05]  /*1a40*/  @P0 BRA `(.L_x_170) ;  /* 0x0000000800800947 */ /* 0x000fea0003800000 */
[----:B------:R-:W-:Y:S01]  /*1a50*/  LOP3.LUT R3, RZ, R0, RZ, 0x33, !PT ;  /* 0x00000000ff037212 */ /* 0x000fe200078e33ff */
[----:B------:R-:W-:Y:S03]  /*1a60*/  BSSY.RECONVERGENT B2, `(.L_x_171) ;  /* 0x0000053000027945 */ /* 0x000fe60003800200 */
[----:B------:R-:W-:-:S04]  /*1a70*/  IADD3 R3, PT, PT, R2, -UR4, R3 ;  /* 0x8000000402037c10 */ /* 0x000fc8000fffe003 */
[C---:B------:R-:W-:Y:S01]  /*1a80*/  ISETP.GE.U32.AND P0, PT, R3.reuse, 0x2580, PT ;  /* 0x000025800300780c */ /* 0x040fe20003f06070 */
[----:B------:R-:W-:-:S05]  /*1a90*/  IMAD.HI.U32 R2, R3, -0x33333333, RZ ;  /* 0xcccccccd03027827 */ /* 0x000fca00078e00ff */
[----:B------:R-:W-:Y:S01]  /*1aa0*/  LEA.HI R3, R2, 0x1, RZ, 0x17 ;  /* 0x0000000102037811 */ /* 0x000fe200078fb8ff */
[----:B------:R-:W-:-:S03]  /*1ab0*/  IMAD.MOV.U32 R2, RZ, RZ, R0 ;  /* 0x000000ffff027224 */ /* 0x000fc600078e0000 */
[----:B------:R-:W-:-:S03]  /*1ac0*/  LOP3.LUT R4, R3, 0xf, RZ, 0xc0, !PT ;  /* 0x0000000f03047812 */ /* 0x000fc600078ec0ff */
[----:B------:R-:W-:Y:S05]  /*1ad0*/  @!P0 BRA `(.L_x_172) ;  /* 0x00000004002c8947 */ /* 0x000fea0003800000 */
[----:B------:R-:W-:Y:S01]  /*1ae0*/  LOP3.LUT R42, R3, 0xfffff0, RZ, 0xc0, !PT ;  /* 0x00fffff0032a7812 */ /* 0x000fe200078ec0ff */
[----:B------:R-:W-:Y:S01]  /*1af0*/  BSSY.RECONVERGENT B3, `(.L_x_173) ;  /* 0x0000048000037945 */ /* 0x000fe20003800200 */
[C---:B------:R-:W-:Y:S01]  /*1b00*/  LOP3.LUT R2, R0.reuse, 0x1400, RZ, 0xfc, !PT ;  /* 0x0000140000027812 */ /* 0x040fe200078efcff */
[----:B------:R-:W-:Y:S02]  /*1b10*/  VIADD R5, R0, UR4 ;  /* 0x0000000400057c36 */ /* 0x000fe40008000000 */
[----:B------:R-:W-:-:S07]  /*1b20*/  IMAD.MOV R42, RZ, RZ, -R42 ;  /* 0x000000ffff2a7224 */ /* 0x000fce00078e0a2a */
.L_x_174:
[----:B------:R-:W-:-:S04]  /*1b30*/  IMAD.WIDE.U32 R36, R5, 0x8, R6 ;  /* 0x0000000805247825 */ /* 0x000fc800078e0006 */
[C---:B------:R-:W-:Y:S02]  /*1b40*/  VIADD R35, R5.reuse, 0x280 ;  /* 0x0000028005237836 */ /* 0x040fe40000000000 */
[----:B------:R-:W2:Y:S01]  /*1b50*/  LDG.E.64 R36, desc[UR6][R36.64] ;  /* 0x0000000624247981 */ /* 0x000ea2000c1e1b00 */
        /* <DEDUP_REMOVED lines=44> */
[----:B------:R-:W-:Y:S02]  /*1e20*/  VIADD R42, R42, 0x10 ;  /* 0x000000102a2a7836 */ /* 0x000fe40000000000 */
[----:B------:R-:W-:Y:S02]  /*1e30*/  VIADD R2, R2, 0x2800 ;  /* 0x0000280002027836 */ /* 0x000fe40000000000 */
[----:B------:R-:W-:Y:S01]  /*1e40*/  VIADD R5, R5, 0x2800 ;  /* 0x0000280005057836 */ /* 0x000fe20000000000 */
[----:B------:R-:W-:Y:S01]  /*1e50*/  ISETP.NE.AND P0, PT, R42, RZ, PT ;  /* 0x000000ff2a00720c */ /* 0x000fe20003f05270 */
        /* <DEDUP_REMOVED lines=17> */
[----:B------:R-:W-:Y:S05]  /*1f70*/  BSYNC.RECONVERGENT B3 ;  /* 0x0000000000037941 */ /* 0x000fea0003800200 */
.L_x_173:
[----:B------:R-:W-:-:S07]  /*1f80*/  VIADD R2, R2, 0xffffec00 ;  /* 0xffffec0002027836 */ /* 0x000fce0000000000 */
.L_x_172:
[----:B------:R-:W-:Y:S05]  /*1f90*/  BSYNC.RECONVERGENT B2 ;  /* 0x0000000000027941 */ /* 0x000fea0003800200 */
.L_x_171:
[----:B------:R-:W-:-:S13]  /*1fa0*/  ISETP.NE.AND P0, PT, R4, RZ, PT ;  /* 0x000000ff0400720c */ /* 0x000fda0003f05270 */
[----:B------:R-:W-:Y:S05]  /*1fb0*/  @!P0 BRA `(.L_x_170) ;  /* 0x0000000400248947 */ /* 0x000fea0003800000 */
[----:B------:R-:W-:Y:S01]  /*1fc0*/  ISETP.GE.U32.AND P0, PT, R4, 0x8, PT ;  /* 0x000000080400780c */ /* 0x000fe20003f06070 */
[----:B------:R-:W-:Y:S01]  /*1fd0*/  BSSY.RECONVERGENT B2, `(.L_x_175) ;  /* 0x0000025000027945 */ /* 0x000fe20003800200 */
[----:B------:R-:W-:-:S04]  /*1fe0*/  LOP3.LUT R18, R3, 0x7, RZ, 0xc0, !PT ;  /* 0x0000000703127812 */ /* 0x000fc800078ec0ff */
[----:B------:R-:W-:-:S07]  /*1ff0*/  ISETP.NE.AND P1, PT, R18, RZ, PT ;  /* 0x000000ff1200720c */ /* 0x000fce0003f25270 */
[----:B------:R-:W-:Y:S06]  /*2000*/  @!P0 BRA `(.L_x_176) ;  /* 0x0000000000848947 */ /* 0x000fec0003800000 */
[----:B------:R-:W-:-:S04]  /*2010*/  VIADD R19, R2, UR4 ;  /* 0x0000000402137c36 */ /* 0x000fc80008000000 */
        /* <DEDUP_REMOVED lines=32> */
.L_x_176:
[----:B------:R-:W-:Y:S05]  /*2220*/  BSYNC.RECONVERGENT B2 ;  /* 0x0000000000027941 */ /* 0x000fea0003800200 */
.L_x_175:
        /* <DEDUP_REMOVED lines=23> */
.L_x_178:
[----:B------:R-:W-:Y:S05]  /*23a0*/  BSYNC.RECONVERGENT B2 ;  /* 0x0000000000027941 */ /* 0x000fea0003800200 */
.L_x_177:
[----:B------:R-:W-:Y:S05]  /*23b0*/  @!P1 BRA `(.L_x_170) ;  /* 0x0000000000249947 */ /* 0x000fea0003800000 */
[----:B------:R-:W-:Y:S02]  /*23c0*/  VIADD R5, R2, UR4 ;  /* 0x0000000402057c36 */ /* 0x000fe40008000000 */
[----:B------:R-:W-:-:S07]  /*23d0*/  IMAD.MOV R4, RZ, RZ, -R3 ;  /* 0x000000ffff047224 */ /* 0x000fce00078e0a03 */
.L_x_179:
[----:B------:R-:W-:-:S06]  /*23e0*/  IMAD.WIDE.U32 R2, R5, 0x8, R6 ;  /* 0x0000000805027825 */ /* 0x000fcc00078e0006 */
[----:B------:R-:W2:Y:S01]  /*23f0*/  LDG.E.64 R2, desc[UR6][R2.64] ;  /* 0x0000000602027981 */ /* 0x000ea2000c1e1b00 */
[----:B------:R-:W-:Y:S02]  /*2400*/  VIADD R4, R4, 0x1 ;  /* 0x0000000104047836 */ /* 0x000fe40000000000 */
[----:B------:R-:W-:-:S03]  /*2410*/  VIADD R5, R5, 0x280 ;  /* 0x0000028005057836 */ /* 0x000fc60000000000 */
[----:B------:R-:W-:Y:S01]  /*2420*/  ISETP.NE.AND P0, PT, R4, RZ, PT ;  /* 0x000000ff0400720c */ /* 0x000fe20003f05270 */
[----:B--2---:R-:W-:-:S12]  /*2430*/  DFMA R38, R2, R2, R38 ;  /* 0x000000020226722b */ /* 0x004fd80000000026 */
[----:B------:R-:W-:Y:S05]  /*2440*/  @P0 BRA `(.L_x_179) ;  /* 0xfffffffc00e40947 */ /* 0x000fea000383ffff */
.L_x_170:
[----:B------:R-:W-:Y:S05]  /*2450*/  BSYNC.RECONVERGENT B1 ;  /* 0x0000000000017941 */ /* 0x000fea0003800200 */
.L_x_168:
        /* <DEDUP_REMOVED lines=49> */
[----:B------:R-:W0:Y:S05]  /*2770*/  LDS.128 R8, [UR4+0x50] ;  /* 0x00005004ff087984 */ /* 0x000e2a0008000c00 */
[----:B------:R-:W-:-:S08]  /*2780*/  DADD R12, R12, R14 ;  /* 0x000000000c0c7229 */ /* 0x000fd0000000000e */
[----:B-1----:R-:W-:-:S08]  /*2790*/  DADD R12, R12, R16 ;  /* 0x000000000c0c7229 */ /* 0x002fd00000000010 */
[----:B------:R-:W-:Y:S02]  /*27a0*/  DADD R18, R12, R18 ;  /* 0x000000000c127229 */ /* 0x000fe40000000012 */
[----:B------:R-:W1:Y:S06]  /*27b0*/  LDS.128 R12, [UR4+0x60] ;  /* 0x00006004ff0c7984 */ /* 0x000e6c0008000c00 */
        /* <DEDUP_REMOVED lines=20> */
.L_x_166:
[----:B------:R-:W-:Y:S05]  /*2900*/  BSYNC.RECONVERGENT B0 ;  /* 0x0000000000007941 */ /* 0x000fea0003800200 */
.L_x_151:
[----:B------:R-:W-:Y:S05]  /*2910*/  @P0 EXIT ;  /* 0x000000000000094d */ /* 0x000fea0003800000 */
[----:B------:R-:W0:Y:S01]  /*2920*/  LDCU.64 UR4, c[0x0][0x398] ;  /* 0x00007300ff0477ac */ /* 0x000e220008000a00 */
[----:B--2---:R-:W2:Y:S01]  /*2930*/  LDC.64 R2, c[0x0][0x388] ;  /* 0x0000e200ff027b82 */ /* 0x004ea20000000a00 */
[----:B0-----:R-:W-:-:S07]  /*2940*/  DADD R8, R8, UR4 ;  /* 0x0000000408087e29 */ /* 0x001fce0008000000 */
[----:B--2---:R-:W-:Y:S01]  /*2950*/  STG.E.64 desc[UR6][R2.64], R8 ;  /* 0x0000000802007986 */ /* 0x004fe2000c101b06 */
[----:B------:R-:W-:Y:S05]  /*2960*/  EXIT ;  /* 0x000000000000794d */ /* 0x000fea0003800000 */
.L_x_180:
        /* <DEDUP_REMOVED lines=9> */
.L_x_187:


//--------------------- .text._ZN3cub18CUB_300001_SM_10006detail11EmptyKernelIvEEvv --------------------------
	.section	.text._ZN3cub18CUB_300001_SM_10006detail11EmptyKernelIvEEvv,"ax",@progbits
	.align	128
        .global         _ZN3cub18CUB_300001_SM_10006detail11EmptyKernelIvEEvv
        .type           _ZN3cub18CUB_300001_SM_10006detail11EmptyKernelIvEEvv,@function
        .size           _ZN3cub18CUB_300001_SM_10006detail11EmptyKernelIvEEvv,(.L_x_188 - _ZN3cub18CUB_300001_SM_10006detail11EmptyKernelIvEEvv)
        .other          _ZN3cub18CUB_300001_SM_10006detail11EmptyKernelIvEEvv,@"STO_CUDA_ENTRY STV_DEFAULT"
_ZN3cub18CUB_300001_SM_10006detail11EmptyKernelIvEEvv:
.text._ZN3cub18CUB_300001_SM_10006detail11EmptyKernelIvEEvv:
[----:B------:R-:W-:Y:S01]  /*0000*/  LDC R1, c[0x0][0x37c] ;  /* 0x0000df00ff017b82 */ /* 0x000fe20000000800 */
[----:B------:R-:W-:Y:S05]  /*0010*/  EXIT ;  /* 0x000000000000794d */ /* 0x000fea0003800000 */
.L_x_181:
        /* <DEDUP_REMOVED lines=14> */
.L_x_188:


//--------------------- .nv.shared._ZN3cub18CUB_300001_SM_10006detail6reduce28DeviceReduceSingleTileKernelINS2_10policy_hubIdyN4cuda3std3__44plusIdEEE10Policy1000EPdSC_iS9_ddNS7_10__identityEEEvT0_T1_T2_T3_T4_T6_ --------------------------
	.section	.nv.shared._ZN3cub18CUB_300001_SM_10006detail6reduce28DeviceReduceSingleTileKernelINS2_10policy_hubIdyN4cuda3std3__44plusIdEEE10Policy1000EPdSC_iS9_ddNS7_10__identityEEEvT0_T1_T2_T3_T4_T6_,"aw",@nobits
	.sectionflags	@""
	.align	8
.nv.shared._ZN3cub18CUB_300001_SM_10006detail6reduce28DeviceReduceSingleTileKernelINS2_10policy_hubIdyN4cuda3std3__44plusIdEEE10Policy1000EPdSC_iS9_ddNS7_10__identityEEEvT0_T1_T2_T3_T4_T6_:
	.zero		1176


//--------------------- .nv.shared.reserved.0     --------------------------
	.section	.nv.shared.reserved.0,"aw",@nobits
	.weak		__nv_reservedSMEM_offset_0_alias
	.size		__nv_reservedSMEM_offset_0_alias, 0, 64
	.other		__nv_reservedSMEM_offset_0_alias,@"STO_CUDA_RESERVED_SHARED STV_DEFAULT"
__nv_reservedSMEM_offset_0_alias:
	.zero		0
	.zero		64


//--------------------- .nv.global                --------------------------
	.section	.nv.global,"aw",@nobits
.nv.global:
	.type		_ZN34_INTERNAL_09d352f3_4_k_cu_2c651dbb6thrust24THRUST_300001_SM_1000_NS3seqE,@object
	.size		_ZN34_INTERNAL_09d352f3_4_k_cu_2c651dbb6thrust24THRUST_300001_SM_1000_NS3seqE,(_ZN34_INTERNAL_09d352f3_4_k_cu_2c651dbb4cuda3std3__48in_placeE - _ZN34_INTERNAL_09d352f3_4_k_cu_2c651dbb6thrust24THRUST_300001_SM_1000_NS3seqE)
_ZN34_INTERNAL_09d352f3_4_k_cu_2c651dbb6thrust24THRUST_300001_SM_1000_NS3seqE:
	.zero		1
	.type		_ZN34_INTERNAL_09d352f3_4_k_cu_2c651dbb4cuda3std3__48in_placeE,@object
	.size		_ZN34_INTERNAL_09d352f3_4_k_cu_2c651dbb4cuda3std3__48in_placeE,(_ZN34_INTERNAL_09d352f3_4_k_cu_2c651dbb4cuda3std6ranges3__45__cpo4sizeE - _ZN34_INTERNAL_09d352f3_4_k_cu_2c651dbb4cuda3std3__48in_placeE)
_ZN34_INTERNAL_09d352f3_4_k_cu_2c651dbb4cuda3std3__48in_placeE:
	.zero		1
	.type		_ZN34_INTERNAL_09d352f3_4_k_cu_2c651dbb4cuda3std6ranges3__45__cpo4sizeE,@object
	.size		_ZN34_INTERNAL_09d352f3_4_k_cu_2c651dbb4cuda3std6ranges3__45__cpo4sizeE,(_ZN34_INTERNAL_09d352f3_4_k_cu_2c651dbb6thrust24THRUST_300001_SM_1000_NS12placeholders2_3E - _ZN34_INTERNAL_09d352f3_4_k_cu_2c651dbb4cuda3std6ranges3__45__cpo4sizeE)
_ZN34_INTERNAL_09d352f3_4_k_cu_2c651dbb4cuda3std6ranges3__45__cpo4sizeE:
	.zero		1
	.type		_ZN34_INTERNAL_09d352f3_4_k_cu_2c651dbb6thrust24THRUST_300001_SM_1000_NS12placeholders2_3E,@object
	.size		_ZN34_INTERNAL_09d352f3_4_k_cu_2c651dbb6thrust24THRUST_300001_SM_1000_NS12placeholders2_3E,(_ZN34_INTERNAL_09d352f3_4_k_cu_2c651dbb4cuda3std3__45__cpo6cbeginE - _ZN34_INTERNAL_09d352f3_4_k_cu_2c651dbb6thrust24THRUST_300001_SM_1000_NS12placeholders2_3E)
_ZN34_INTERNAL_09d352f3_4_k_cu_2c651dbb6thrust24THRUST_300001_SM_1000_NS12placeholders2_3E:
	.zero		1
	.type		_ZN34_INTERNAL_09d352f3_4_k_cu_2c651dbb4cuda3std3__45__cpo6cbeginE,@object
	.size		_ZN34_INTERNAL_09d352f3_4_k_cu_2c651dbb4cuda3std3__45__cpo6cbeginE,(_ZN34_INTERNAL_09d352f3_4_k_cu_2c651dbb4cuda3std6ranges3__45__cpo6cbeginE - _ZN34_INTERNAL_09d352f3_4_k_cu_2c651dbb4cuda3std3__45__cpo6cbeginE)
_ZN34_INTERNAL_09d352f3_4_k_cu_2c651dbb4cuda3std3__45__cpo6cbeginE:
	.zero		1
	.type		_ZN34_INTERNAL_09d352f3_4_k_cu_2c651dbb4cuda3std6ranges3__45__cpo6cbeginE,@object
	.size		_ZN34_INTERNAL_09d352f3_4_k_cu_2c651dbb4cuda3std6ranges3__45__cpo6cbeginE,(_ZN34_INTERNAL_09d352f3_4_k_cu_2c651dbb6thrust24THRUST_300001_SM_1000_NS12placeholders2_7E - _ZN34_INTERNAL_09d352f3_4_k_cu_2c651dbb4cuda3std6ranges3__45__cpo6cbeginE)
_ZN34_INTERNAL_09d352f3_4_k_cu_2c651dbb4cuda3std6ranges3__45__cpo6cbeginE:
	.zero		1
	.type		_ZN34_INTERNAL_09d352f3_4_k_cu_2c651dbb6thrust24THRUST_300001_SM_1000_NS12placeholders2_7E,@object
	.size		_ZN34_INTERNAL_09d352f3_4_k_cu_2c651dbb6thrust24THRUST_300001_SM_1000_NS12placeholders2_7E,(_ZN34_INTERNAL_09d352f3_4_k_cu_2c651dbb4cuda3std3__45__cpo7crbeginE - _ZN34_INTERNAL_09d352f3_4_k_cu_2c651dbb6thrust24THRUST_300001_SM_1000_NS12placeholders2_7E)
_ZN34_INTERNAL_09d352f3_4_k_cu_2c651dbb6thrust24THRUST_300001_SM_1000_NS12placeholders2_7E:
	.zero		1
	.type		_ZN34_INTERNAL_09d352f3_4_k_cu_2c651dbb4cuda3std3__45__cpo7crbeginE,@object
	.size		_ZN34_INTERNAL_09d352f3_4_k_cu_2c651dbb4cuda3std3__45__cpo7crbeginE,(_ZN34_INTERNAL_09d352f3_4_k_cu_2c651dbb4cuda3std6ranges3__45__cpo4nextE - _ZN34_INTERNAL_09d352f3_4_k_cu_2c651dbb4cuda3std3__45__cpo7crbeginE)
_ZN34_INTERNAL_09d352f3_4_k_cu_2c651dbb4cuda3std3__45__cpo7crbeginE:
	.zero		1
	.type		_ZN34_INTERNAL_09d352f3_4_k_cu_2c651dbb4cuda3std6ranges3__45__cpo4nextE,@object
	.size		_ZN34_INTERNAL_09d352f3_4_k_cu_2c651dbb4cuda3std6ranges3__45__cpo4nextE,(_ZN34_INTERNAL_09d352f3_4_k_cu_2c651dbb4cuda3std6ranges3__45__cpo4swapE - _ZN34_INTERNAL_09d352f3_4_k_cu_2c651dbb4cuda3std6ranges3__45__cpo4nextE)
_ZN34_INTERNAL_09d352f3_4_k_cu_2c651dbb4cuda3std6ranges3__45__cpo4nextE:
	.zero		1
	.type		_ZN34_INTERNAL_09d352f3_4_k_cu_2c651dbb4cuda3std6ranges3__45__cpo4swapE,@object
	.size		_ZN34_INTERNAL_09d352f3_4_k_cu_2c651dbb4cuda3std6ranges3__45__cpo4swapE,(_ZN34_INTERNAL_09d352f3_4_k_cu_2c651dbb6thrust24THRUST_300001_SM_1000_NS8cuda_cub10par_nosyncE - _ZN34_INTERNAL_09d352f3_4_k_cu_2c651dbb4cuda3std6ranges3__45__cpo4swapE)
_ZN34_INTERNAL_09d352f3_4_k_cu_2c651dbb4cuda3std6ranges3__45__cpo4swapE:
	.zero		1
	.type		_ZN34_INTERNAL_09d352f3_4_k_cu_2c651dbb6thrust24THRUST_300001_SM_1000_NS8cuda_cub10par_nosyncE,@object
	.size		_ZN34_INTERNAL_09d352f3_4_k_cu_2c651dbb6thrust24THRUST_300001_SM_1000_NS8cuda_cub10par_nosyncE,(_ZN34_INTERNAL_09d352f3_4_k_cu_2c651dbb6thrust24THRUST_300001_SM_1000_NS12placeholders2_9E - _ZN34_INTERNAL_09d352f3_4_k_cu_2c651dbb6thrust24THRUST_300001_SM_1000_NS8cuda_cub10par_nosyncE)
_ZN34_INTERNAL_09d352f3_4_k_cu_2c651dbb6thrust24THRUST_300001_SM_1000_NS8cuda_cub10par_nosyncE:
	.zero		1
	.type		_ZN34_INTERNAL_09d352f3_4_k_cu_2c651dbb6thrust24THRUST_300001_SM_1000_NS12placeholders2_9E,@object
	.size		_ZN34_INTERNAL_09d352f3_4_k_cu_2c651dbb6thrust24THRUST_300001_SM_1000_NS12placeholders2_9E,(_ZN34_INTERNAL_09d352f3_4_k_cu_2c651dbb4cuda3std3__436_GLOBAL__N__09d352f3_4_k_cu_2c651dbb6ignoreE - _ZN34_INTERNAL_09d352f3_4_k_cu_2c651dbb6thrust24THRUST_300001_SM_1000_NS12placeholders2_9E)
_ZN34_INTERNAL_09d352f3_4_k_cu_2c651dbb6thrust24THRUST_300001_SM_1000_NS12placeholders2_9E:
	.zero		1
	.type		_ZN34_INTERNAL_09d352f3_4_k_cu_2c651dbb4cuda3std3__436_GLOBAL__N__09d352f3_4_k_cu_2c651dbb6ignoreE,@object
	.size		_ZN34_INTERNAL_09d352f3_4_k_cu_2c651dbb4cuda3std3__436_GLOBAL__N__09d352f3_4_k_cu_2c651dbb6ignoreE,(_ZN34_INTERNAL_09d352f3_4_k_cu_2c651dbb4cuda3std6ranges3__45__cpo4dataE - _ZN34_INTERNAL_09d352f3_4_k_cu_2c651dbb4cuda3std3__436_GLOBAL__N__09d352f3_4_k_cu_2c651dbb6ignoreE)
_ZN34_INTERNAL_09d352f3_4_k_cu_2c651dbb4cuda3std3__436_GLOBAL__N__09d352f3_4_k_cu_2c651dbb6ignoreE:
	.zero		1
	.type		_ZN34_INTERNAL_09d352f3_4_k_cu_2c651dbb4cuda3std6ranges3__45__cpo4dataE,@object
	.size		_ZN34_INTERNAL_09d352f3_4_k_cu_2c651dbb4cuda3std6ranges3__45__cpo4dataE,(_ZN34_INTERNAL_09d352f3_4_k_cu_2c651dbb6thrust24THRUST_300001_SM_1000_NS12placeholders2_1E - _ZN34_INTERNAL_09d352f3_4_k_cu_2c651dbb4cuda3std6ranges3__45__cpo4dataE)
_ZN34_INTERNAL_09d352f3_4_k_cu_2c651dbb4cuda3std6ranges3__45__cpo4dataE:
	.zero		1
	.type		_ZN34_INTERNAL_09d352f3_4_k_cu_2c651dbb6thrust24THRUST_300001_SM_1000_NS12placeholders2_1E,@object
	.size		_ZN34_INTERNAL_09d352f3_4_k_cu_2c651dbb6thrust24THRUST_300001_SM_1000_NS12placeholders2_1E,(_ZN34_INTERNAL_09d352f3_4_k_cu_2c651dbb4cuda3std3__45__cpo5beginE - _ZN34_INTERNAL_09d352f3_4_k_cu_2c651dbb6thrust24THRUST_300001_SM_1000_NS12placeholders2_1E)
_ZN34_INTERNAL_09d352f3_4_k_cu_2c651dbb6thrust24THRUST_300001_SM_1000_NS12placeholders2_1E:
	.zero		1
	.type		_ZN34_INTERNAL_09d352f3_4_k_cu_2c651dbb4cuda3std3__45__cpo5beginE,@object
	.size		_ZN34_INTERNAL_09d352f3_4_k_cu_2c651dbb4cuda3std3__45__cpo5beginE,(_ZN34_INTERNAL_09d352f3_4_k_cu_2c651dbb4cuda3std6ranges3__45__cpo5beginE - _ZN34_INTERNAL_09d352f3_4_k_cu_2c651dbb4cuda3std3__45__cpo5beginE)
_ZN34_INTERNAL_09d352f3_4_k_cu_2c651dbb4cuda3std3__45__cpo5beginE:
	.zero		1
	.type		_ZN34_INTERNAL_09d352f3_4_k_cu_2c651dbb4cuda3std6ranges3__45__cpo5beginE,@object
	.size		_ZN34_INTERNAL_09d352f3_4_k_cu_2c651dbb4cuda3std6ranges3__45__cpo5beginE,(_ZN34_INTERNAL_09d352f3_4_k_cu_2c651dbb6thrust24THRUST_300001_SM_1000_NS12placeholders2_5E - _ZN34_INTERNAL_09d352f3_4_k_cu_2c651dbb4cuda3std6ranges3__45__cpo5beginE)
_ZN34_INTERNAL_09d352f3_4_k_cu_2c651dbb4cuda3std6ranges3__45__cpo5beginE:
	.zero		1
	.type		_ZN34_INTERNAL_09d352f3_4_k_cu_2c651dbb6thrust24THRUST_300001_SM_1000_NS12placeholders2_5E,@object
	.size		_ZN34_INTERNAL_09d352f3_4_k_cu_2c651dbb6thrust24THRUST_300001_SM_1000_NS12placeholders2_5E,(_ZN34_INTERNAL_09d352f3_4_k_cu_2c651dbb4cuda3std3__45__cpo6rbeginE - _ZN34_INTERNAL_09d352f3_4_k_cu_2c651dbb6thrust24THRUST_300001_SM_1000_NS12placeholders2_5E)
_ZN34_INTERNAL_09d352f3_4_k_cu_2c651dbb6thrust24THRUST_300001_SM_1000_NS12placeholders2_5E:
	.zero		1
	.type		_ZN34_INTERNAL_09d352f3_4_k_cu_2c651dbb4cuda3std3__45__cpo6rbeginE,@object
	.size		_ZN34_INTERNAL_09d352f3_4_k_cu_2c651dbb4cuda3std3__45__cpo6rbeginE,(_ZN34_INTERNAL_09d352f3_4_k_cu_2c651dbb4cuda3std6ranges3__45__cpo7advanceE - _ZN34_INTERNAL_09d352f3_4_k_cu_2c651dbb4cuda3std3__45__cpo6rbeginE)
_ZN34_INTERNAL_09d352f3_4_k_cu_2c651dbb4cuda3std3__45__cpo6rbeginE:
	.zero		1
	.type		_ZN34_INTERNAL_09d352f3_4_k_cu_2c651dbb4cuda3std6ranges3__45__cpo7advanceE,@object
	.size		_ZN34_INTERNAL_09d352f3_4_k_cu_2c651dbb4cuda3std6ranges3__45__cpo7advanceE,(_ZN34_INTERNAL_09d352f3_4_k_cu_2c651dbb4cuda3std3__47nulloptE - _ZN34_INTERNAL_09d352f3_4_k_cu_2c651dbb4cuda3std6ranges3__45__cpo7advanceE)
_ZN34_INTERNAL_09d352f3_4_k_cu_2c651dbb4cuda3std6ranges3__45__cpo7advanceE:
	.zero		1
	.type		_ZN34_INTERNAL_09d352f3_4_k_cu_2c651dbb4cuda3std3__47nulloptE,@object
	.size		_ZN34_INTERNAL_09d352f3_4_k_cu_2c651dbb4cuda3std3__47nulloptE,(_ZN34_INTERNAL_09d352f3_4_k_cu_2c651dbb4cuda3std6ranges3__45__cpo8distanceE - _ZN34_INTERNAL_09d352f3_4_k_cu_2c651dbb4cuda3std3__47nulloptE)
_ZN34_INTERNAL_09d352f3_4_k_cu_2c651dbb4cuda3std3__47nulloptE:
	.zero		1
	.type		_ZN34_INTERNAL_09d352f3_4_k_cu_2c651dbb4cuda3std6ranges3__45__cpo8distanceE,@object
	.size		_ZN34_INTERNAL_09d352f3_4_k_cu_2c651dbb4cuda3std6ranges3__45__cpo8distanceE,(_ZN34_INTERNAL_09d352f3_4_k_cu_2c651dbb6thrust24THRUST_300001_SM_1000_NS12placeholders3_10E - _ZN34_INTERNAL_09d352f3_4_k_cu_2c651dbb4cuda3std6ranges3__45__cpo8distanceE)
_ZN34_INTERNAL_09d352f3_4_k_cu_2c651dbb4cuda3std6ranges3__45__cpo8distanceE:
	.zero		1
	.type		_ZN34_INTERNAL_09d352f3_4_k_cu_2c651dbb6thrust24THRUST_300001_SM_1000_NS12placeholders3_10E,@object
	.size		_ZN34_INTERNAL_09d352f3_4_k_cu_2c651dbb6thrust24THRUST_300001_SM_1000_NS12placeholders3_10E,(_ZN34_INTERNAL_09d352f3_4_k_cu_2c651dbb4cuda3std3__419piecewise_constructE - _ZN34_INTERNAL_09d352f3_4_k_cu_2c651dbb6thrust24THRUST_300001_SM_1000_NS12placeholders3_10E)
_ZN34_INTERNAL_09d352f3_4_k_cu_2c651dbb6thrust24THRUST_300001_SM_1000_NS12placeholders3_10E:
	.zero		1
	.type		_ZN34_INTERNAL_09d352f3_4_k_cu_2c651dbb4cuda3std3__419piecewise_constructE,@object
	.size		_ZN34_INTERNAL_09d352f3_4_k_cu_2c651dbb4cuda3std3__419piecewise_constructE,(_ZN34_INTERNAL_09d352f3_4_k_cu_2c651dbb4cuda3std6ranges3__45__cpo5cdataE - _ZN34_INTERNAL_09d352f3_4_k_cu_2c651dbb4cuda3std3__419piecewise_constructE)
_ZN34_INTERNAL_09d352f3_4_k_cu_2c651dbb4cuda3std3__419piecewise_constructE:
	.zero		1
	.type		_ZN34_INTERNAL_09d352f3_4_k_cu_2c651dbb4cuda3std6ranges3__45__cpo5cdataE,@object
	.size		_ZN34_INTERNAL_09d352f3_4_k_cu_2c651dbb4cuda3std6ranges3__45__cpo5cdataE,(_ZN34_INTERNAL_09d352f3_4_k_cu_2c651dbb6thrust24THRUST_300001_SM_1000_NS12placeholders2_2E - _ZN34_INTERNAL_09d352f3_4_k_cu_2c651dbb4cuda3std6ranges3__45__cpo5cdataE)
_ZN34_INTERNAL_09d352f3_4_k_cu_2c651dbb4cuda3std6ranges3__45__cpo5cdataE:
	.zero		1
	.type		_ZN34_INTERNAL_09d352f3_4_k_cu_2c651dbb6thrust24THRUST_300001_SM_1000_NS12placeholders2_2E,@object
	.size		_ZN34_INTERNAL_09d352f3_4_k_cu_2c651dbb6thrust24THRUST_300001_SM_1000_NS12placeholders2_2E,(_ZN34_INTERNAL_09d352f3_4_k_cu_2c651dbb4cuda3std3__45__cpo3endE - _ZN34_INTERNAL_09d352f3_4_k_cu_2c651dbb6thrust24THRUST_300001_SM_1000_NS12placeholders2_2E)
_ZN34_INTERNAL_09d352f3_4_k_cu_2c651dbb6thrust24THRUST_300001_SM_1000_NS12placeholders2_2E:
	.zero		1
	.type		_ZN34_INTERNAL_09d352f3_4_k_cu_2c651dbb4cuda3std3__45__cpo3endE,@object
	.size		_ZN34_INTERNAL_09d352f3_4_k_cu_2c651dbb4cuda3std3__45__cpo3endE,(_ZN34_INTERNAL_09d352f3_4_k_cu_2c651dbb4cuda3std6ranges3__45__cpo3endE - _ZN34_INTERNAL_09d352f3_4_k_cu_2c651dbb4cuda3std3__45__cpo3endE)
_ZN34_INTERNAL_09d352f3_4_k_cu_2c651dbb4cuda3std3__45__cpo3endE:
	.zero		1
	.type		_ZN34_INTERNAL_09d352f3_4_k_cu_2c651dbb4cuda3std6ranges3__45__cpo3endE,@object
	.size		_ZN34_INTERNAL_09d352f3_4_k_cu_2c651dbb4cuda3std6ranges3__45__cpo3endE,(_ZN34_INTERNAL_09d352f3_4_k_cu_2c651dbb6thrust24THRUST_300001_SM_1000_NS12placeholders2_6E - _ZN34_INTERNAL_09d352f3_4_k_cu_2c651dbb4cuda3std6ranges3__45__cpo3endE)
_ZN34_INTERNAL_09d352f3_4_k_cu_2c651dbb4cuda3std6ranges3__45__cpo3endE:
	.zero		1
	.type		_ZN34_INTERNAL_09d352f3_4_k_cu_2c651dbb6thrust24THRUST_300001_SM_1000_NS12placeholders2_6E,@object
	.size		_ZN34_INTERNAL_09d352f3_4_k_cu_2c651dbb6thrust24THRUST_300001_SM_1000_NS12placeholders2_6E,(_ZN34_INTERNAL_09d352f3_4_k_cu_2c651dbb4cuda3std3__45__cpo4rendE - _ZN34_INTERNAL_09d352f3_4_k_cu_2c651dbb6thrust24THRUST_300001_SM_1000_NS12placeholders2_6E)
_ZN34_INTERNAL_09d352f3_4_k_cu_2c651dbb6thrust24THRUST_300001_SM_1000_NS12placeholders2_6E:
	.zero		1
	.type		_ZN34_INTERNAL_09d352f3_4_k_cu_2c651dbb4cuda3std3__45__cpo4rendE,@object
	.size		_ZN34_INTERNAL_09d352f3_4_k_cu_2c651dbb4cuda3std3__45__cpo4rendE,(_ZN34_INTERNAL_09d352f3_4_k_cu_2c651dbb4cuda3std6ranges3__45__cpo9iter_swapE - _ZN34_INTERNAL_09d352f3_4_k_cu_2c651dbb4cuda3std3__45__cpo4rendE)
_ZN34_INTERNAL_09d352f3_4_k_cu_2c651dbb4cuda3std3__45__cpo4rendE:
	.zero		1
	.type		_ZN34_INTERNAL_09d352f3_4_k_cu_2c651dbb4cuda3std6ranges3__45__cpo9iter_swapE,@object
	.size		_ZN34_INTERNAL_09d352f3_4_k_cu_2c651dbb4cuda3std6ranges3__45__cpo9iter_swapE,(_ZN34_INTERNAL_09d352f3_4_k_cu_2c651dbb4cuda3std3__48unexpectE - _ZN34_INTERNAL_09d352f3_4_k_cu_2c651dbb4cuda3std6ranges3__45__cpo9iter_swapE)
_ZN34_INTERNAL_09d352f3_4_k_cu_2c651dbb4cuda3std6ranges3__45__cpo9iter_swapE:
	.zero		1
	.type		_ZN34_INTERNAL_09d352f3_4_k_cu_2c651dbb4cuda3std3__48unexpectE,@object
	.size		_ZN34_INTERNAL_09d352f3_4_k_cu_2c651dbb4cuda3std3__48unexpectE,(_ZN34_INTERNAL_09d352f3_4_k_cu_2c651dbb6thrust24THRUST_300001_SM_1000_NS8cuda_cub3parE - _ZN34_INTERNAL_09d352f3_4_k_cu_2c651dbb4cuda3std3__48unexpectE)
_ZN34_INTERNAL_09d352f3_4_k_cu_2c651dbb4cuda3std3__48unexpectE:
	.zero		1
	.type		_ZN34_INTERNAL_09d352f3_4_k_cu_2c651dbb6thrust24THRUST_300001_SM_1000_NS8cuda_cub3parE,@object
	.size		_ZN34_INTERNAL_09d352f3_4_k_cu_2c651dbb6thrust24THRUST_300001_SM_1000_NS8cuda_cub3parE,(_ZN34_INTERNAL_09d352f3_4_k_cu_2c651dbb6thrust24THRUST_300001_SM_1000_NS12placeholders2_4E - _ZN34_INTERNAL_09d352f3_4_k_cu_2c651dbb6thrust24THRUST_300001_SM_1000_NS8cuda_cub3parE)
_ZN34_INTERNAL_09d352f3_4_k_cu_2c651dbb6thrust24THRUST_300001_SM_1000_NS8cuda_cub3parE:
	.zero		1
	.type		_ZN34_INTERNAL_09d352f3_4_k_cu_2c651dbb6thrust24THRUST_300001_SM_1000_NS12placeholders2_4E,@object
	.size		_ZN34_INTERNAL_09d352f3_4_k_cu_2c651dbb6thrust24THRUST_300001_SM_1000_NS12placeholders2_4E,(_ZN34_INTERNAL_09d352f3_4_k_cu_2c651dbb4cuda3std3__45__cpo4cendE - _ZN34_INTERNAL_09d352f3_4_k_cu_2c651dbb6thrust24THRUST_300001_SM_1000_NS12placeholders2_4E)
_ZN34_INTERNAL_09d352f3_4_k_cu_2c651dbb6thrust24THRUST_300001_SM_1000_NS12placeholders2_4E:
	.zero		1
	.type		_ZN34_INTERNAL_09d352f3_4_k_cu_2c651dbb4cuda3std3__45__cpo4cendE,@object
	.size		_ZN34_INTERNAL_09d352f3_4_k_cu_2c651dbb4cuda3std3__45__cpo4cendE,(_ZN34_INTERNAL_09d352f3_4_k_cu_2c651dbb4cuda3std6ranges3__45__cpo4cendE - _ZN34_INTERNAL_09d352f3_4_k_cu_2c651dbb4cuda3std3__45__cpo4cendE)
_ZN34_INTERNAL_09d352f3_4_k_cu_2c651dbb4cuda3std3__45__cpo4cendE:
	.zero		1
	.type		_ZN34_INTERNAL_09d352f3_4_k_cu_2c651dbb4cuda3std6ranges3__45__cpo4cendE,@object
	.size		_ZN34_INTERNAL_09d352f3_4_k_cu_2c651dbb4cuda3std6ranges3__45__cpo4cendE,(_ZN34_INTERNAL_09d352f3_4_k_cu_2c651dbb4cuda3std3__420unreachable_sentinelE - _ZN34_INTERNAL_09d352f3_4_k_cu_2c651dbb4cuda3std6ranges3__45__cpo4cendE)
_ZN34_INTERNAL_09d352f3_4_k_cu_2c651dbb4cuda3std6ranges3__45__cpo4cendE:
	.zero		1
	.type		_ZN34_INTERNAL_09d352f3_4_k_cu_2c651dbb4cuda3std3__420unreachable_sentinelE,@object
	.size		_ZN34_INTERNAL_09d352f3_4_k_cu_2c651dbb4cuda3std3__420unreachable_sentinelE,(_ZN34_INTERNAL_09d352f3_4_k_cu_2c651dbb4cuda3std6ranges3__45__cpo5ssizeE - _ZN34_INTERNAL_09d352f3_4_k_cu_2c651dbb4cuda3std3__420unreachable_sentinelE)
_ZN34_INTERNAL_09d352f3_4_k_cu_2c651dbb4cuda3std3__420unreachable_sentinelE:
	.zero		1
	.type		_ZN34_INTERNAL_09d352f3_4_k_cu_2c651dbb4cuda3std6ranges3__45__cpo5ssizeE,@object
	.size		_ZN34_INTERNAL_09d352f3_4_k_cu_2c651dbb4cuda3std6ranges3__45__cpo5ssizeE,(_ZN34_INTERNAL_09d352f3_4_k_cu_2c651dbb6thrust24THRUST_300001_SM_1000_NS12placeholders2_8E - _ZN34_INTERNAL_09d352f3_4_k_cu_2c651dbb4cuda3std6ranges3__45__cpo5ssizeE)
_ZN34_INTERNAL_09d352f3_4_k_cu_2c651dbb4cuda3std6ranges3__45__cpo5ssizeE:
	.zero		1
	.type		_ZN34_INTERNAL_09d352f3_4_k_cu_2c651dbb6thrust24THRUST_300001_SM_1000_NS12placeholders2_8E,@object
	.size		_ZN34_INTERNAL_09d352f3_4_k_cu_2c651dbb6thrust24THRUST_300001_SM_1000_NS12placeholders2_8E,(_ZN34_INTERNAL_09d352f3_4_k_cu_2c651dbb4cuda3std3__45__cpo5crendE - _ZN34_INTERNAL_09d352f3_4_k_cu_2c651dbb6thrust24THRUST_300001_SM_1000_NS12placeholders2_8E)
_ZN34_INTERNAL_09d352f3_4_k_cu_2c651dbb6thrust24THRUST_300001_SM_1000_NS12placeholders2_8E:
	.zero		1
	.type		_ZN34_INTERNAL_09d352f3_4_k_cu_2c651dbb4cuda3std3__45__cpo5crendE,@object
	.size		_ZN34_INTERNAL_09d352f3_4_k_cu_2c651dbb4cuda3std3__45__cpo5crendE,(_ZN34_INTERNAL_09d352f3_4_k_cu_2c651dbb4cuda3std6ranges3__45__cpo4prevE - _ZN34_INTERNAL_09d352f3_4_k_cu_2c651dbb4cuda3std3__45__cpo5crendE)
_ZN34_INTERNAL_09d352f3_4_k_cu_2c651dbb4cuda3std3__45__cpo5crendE:
	.zero		1
	.type		_ZN34_INTERNAL_09d352f3_4_k_cu_2c651dbb4cuda3std6ranges3__45__cpo4prevE,@object
	.size		_ZN34_INTERNAL_09d352f3_4_k_cu_2c651dbb4cuda3std6ranges3__45__cpo4prevE,(_ZN34_INTERNAL_09d352f3_4_k_cu_2c651dbb4cuda3std6ranges3__45__cpo9iter_moveE - _ZN34_INTERNAL_09d352f3_4_k_cu_2c651dbb4cuda3std6ranges3__45__cpo4prevE)
_ZN34_INTERNAL_09d352f3_4_k_cu_2c651dbb4cuda3std6ranges3__45__cpo4prevE:
	.zero		1
	.type		_ZN34_INTERNAL_09d352f3_4_k_cu_2c651dbb4cuda3std6ranges3__45__cpo9iter_moveE,@object
	.size		_ZN34_INTERNAL_09d352f3_4_k_cu_2c651dbb4cuda3std6ranges3__45__cpo9iter_moveE,(_ZN34_INTERNAL_09d352f3_4_k_cu_2c651dbb6thrust24THRUST_300001_SM_1000_NS6system6detail10sequential3seqE - _ZN34_INTERNAL_09d352f3_4_k_cu_2c651dbb4cuda3std6ranges3__45__cpo9iter_moveE)
_ZN34_INTERNAL_09d352f3_4_k_cu_2c651dbb4cuda3std6ranges3__45__cpo9iter_moveE:
	.zero		1
	.type		_ZN34_INTERNAL_09d352f3_4_k_cu_2c651dbb6thrust24THRUST_300001_SM_1000_NS6system6detail10sequential3seqE,@object
	.size		_ZN34_INTERNAL_09d352f3_4_k_cu_2c651dbb6thrust24THRUST_300001_SM_1000_NS6system6detail10sequential3seqE,(.L_31 - _ZN34_INTERNAL_09d352f3_4_k_cu_2c651dbb6thrust24THRUST_300001_SM_1000_NS6system6detail10sequential3seqE)
_ZN34_INTERNAL_09d352f3_4_k_cu_2c651dbb6thrust24THRUST_300001_SM_1000_NS6system6detail10sequential3seqE:
	.zero		1
.L_31:


//--------------------- .nv.shared._ZN3cub18CUB_300001_SM_10006detail6reduce18DeviceReduceKernelINS2_10policy_hubIdyN4cuda3std3__44plusIdEEE10Policy1000EN6thrust24THRUST_300001_SM_1000_NS6detail15normal_iteratorINSD_10device_ptrIdEEEEyS9_d6squareIdEEEvT0_PT3_T1_NS0_13GridEvenShareISO_EET2_T4_ --------------------------
	.section	.nv.shared._ZN3cub18CUB_300001_SM_10006detail6reduce18DeviceReduceKernelINS2_10policy_hubIdyN4cuda3std3__44plusIdEEE10Policy1000EN6thrust24THRUST_300001_SM_1000_NS6detail15normal_iteratorINSD_10device_ptrIdEEEEyS9_d6squareIdEEEvT0_PT3_T1_NS0_13GridEvenShareISO_EET2_T4_,"aw",@nobits
	.sectionflags	@""
	.align	8
.nv.shared._ZN3cub18CUB_300001_SM_10006detail6reduce18DeviceReduceKernelINS2_10policy_hubIdyN4cuda3std3__44plusIdEEE10Policy1000EN6thrust24THRUST_300001_SM_1000_NS6detail15normal_iteratorINSD_10device_ptrIdEEEEyS9_d6squareIdEEEvT0_PT3_T1_NS0_13GridEvenShareISO_EET2_T4_:
	.zero		1176


//--------------------- .nv.shared._ZN3cub18CUB_300001_SM_10006detail6reduce28DeviceReduceSingleTileKernelINS2_10policy_hubIdyN4cuda3std3__44plusIdEEE10Policy1000EN6thrust24THRUST_300001_SM_1000_NS6detail15normal_iteratorINSD_10device_ptrIdEEEEPdyS9_dd6squareIdEEEvT0_T1_T2_T3_T4_T6_ --------------------------
	.section	.nv.shared._ZN3cub18CUB_300001_SM_10006detail6reduce28DeviceReduceSingleTileKernelINS2_10policy_hubIdyN4cuda3std3__44plusIdEEE10Policy1000EN6thrust24THRUST_300001_SM_1000_NS6detail15normal_iteratorINSD_10device_ptrIdEEEEPdyS9_dd6squareIdEEEvT0_T1_T2_T3_T4_T6_,"aw",@nobits
	.sectionflags	@""
	.align	8
.nv.shared._ZN3cub18CUB_300001_SM_10006detail6reduce28DeviceReduceSingleTileKernelINS2_10policy_hubIdyN4cuda3std3__44plusIdEEE10Policy1000EN6thrust24THRUST_300001_SM_1000_NS6detail15normal_iteratorINSD_10device_ptrIdEEEEPdyS9_dd6squareIdEEEvT0_T1_T2_T3_T4_T6_:
	.zero		1176


//--------------------- .nv.shared._ZN3cub18CUB_300001_SM_10006detail6reduce28DeviceReduceSingleTileKernelINS2_10policy_hubIdjN4cuda3std3__44plusIdEEE10Policy1000EPdSC_iS9_ddNS7_10__identityEEEvT0_T1_T2_T3_T4_T6_ --------------------------
	.section	.nv.shared._ZN3cub18CUB_300001_SM_10006detail6reduce28DeviceReduceSingleTileKernelINS2_10policy_hubIdjN4cuda3std3__44plusIdEEE10Policy1000EPdSC_iS9_ddNS7_10__identityEEEvT0_T1_T2_T3_T4_T6_,"aw",@nobits
	.sectionflags	@""
	.align	8
.nv.shared._ZN3cub18CUB_300001_SM_10006detail6reduce28DeviceReduceSingleTileKernelINS2_10policy_hubIdjN4cuda3std3__44plusIdEEE10Policy1000EPdSC_iS9_ddNS7_10__identityEEEvT0_T1_T2_T3_T4_T6_:
	.zero		1216


//--------------------- .nv.shared._ZN3cub18CUB_300001_SM_10006detail6reduce18DeviceReduceKernelINS2_10policy_hubIdjN4cuda3std3__44plusIdEEE10Policy1000EN6thrust24THRUST_300001_SM_1000_NS6detail15normal_iteratorINSD_10device_ptrIdEEEEjS9_d6squareIdEEEvT0_PT3_T1_NS0_13GridEvenShareISO_EET2_T4_ --------------------------
	.section	.nv.shared._ZN3cub18CUB_300001_SM_10006detail6reduce18DeviceReduceKernelINS2_10policy_hubIdjN4cuda3std3__44plusIdEEE10Policy1000EN6thrust24THRUST_300001_SM_1000_NS6detail15normal_iteratorINSD_10device_ptrIdEEEEjS9_d6squareIdEEEvT0_PT3_T1_NS0_13GridEvenShareISO_EET2_T4_,"aw",@nobits
	.sectionflags	@""
	.align	8
.nv.shared._ZN3cub18CUB_300001_SM_10006detail6reduce18DeviceReduceKernelINS2_10policy_hubIdjN4cuda3std3__44plusIdEEE10Policy1000EN6thrust24THRUST_300001_SM_1000_NS6detail15normal_iteratorINSD_10device_ptrIdEEEEjS9_d6squareIdEEEvT0_PT3_T1_NS0_13GridEvenShareISO_EET2_T4_:
	.zero		1216


//--------------------- .nv.shared._ZN3cub18CUB_300001_SM_10006detail6reduce28DeviceReduceSingleTileKernelINS2_10policy_hubIdjN4cuda3std3__44plusIdEEE10Policy1000EN6thrust24THRUST_300001_SM_1000_NS6detail15normal_iteratorINSD_10device_ptrIdEEEEPdjS9_dd6squareIdEEEvT0_T1_T2_T3_T4_T6_ --------------------------
	.section	.nv.shared._ZN3cub18CUB_300001_SM_10006detail6reduce28DeviceReduceSingleTileKernelINS2_10policy_hubIdjN4cuda3std3__44plusIdEEE10Policy1000EN6thrust24THRUST_300001_SM_1000_NS6detail15normal_iteratorINSD_10device_ptrIdEEEEPdjS9_dd6squareIdEEEvT0_T1_T2_T3_T4_T6_,"aw",@nobits
	.sectionflags	@""
	.align	8
.nv.shared._ZN3cub18CUB_300001_SM_10006detail6reduce28DeviceReduceSingleTileKernelINS2_10policy_hubIdjN4cuda3std3__44plusIdEEE10Policy1000EN6thrust24THRUST_300001_SM_1000_NS6detail15normal_iteratorINSD_10device_ptrIdEEEEPdjS9_dd6squareIdEEEvT0_T1_T2_T3_T4_T6_:
	.zero		1216


//--------------------- .nv.constant0._ZN3cub18CUB_300001_SM_10006detail6reduce28DeviceReduceSingleTileKernelINS2_10policy_hubIdyN4cuda3std3__44plusIdEEE10Policy1000EPdSC_iS9_ddNS7_10__identityEEEvT0_T1_T2_T3_T4_T6_ --------------------------
	.section	.nv.constant0._ZN3cub18CUB_300001_SM_10006detail6reduce28DeviceReduceSingleTileKernelINS2_10policy_hubIdyN4cuda3std3__44plusIdEEE10Policy1000EPdSC_iS9_ddNS7_10__identityEEEvT0_T1_T2_T3_T4_T6_,"a",@progbits
	.sectionflags	@""
	.align	4
.nv.constant0._ZN3cub18CUB_300001_SM_10006detail6reduce28DeviceReduceSingleTileKernelINS2_10policy_hubIdyN4cuda3std3__44plusIdEEE10Policy1000EPdSC_iS9_ddNS7_10__identityEEEvT0_T1_T2_T3_T4_T6_:
	.zero		929


//--------------------- .nv.constant0._ZN3cub18CUB_300001_SM_10006detail6reduce18DeviceReduceKernelINS2_10policy_hubIdyN4cuda3std3__44plusIdEEE10Policy1000EN6thrust24THRUST_300001_SM_1000_NS6detail15normal_iteratorINSD_10device_ptrIdEEEEyS9_d6squareIdEEEvT0_PT3_T1_NS0_13GridEvenShareISO_EET2_T4_ --------------------------
	.section	.nv.constant0._ZN3cub18CUB_300001_SM_10006detail6reduce18DeviceReduceKernelINS2_10policy_hubIdyN4cuda3std3__44plusIdEEE10Policy1000EN6thrust24THRUST_300001_SM_1000_NS6detail15normal_iteratorINSD_10device_ptrIdEEEEyS9_d6squareIdEEEvT0_PT3_T1_NS0_13GridEvenShareISO_EET2_T4_,"a",@progbits
	.sectionflags	@""
	.align	4
.nv.constant0._ZN3cub18CUB_300001_SM_10006detail6reduce18DeviceReduceKernelINS2_10policy_hubIdyN4cuda3std3__44plusIdEEE10Policy1000EN6thrust24THRUST_300001_SM_1000_NS6detail15normal_iteratorINSD_10device_ptrIdEEEEyS9_d6squareIdEEEvT0_PT3_T1_NS0_13GridEvenShareISO_EET2_T4_:
	.zero		994


//--------------------- .nv.constant0._ZN3cub18CUB_300001_SM_10006detail6reduce28DeviceReduceSingleTileKernelINS2_10policy_hubIdyN4cuda3std3__44plusIdEEE10Policy1000EN6thrust24THRUST_300001_SM_1000_NS6detail15normal_iteratorINSD_10device_ptrIdEEEEPdyS9_dd6squareIdEEEvT0_T1_T2_T3_T4_T6_ --------------------------
	.section	.nv.constant0._ZN3cub18CUB_300001_SM_10006detail6reduce28DeviceReduceSingleTileKernelINS2_10policy_hubIdyN4cuda3std3__44plusIdEEE10Policy1000EN6thrust24THRUST_300001_SM_1000_NS6detail15normal_iteratorINSD_10device_ptrIdEEEEPdyS9_dd6squareIdEEEvT0_T1_T2_T3_T4_T6_,"a",@progbits
	.sectionflags	@""
	.align	4
.nv.constant0._ZN3cub18CUB_300001_SM_10006detail6reduce28DeviceReduceSingleTileKernelINS2_10policy_hubIdyN4cuda3std3__44plusIdEEE10Policy1000EN6thrust24THRUST_300001_SM_1000_NS6detail15normal_iteratorINSD_10device_ptrIdEEEEPdyS9_dd6squareIdEEEvT0_T1_T2_T3_T4_T6_:
	.zero		937


//--------------------- .nv.constant0._ZN3cub18CUB_300001_SM_10006detail6reduce28DeviceReduceSingleTileKernelINS2_10policy_hubIdjN4cuda3std3__44plusIdEEE10Policy1000EPdSC_iS9_ddNS7_10__identityEEEvT0_T1_T2_T3_T4_T6_ --------------------------
	.section	.nv.constant0._ZN3cub18CUB_300001_SM_10006detail6reduce28DeviceReduceSingleTileKernelINS2_10policy_hubIdjN4cuda3std3__44plusIdEEE10Policy1000EPdSC_iS9_ddNS7_10__identityEEEvT0_T1_T2_T3_T4_T6_,"a",@progbits
	.sectionflags	@""
	.align	4
.nv.constant0._ZN3cub18CUB_300001_SM_10006detail6reduce28DeviceReduceSingleTileKernelINS2_10policy_hubIdjN4cuda3std3__44plusIdEEE10Policy1000EPdSC_iS9_ddNS7_10__identityEEEvT0_T1_T2_T3_T4_T6_:
	.zero		929


//--------------------- .nv.constant0._ZN3cub18CUB_300001_SM_10006detail6reduce18DeviceReduceKernelINS2_10policy_hubIdjN4cuda3std3__44plusIdEEE10Policy1000EN6thrust24THRUST_300001_SM_1000_NS6detail15normal_iteratorINSD_10device_ptrIdEEEEjS9_d6squareIdEEEvT0_PT3_T1_NS0_13GridEvenShareISO_EET2_T4_ --------------------------
	.section	.nv.constant0._ZN3cub18CUB_300001_SM_10006detail6reduce18DeviceReduceKernelINS2_10policy_hubIdjN4cuda3std3__44plusIdEEE10Policy1000EN6thrust24THRUST_300001_SM_1000_NS6detail15normal_iteratorINSD_10device_ptrIdEEEEjS9_d6squareIdEEEvT0_PT3_T1_NS0_13GridEvenShareISO_EET2_T4_,"a",@progbits
	.sectionflags	@""
	.align	4
.nv.constant0._ZN3cub18CUB_300001_SM_10006detail6reduce18DeviceReduceKernelINS2_10policy_hubIdjN4cuda3std3__44plusIdEEE10Policy1000EN6thrust24THRUST_300001_SM_1000_NS6detail15normal_iteratorINSD_10device_ptrIdEEEEjS9_d6squareIdEEEvT0_PT3_T1_NS0_13GridEvenShareISO_EET2_T4_:
	.zero		958


//--------------------- .nv.constant0._ZN3cub18CUB_300001_SM_10006detail6reduce28DeviceReduceSingleTileKernelINS2_10policy_hubIdjN4cuda3std3__44plusIdEEE10Policy1000EN6thrust24THRUST_300001_SM_1000_NS6detail15normal_iteratorINSD_10device_ptrIdEEEEPdjS9_dd6squareIdEEEvT0_T1_T2_T3_T4_T6_ --------------------------
	.section	.nv.constant0._ZN3cub18CUB_300001_SM_10006detail6reduce28DeviceReduceSingleTileKernelINS2_10policy_hubIdjN4cuda3std3__44plusIdEEE10Policy1000EN6thrust24THRUST_300001_SM_1000_NS6detail15normal_iteratorINSD_10device_ptrIdEEEEPdjS9_dd6squareIdEEEvT0_T1_T2_T3_T4_T6_,"a",@progbits
	.sectionflags	@""
	.align	4
.nv.constant0._ZN3cub18CUB_300001_SM_10006detail6reduce28DeviceReduceSingleTileKernelINS2_10policy_hubIdjN4cuda3std3__44plusIdEEE10Policy1000EN6thrust24THRUST_300001_SM_1000_NS6detail15normal_iteratorINSD_10device_ptrIdEEEEPdjS9_dd6squareIdEEEvT0_T1_T2_T3_T4_T6_:
	.zero		929


//--------------------- .nv.constant0._ZN3cub18CUB_300001_SM_10006detail11EmptyKernelIvEEvv --------------------------
	.section	.nv.constant0._ZN3cub18CUB_300001_SM_10006detail11EmptyKernelIvEEvv,"a",@progbits
	.sectionflags	@""
	.align	4
.nv.constant0._ZN3cub18CUB_300001_SM_10006detail11EmptyKernelIvEEvv:
	.zero		896


//--------------------- SYMBOLS --------------------------

	.type		.nv.reservedSmem.offset0,@object
	.size		.nv.reservedSmem.offset0,0x4
	.type		.nv.reservedSmem.cap,@object
	.size		.nv.reservedSmem.cap,0x4
